	.target	sm_90a

	.elftype	@"ET_EXEC"


//--------------------- .note.nv.tkinfo           --------------------------
	.section	.note.nv.tkinfo,"",@"SHT_NOTE"
	.sectionflags	@"SHF_NOTE_NV_TKINFO"
	.tkinfo
        /*0018*/ 	.word	0x00000002
        /*0030*/ 	.string	""
        /*0030*/ 	.string	"ptxas"
        /*0030*/ 	.string	"Cuda compilation tools, release 13.0, V13.0.88"
        /*0030*/ 	.string	"Build cuda_13.0.r13.0/compiler.36424714_0"
        /*0030*/ 	.string	"-v  -suppress-debug-info  -lineinfo  -arch sm_90a "



//--------------------- .note.nv.cuinfo           --------------------------
	.section	.note.nv.cuinfo,"",@"SHT_NOTE"
	.sectionflags	@"SHF_NOTE_NV_CUINFO"
        /*0018*/ 	.short	0x0002
        /*001a*/ 	.short	0x005a
        /*001c*/ 	.short	0x0082
	.zero		2


//--------------------- .nv.info                  --------------------------
	.section	.nv.info,"",@"SHT_CUDA_INFO"
	.align	4


	//----- nvinfo : EIATTR_REGCOUNT
	.align		4
        /*0000*/ 	.byte	0x04, 0x2f
        /*0002*/ 	.short	(.L_1 - .L_0)
	.align		4
.L_0:
        /*0004*/ 	.word	index@(matmul_kernel)
        /*0008*/ 	.word	0x000000ff


	//----- nvinfo : EIATTR_FRAME_SIZE
	.align		4
.L_1:
        /*000c*/ 	.byte	0x04, 0x11
        /*000e*/ 	.short	(.L_3 - .L_2)
	.align		4
.L_2:
        /*0010*/ 	.word	index@(matmul_kernel)
        /*0014*/ 	.word	0x000012d8


	//----- nvinfo : EIATTR_MIN_STACK_SIZE
	.align		4
.L_3:
        /*0018*/ 	.byte	0x04, 0x12
        /*001a*/ 	.short	(.L_5 - .L_4)
	.align		4
.L_4:
        /*001c*/ 	.word	index@(matmul_kernel)
        /*0020*/ 	.word	0x000012d8
.L_5:


//--------------------- .nv.compat                --------------------------
	.section	.nv.compat,"",@"SHT_CUDA_COMPAT_INFO"
	.align	4
        /*0000*/ 	.byte	0x02, 0x09, 0x01, 0x00, 0x02, 0x02, 0x04, 0x00, 0x02, 0x05, 0x05, 0x00, 0x03, 0x07, 0x01, 0x01
        /*0010*/ 	.byte	0x02, 0x03, 0x00, 0x00, 0x02, 0x06, 0x01, 0x00, 0x04, 0x0b, 0x08, 0x00, 0x00, 0x00, 0x00, 0x00
        /*0020*/ 	.byte	0x00, 0x00, 0x00, 0x00


//--------------------- .nv.info.matmul_kernel    --------------------------
	.section	.nv.info.matmul_kernel,"",@"SHT_CUDA_INFO"
	.sectionflags	@""
	.align	4


	//----- nvinfo : EIATTR_CUDA_API_VERSION
	.align		4
        /*0000*/ 	.byte	0x04, 0x37
        /*0002*/ 	.short	(.L_7 - .L_6)
.L_6:
        /*0004*/ 	.word	0x00000082


	//----- nvinfo : EIATTR_KPARAM_INFO
	.align		4
.L_7:
        /*0008*/ 	.byte	0x04, 0x17
        /*000a*/ 	.short	(.L_9 - .L_8)
.L_8:
        /*000c*/ 	.word	0x00000000
        /*0010*/ 	.short	0x000d
        /*0012*/ 	.short	0x0048
        /*0014*/ 	.byte	0x00, 0xf4, 0x21, 0x00


	//----- nvinfo : EIATTR_KPARAM_INFO
	.align		4
.L_9:
        /*0018*/ 	.byte	0x04, 0x17
        /*001a*/ 	.short	(.L_11 - .L_10)
.L_10:
        /*001c*/ 	.word	0x00000000
        /*0020*/ 	.short	0x000c
        /*0022*/ 	.short	0x0040
        /*0024*/ 	.byte	0x00, 0xf4, 0x21, 0x00


	//----- nvinfo : EIATTR_KPARAM_INFO
	.align		4
.L_11:
        /*0028*/ 	.byte	0x04, 0x17
        /*002a*/ 	.short	(.L_13 - .L_12)
.L_12:
        /*002c*/ 	.word	0x00000000
        /*0030*/ 	.short	0x000b
        /*0032*/ 	.short	0x0038
        /*0034*/ 	.byte	0x00, 0xf0, 0x11, 0x00


	//----- nvinfo : EIATTR_KPARAM_INFO
	.align		4
.L_13:
        /*0038*/ 	.byte	0x04, 0x17
        /*003a*/ 	.short	(.L_15 - .L_14)
.L_14:
        /*003c*/ 	.word	0x00000000
        /*0040*/ 	.short	0x000a
        /*0042*/ 	.short	0x0034
        /*0044*/ 	.byte	0x00, 0xf0, 0x11, 0x00


	//----- nvinfo : EIATTR_KPARAM_INFO
	.align		4
.L_15:
        /*0048*/ 	.byte	0x04, 0x17
        /*004a*/ 	.short	(.L_17 - .L_16)
.L_16:
        /*004c*/ 	.word	0x00000000
        /*0050*/ 	.short	0x0009
        /*0052*/ 	.short	0x0030
        /*0054*/ 	.byte	0x00, 0xf0, 0x11, 0x00


	//----- nvinfo : EIATTR_KPARAM_INFO
	.align		4
.L_17:
        /*0058*/ 	.byte	0x04, 0x17
        /*005a*/ 	.short	(.L_19 - .L_18)
.L_18:
        /*005c*/ 	.word	0x00000000
        /*0060*/ 	.short	0x0008
        /*0062*/ 	.short	0x002c
        /*0064*/ 	.byte	0x00, 0xf0, 0x11, 0x00


	//----- nvinfo : EIATTR_KPARAM_INFO
	.align		4
.L_19:
        /*0068*/ 	.byte	0x04, 0x17
        /*006a*/ 	.short	(.L_21 - .L_20)
.L_20:
        /*006c*/ 	.word	0x00000000
        /*0070*/ 	.short	0x0007
        /*0072*/ 	.short	0x0028
        /*0074*/ 	.byte	0x00, 0xf0, 0x11, 0x00


	//----- nvinfo : EIATTR_KPARAM_INFO
	.align		4
.L_21:
        /*0078*/ 	.byte	0x04, 0x17
        /*007a*/ 	.short	(.L_23 - .L_22)
.L_22:
        /*007c*/ 	.word	0x00000000
        /*0080*/ 	.short	0x0006
        /*0082*/ 	.short	0x0024
        /*0084*/ 	.byte	0x00, 0xf0, 0x11, 0x00


	//----- nvinfo : EIATTR_KPARAM_INFO
	.align		4
.L_23:
        /*0088*/ 	.byte	0x04, 0x17
        /*008a*/ 	.short	(.L_25 - .L_24)
.L_24:
        /*008c*/ 	.word	0x00000000
        /*0090*/ 	.short	0x0005
        /*0092*/ 	.short	0x0020
        /*0094*/ 	.byte	0x00, 0xf0, 0x11, 0x00


	//----- nvinfo : EIATTR_KPARAM_INFO
	.align		4
.L_25:
        /*0098*/ 	.byte	0x04, 0x17
        /*009a*/ 	.short	(.L_27 - .L_26)
.L_26:
        /*009c*/ 	.word	0x00000000
        /*00a0*/ 	.short	0x0004
        /*00a2*/ 	.short	0x001c
        /*00a4*/ 	.byte	0x00, 0xf0, 0x11, 0x00


	//----- nvinfo : EIATTR_KPARAM_INFO
	.align		4
.L_27:
        /*00a8*/ 	.byte	0x04, 0x17
        /*00aa*/ 	.short	(.L_29 - .L_28)
.L_28:
        /*00ac*/ 	.word	0x00000000
        /*00b0*/ 	.short	0x0003
        /*00b2*/ 	.short	0x0018
        /*00b4*/ 	.byte	0x00, 0xf0, 0x11, 0x00


	//----- nvinfo : EIATTR_KPARAM_INFO
	.align		4
.L_29:
        /*00b8*/ 	.byte	0x04, 0x17
        /*00ba*/ 	.short	(.L_31 - .L_30)
.L_30:
        /*00bc*/ 	.word	0x00000000
        /*00c0*/ 	.short	0x0002
        /*00c2*/ 	.short	0x0010
        /*00c4*/ 	.byte	0x00, 0xf4, 0x21, 0x00


	//----- nvinfo : EIATTR_KPARAM_INFO
	.align		4
.L_31:
        /*00c8*/ 	.byte	0x04, 0x17
        /*00ca*/ 	.short	(.L_33 - .L_32)
.L_32:
        /*00cc*/ 	.word	0x00000000
        /*00d0*/ 	.short	0x0001
        /*00d2*/ 	.short	0x0008
        /*00d4*/ 	.byte	0x00, 0xf4, 0x21, 0x00


	//----- nvinfo : EIATTR_KPARAM_INFO
	.align		4
.L_33:
        /*00d8*/ 	.byte	0x04, 0x17
        /*00da*/ 	.short	(.L_35 - .L_34)
.L_34:
        /*00dc*/ 	.word	0x00000000
        /*00e0*/ 	.short	0x0000
        /*00e2*/ 	.short	0x0000
        /*00e4*/ 	.byte	0x00, 0xf4, 0x21, 0x00


	//----- nvinfo : EIATTR_EXPLICIT_CLUSTER
	.align		4
.L_35:
        /*00e8*/ 	.byte	0x01, 0x3e
	.zero		2


	//----- nvinfo : EIATTR_CTA_PER_CLUSTER
	.align		4
        /*00ec*/ 	.byte	0x04, 0x3d
        /*00ee*/ 	.short	(.L_37 - .L_36)
.L_36:
        /*00f0*/ 	.word	0x00000004
        /*00f4*/ 	.word	0x00000001
        /*00f8*/ 	.word	0x00000001


	//----- nvinfo : EIATTR_SPARSE_MMA_MASK
	.align		4
.L_37:
        /*00fc*/ 	.byte	0x03, 0x50
        /*00fe*/ 	.short	0x0000


	//----- nvinfo : EIATTR_MAXREG_COUNT
	.align		4
        /*0100*/ 	.byte	0x03, 0x1b
        /*0102*/ 	.short	0x00ff


	//----- nvinfo : EIATTR_NUM_BARRIERS
	.align		4
        /*0104*/ 	.byte	0x02, 0x4c
        /*0106*/ 	.byte	0x01
	.zero		1


	//----- nvinfo : EIATTR_ANNOTATIONS
	.align		4
        /*0108*/ 	.byte	0x04, 0x55
        /*010a*/ 	.short	(.L_39 - .L_38)


	//   ....[0]....
.L_38:
        /*010c*/ 	.word	0x00000001
        /*0110*/ 	.byte	0x70, 0x00, 0x00, 0x00, 0x01, 0x00, 0x00, 0x00, 0xb0, 0x00, 0x00, 0x00, 0x01, 0x00, 0x00, 0x00
        /* <DEDUP_REMOVED lines=2549> */
        /*a070*/ 	.byte	0x20, 0xf4, 0x03, 0x00


	//----- nvinfo : EIATTR_MERCURY_ISA_VERSION
	.align		4
.L_39:
        /*a074*/ 	.byte	0x03, 0x5f
        /*a076*/ 	.short	0x0101


	//----- nvinfo : EIATTR_EXIT_INSTR_OFFSETS
	.align		4
        /*a078*/ 	.byte	0x04, 0x1c
        /*a07a*/ 	.short	(.L_41 - .L_40)


	//   ....[0]....
.L_40:
        /*a07c*/ 	.word	0x00040090


	//   ....[1]....
        /*a080*/ 	.word	0x000400b0


	//----- nvinfo : EIATTR_REQNTID
	.align		4
.L_41:
        /*a084*/ 	.byte	0x04, 0x10
        /*a086*/ 	.short	(.L_43 - .L_42)
.L_42:
        /*a088*/ 	.word	0x00000080
        /*a08c*/ 	.word	0x00000001
        /*a090*/ 	.word	0x00000001


	//----- nvinfo : EIATTR_CBANK_PARAM_SIZE
	.align		4
.L_43:
        /*a094*/ 	.byte	0x03, 0x19
        /*a096*/ 	.short	0x0050


	//----- nvinfo : EIATTR_PARAM_CBANK
	.align		4
        /*a098*/ 	.byte	0x04, 0x0a
        /*a09a*/ 	.short	(.L_45 - .L_44)
	.align		4
.L_44:
        /*a09c*/ 	.word	index@(.nv.constant0.matmul_kernel)
        /*a0a0*/ 	.short	0x0210
        /*a0a2*/ 	.short	0x0050


	//----- nvinfo : EIATTR_SW_WAR
	.align		4
.L_45:
        /*a0a4*/ 	.byte	0x04, 0x36
        /*a0a6*/ 	.short	(.L_47 - .L_46)
.L_46:
        /*a0a8*/ 	.word	0x00000008
.L_47:


//--------------------- .nv.callgraph             --------------------------
	.section	.nv.callgraph,"",@"SHT_CUDA_CALLGRAPH"
	.align	4
	.sectionentsize	8
	.align		4
        /*0000*/ 	.word	0x00000000
	.align		4
        /*0004*/ 	.word	0xffffffff
	.align		4
        /*0008*/ 	.word	0x00000000
	.align		4
        /*000c*/ 	.word	0xfffffffe
	.align		4
        /*0010*/ 	.word	0x00000000
	.align		4
        /*0014*/ 	.word	0xfffffffd
	.align		4
        /*0018*/ 	.word	0x00000000
	.align		4
        /*001c*/ 	.word	0xfffffffc


//--------------------- .text.matmul_kernel       --------------------------
	.section	.text.matmul_kernel,"ax",@progbits
	.align	128
        .global         matmul_kernel
        .type           matmul_kernel,@function
        .size           matmul_kernel,(.L_x_3 - matmul_kernel)
        .other          matmul_kernel,@"STO_CUDA_ENTRY STV_DEFAULT"
matmul_kernel:
.text.matmul_kernel:
[----:B------:R-:W0:Y:S02]  /*0000*/  LDC R1, c[0x0][0x28] ;  /* 0x00000a00ff017b82 */ /* 0x000e240000000800 */
[----:B0-----:R-:W-:-:S06]  /*0010*/  VIADD R1, R1, 0xffffed28 ;  /* 0xffffed2801017836 */ /* 0x001fcc0000000000 */
[----:B------:R-:W0:Y:S01]  /*0020*/  LDC.64 R2, c[0x0][0x228] ;  /* 0x00008a00ff027b82 */ /* 0x000e220000000a00 */
[----:B------:R-:W1:Y:S01]  /*0030*/  S2R R153, SR_TID.X ;  /* 0x0000000000997919 */ /* 0x000e620000002100 */
[----:B------:R-:W-:Y:S01]  /*0040*/  UMOV UR6, 0x400 ;  /* 0x0000040000067882 */ /* 0x000fe20000000000 */
[----:B------:R-:W-:Y:S01]  /*0050*/  ULDC.64 UR32, c[0x0][0x208] ;  /* 0x0000820000207ab9 */ /* 0x000fe20000000a00 */
[----:B------:R-:W-:Y:S01]  /*0060*/  CS2R R24, SRZ ;  /* 0x0000000000187805 */ /* 0x000fe2000001ff00 */
[----:B------:R2:W-:Y:S01]  /*0070*/  STL [R1+0x400], RZ ;  /* 0x000400ff01007387 */ /* 0x0005e20000100800 */
[----:B------:R-:W-:Y:S02]  /*0080*/  CS2R R26, SRZ ;  /* 0x00000000001a7805 */ /* 0x000fe4000001ff00 */
[----:B------:R-:W-:Y:S01]  /*0090*/  CS2R R28, SRZ ;  /* 0x00000000001c7805 */ /* 0x000fe2000001ff00 */
[----:B------:R-:W3:Y:S01]  /*00a0*/  S2UR UR4, SR_CTAID.X ;  /* 0x00000000000479c3 */ /* 0x000ee20000002500 */
[----:B------:R2:W-:Y:S01]  /*00b0*/  STL [R1+0x404], RZ ;  /* 0x000404ff01007387 */ /* 0x0005e20000100800 */
[----:B------:R-:W-:-:S02]  /*00c0*/  CS2R R30, SRZ ;  /* 0x00000000001e7805 */ /* 0x000fc4000001ff00 */
[----:B------:R-:W-:Y:S02]  /*00d0*/  CS2R R32, SRZ ;  /* 0x0000000000207805 */ /* 0x000fe4000001ff00 */
[----:B------:R-:W-:Y:S01]  /*00e0*/  CS2R R34, SRZ ;  /* 0x0000000000227805 */ /* 0x000fe2000001ff00 */
[----:B------:R2:W-:Y:S01]  /*00f0*/  STL [R1+0x408], RZ ;  /* 0x000408ff01007387 */ /* 0x0005e20000100800 */
[----:B------:R-:W-:Y:S02]  /*0100*/  CS2R R36, SRZ ;  /* 0x0000000000247805 */ /* 0x000fe4000001ff00 */
[----:B------:R-:W-:Y:S01]  /*0110*/  CS2R R38, SRZ ;  /* 0x0000000000267805 */ /* 0x000fe2000001ff00 */
[----:B------:R-:W4:Y:S01]  /*0120*/  S2UR UR7, SR_CgaCtaId ;  /* 0x00000000000779c3 */ /* 0x000f220000008800 */
[----:B------:R2:W-:Y:S01]  /*0130*/  STL [R1+0x40c], RZ ;  /* 0x00040cff01007387 */ /* 0x0005e20000100800 */
[----:B------:R-:W-:Y:S02]  /*0140*/  CS2R R40, SRZ ;  /* 0x0000000000287805 */ /* 0x000fe4000001ff00 */
[----:B------:R-:W-:-:S02]  /*0150*/  CS2R R42, SRZ ;  /* 0x00000000002a7805 */ /* 0x000fc4000001ff00 */
[----:B------:R-:W-:Y:S01]  /*0160*/  CS2R R44, SRZ ;  /* 0x00000000002c7805 */ /* 0x000fe2000001ff00 */
[----:B------:R2:W-:Y:S01]  /*0170*/  STL [R1+0x410], RZ ;  /* 0x000410ff01007387 */ /* 0x0005e20000100800 */
[----:B------:R-:W-:Y:S02]  /*0180*/  CS2R R46, SRZ ;  /* 0x00000000002e7805 */ /* 0x000fe4000001ff00 */
[----:B------:R-:W-:Y:S01]  /*0190*/  CS2R R48, SRZ ;  /* 0x0000000000307805 */ /* 0x000fe2000001ff00 */
[----:B0-----:R-:W-:Y:S01]  /*01a0*/  VIADD R0, R3, 0x1ff ;  /* 0x000001ff03007836 */ /* 0x001fe20000000000 */
[----:B------:R2:W-:Y:S01]  /*01b0*/  STL [R1+0x414], RZ ;  /* 0x000414ff01007387 */ /* 0x0005e20000100800 */
[----:B------:R-:W0:Y:S01]  /*01c0*/  LDC R199, c[0x0][0x230] ;  /* 0x00008c00ffc77b82 */ /* 0x000e220000000800 */
[----:B------:R-:W-:Y:S02]  /*01d0*/  CS2R R50, SRZ ;  /* 0x0000000000327805 */ /* 0x000fe4000001ff00 */
[----:B------:R-:W-:Y:S01]  /*01e0*/  CS2R R52, SRZ ;  /* 0x0000000000347805 */ /* 0x000fe2000001ff00 */
[----:B------:R2:W-:Y:S01]  /*01f0*/  STL [R1+0x418], RZ ;  /* 0x000418ff01007387 */ /* 0x0005e20000100800 */
[----:B------:R-:W-:-:S02]  /*0200*/  SHF.R.S32.HI R5, RZ, 0x1f, R0 ;  /* 0x0000001fff057819 */ /* 0x000fc40000011400 */
[----:B------:R-:W-:Y:S02]  /*0210*/  CS2R R54, SRZ ;  /* 0x0000000000367805 */ /* 0x000fe4000001ff00 */
[----:B---3--:R-:W-:Y:S01]  /*0220*/  I2FP.F32.U32 R7, UR4 ;  /* 0x0000000400077c45 */ /* 0x008fe20008201000 */
[----:B------:R2:W-:Y:S01]  /*0230*/  STL [R1+0x41c], RZ ;  /* 0x00041cff01007387 */ /* 0x0005e20000100800 */
[----:B------:R-:W-:Y:S01]  /*0240*/  LEA.HI R5, R5, R0, RZ, 0x9 ;  /* 0x0000000005057211 */ /* 0x000fe200078f48ff */
[----:B------:R-:W-:Y:S01]  /*0250*/  ULDC UR4, c[0x0][0x150] ;  /* 0x0000540000047ab9 */ /* 0x000fe20000000800 */
[----:B-1----:R-:W-:Y:S01]  /*0260*/  LOP3.LUT R196, R153, 0x7f, RZ, 0xc0, !PT ;  /* 0x0000007f99c47812 */ /* 0x002fe200078ec0ff */
[----:B------:R2:W-:Y:S01]  /*0270*/  STL [R1+0x420], RZ ;  /* 0x000420ff01007387 */ /* 0x0005e20000100800 */
[----:B------:R-:W-:Y:S01]  /*0280*/  SHF.R.S32.HI R5, RZ, 0x9, R5 ;  /* 0x00000009ff057819 */ /* 0x000fe20000011405 */
[----:B------:R-:W-:Y:S01]  /*0290*/  FMUL R7, R7, UR4 ;  /* 0x0000000407077c20 */ /* 0x000fe20008400000 */
[----:B----4-:R-:W-:Y:S01]  /*02a0*/  USHF.L.U32 UR5, UR7, 0x7, URZ ;  /* 0x0000000707057899 */ /* 0x010fe2000800063f */
[----:B------:R2:W-:Y:S01]  /*02b0*/  STL [R1+0x424], RZ ;  /* 0x000424ff01007387 */ /* 0x0005e20000100800 */
[----:B------:R-:W-:Y:S01]  /*02c0*/  CS2R R56, SRZ ;  /* 0x0000000000387805 */ /* 0x000fe2000001ff00 */
[----:B------:R-:W-:Y:S01]  /*02d0*/  IMAD.SHL.U32 R6, R5, 0x8, RZ ;  /* 0x0000000805067824 */ /* 0x000fe200078e00ff */
[----:B------:R-:W-:Y:S01]  /*02e0*/  ULOP3.LUT UR5, UR5, 0x180, URZ, 0xc0, !UPT ;  /* 0x0000018005057892 */ /* 0x000fe2000f8ec03f */
[----:B------:R2:W-:Y:S01]  /*02f0*/  STL [R1+0x428], RZ ;  /* 0x000428ff01007387 */ /* 0x0005e20000100800 */
[----:B------:R-:W1:Y:S01]  /*0300*/  F2I.U32.TRUNC.NTZ R7, R7 ;  /* 0x0000000700077305 */ /* 0x000e62000020f000 */
[----:B------:R-:W-:-:S02]  /*0310*/  CS2R R58, SRZ ;  /* 0x00000000003a7805 */ /* 0x000fc4000001ff00 */
[----:B------:R-:W-:Y:S01]  /*0320*/  IABS R9, R6 ;  /* 0x0000000600097213 */ /* 0x000fe20000000000 */
[----:B------:R2:W-:Y:S01]  /*0330*/  STL [R1+0x42c], RZ ;  /* 0x00042cff01007387 */ /* 0x0005e20000100800 */
[----:B0-----:R-:W-:Y:S01]  /*0340*/  VIADD R199, R199, 0x1f ;  /* 0x0000001fc7c77836 */ /* 0x001fe20000000000 */
[----:B------:R-:W-:Y:S02]  /*0350*/  CS2R R60, SRZ ;  /* 0x00000000003c7805 */ /* 0x000fe4000001ff00 */
[----:B------:R-:W-:Y:S01]  /*0360*/  CS2R R62, SRZ ;  /* 0x00000000003e7805 */ /* 0x000fe2000001ff00 */
[----:B------:R2:W-:Y:S01]  /*0370*/  STL [R1+0x430], RZ ;  /* 0x000430ff01007387 */ /* 0x0005e20000100800 */
[----:B------:R-:W0:Y:S01]  /*0380*/  I2F.RP R0, R9 ;  /* 0x0000000900007306 */ /* 0x000e220000209400 */
[----:B------:R-:W-:Y:S02]  /*0390*/  CS2R R64, SRZ ;  /* 0x0000000000407805 */ /* 0x000fe4000001ff00 */
[----:B------:R-:W-:Y:S01]  /*03a0*/  CS2R R66, SRZ ;  /* 0x0000000000427805 */ /* 0x000fe2000001ff00 */
[----:B------:R2:W-:Y:S01]  /*03b0*/  STL [R1+0x434], RZ ;  /* 0x000434ff01007387 */ /* 0x0005e20000100800 */
[----:B------:R-:W-:-:S02]  /*03c0*/  CS2R R68, SRZ ;  /* 0x0000000000447805 */ /* 0x000fc4000001ff00 */
[----:B------:R-:W-:Y:S02]  /*03d0*/  CS2R R70, SRZ ;  /* 0x0000000000467805 */ /* 0x000fe4000001ff00 */
[----:B------:R-:W-:Y:S01]  /*03e0*/  CS2R R72, SRZ ;  /* 0x0000000000487805 */ /* 0x000fe2000001ff00 */
[----:B------:R2:W-:Y:S01]  /*03f0*/  STL [R1+0x438], RZ ;  /* 0x000438ff01007387 */ /* 0x0005e20000100800 */
[----:B-1----:R-:W-:Y:S02]  /*0400*/  IABS R13, R7 ;  /* 0x00000007000d7213 */ /* 0x002fe40000000000 */
[----:B------:R-:W-:Y:S02]  /*0410*/  CS2R R74, SRZ ;  /* 0x00000000004a7805 */ /* 0x000fe4000001ff00 */
[----:B------:R-:W-:Y:S01]  /*0420*/  CS2R R76, SRZ ;  /* 0x00000000004c7805 */ /* 0x000fe2000001ff00 */
[----:B------:R2:W-:Y:S01]  /*0430*/  STL [R1+0x43c], RZ ;  /* 0x00043cff01007387 */ /* 0x0005e20000100800 */
[----:B------:R-:W-:-:S02]  /*0440*/  CS2R R78, SRZ ;  /* 0x00000000004e7805 */ /* 0x000fc4000001ff00 */
[----:B------:R-:W-:Y:S02]  /*0450*/  CS2R R80, SRZ ;  /* 0x0000000000507805 */ /* 0x000fe4000001ff00 */
[----:B------:R-:W-:Y:S01]  /*0460*/  CS2R R82, SRZ ;  /* 0x0000000000527805 */ /* 0x000fe2000001ff00 */
[----:B------:R2:W-:Y:S01]  /*0470*/  STL [R1+0x440], RZ ;  /* 0x000440ff01007387 */ /* 0x0005e20000100800 */
[----:B0-----:R-:W0:Y:S01]  /*0480*/  MUFU.RCP R0, R0 ;  /* 0x0000000000007308 */ /* 0x001e220000001000 */
[----:B------:R-:W-:Y:S02]  /*0490*/  CS2R R84, SRZ ;  /* 0x0000000000547805 */ /* 0x000fe4000001ff00 */
[----:B------:R-:W-:Y:S01]  /*04a0*/  CS2R R86, SRZ ;  /* 0x0000000000567805 */ /* 0x000fe2000001ff00 */
[----:B------:R2:W-:Y:S01]  /*04b0*/  STL [R1+0x444], RZ ;  /* 0x000444ff01007387 */ /* 0x0005e20000100800 */
[----:B------:R-:W-:Y:S02]  /*04c0*/  CS2R R88, SRZ ;  /* 0x0000000000587805 */ /* 0x000fe4000001ff00 */
[----:B------:R-:W-:-:S02]  /*04d0*/  CS2R R90, SRZ ;  /* 0x00000000005a7805 */ /* 0x000fc4000001ff00 */
[----:B------:R-:W-:Y:S01]  /*04e0*/  CS2R R92, SRZ ;  /* 0x00000000005c7805 */ /* 0x000fe2000001ff00 */
[----:B------:R2:W-:Y:S01]  /*04f0*/  STL [R1+0x448], RZ ;  /* 0x000448ff01007387 */ /* 0x0005e20000100800 */
[----:B------:R-:W-:Y:S02]  /*0500*/  CS2R R94, SRZ ;  /* 0x00000000005e7805 */ /* 0x000fe4000001ff00 */
[----:B------:R-:W-:Y:S02]  /*0510*/  CS2R R96, SRZ ;  /* 0x0000000000607805 */ /* 0x000fe4000001ff00 */
[----:B------:R-:W-:Y:S01]  /*0520*/  CS2R R98, SRZ ;  /* 0x0000000000627805 */ /* 0x000fe2000001ff00 */
[----:B------:R2:W-:Y:S01]  /*0530*/  STL [R1+0x44c], RZ ;  /* 0x00044cff01007387 */ /* 0x0005e20000100800 */
[----:B------:R-:W-:Y:S02]  /*0540*/  CS2R R100, SRZ ;  /* 0x0000000000647805 */ /* 0x000fe4000001ff00 */
[----:B------:R-:W-:-:S02]  /*0550*/  CS2R R102, SRZ ;  /* 0x0000000000667805 */ /* 0x000fc4000001ff00 */
[----:B------:R-:W-:Y:S01]  /*0560*/  CS2R R104, SRZ ;  /* 0x0000000000687805 */ /* 0x000fe2000001ff00 */
[----:B------:R2:W-:Y:S01]  /*0570*/  STL [R1+0x450], RZ ;  /* 0x000450ff01007387 */ /* 0x0005e20000100800 */
[----:B------:R-:W-:Y:S01]  /*0580*/  CS2R R106, SRZ ;  /* 0x00000000006a7805 */ /* 0x000fe2000001ff00 */
[----:B0-----:R-:W-:Y:S01]  /*0590*/  VIADD R4, R0, 0xffffffe ;  /* 0x0ffffffe00047836 */ /* 0x001fe20000000000 */
[----:B------:R-:W-:Y:S01]  /*05a0*/  IABS R0, R6 ;  /* 0x0000000600007213 */ /* 0x000fe20000000000 */
[----:B------:R2:W-:Y:S01]  /*05b0*/  STL [R1+0x454], RZ ;  /* 0x000454ff01007387 */ /* 0x0005e20000100800 */
[----:B------:R-:W-:Y:S01]  /*05c0*/  CS2R R108, SRZ ;  /* 0x00000000006c7805 */ /* 0x000fe2000001ff00 */
[----:B------:R0:W1:Y:S01]  /*05d0*/  F2I.FTZ.U32.TRUNC.NTZ R5, R4 ;  /* 0x0000000400057305 */ /* 0x000062000021f000 */
[----:B------:R-:W-:Y:S01]  /*05e0*/  CS2R R110, SRZ ;  /* 0x00000000006e7805 */ /* 0x000fe2000001ff00 */
[----:B------:R2:W-:Y:S01]  /*05f0*/  STL [R1+0x458], RZ ;  /* 0x000458ff01007387 */ /* 0x0005e20000100800 */
[----:B------:R-:W-:Y:S01]  /*0600*/  IMAD.MOV R0, RZ, RZ, -R0 ;  /* 0x000000ffff007224 */ /* 0x000fe200078e0a00 */
[----:B------:R-:W-:-:S02]  /*0610*/  CS2R R112, SRZ ;  /* 0x0000000000707805 */ /* 0x000fc4000001ff00 */
[----:B------:R-:W-:Y:S01]  /*0620*/  CS2R R114, SRZ ;  /* 0x0000000000727805 */ /* 0x000fe2000001ff00 */
[----:B------:R2:W-:Y:S01]  /*0630*/  STL [R1+0x45c], RZ ;  /* 0x00045cff01007387 */ /* 0x0005e20000100800 */
[----:B------:R-:W-:Y:S02]  /*0640*/  CS2R R116, SRZ ;  /* 0x0000000000747805 */ /* 0x000fe4000001ff00 */
[----:B------:R-:W-:Y:S01]  /*0650*/  CS2R R118, SRZ ;  /* 0x0000000000767805 */ /* 0x000fe2000001ff00 */
[----:B0-----:R-:W-:Y:S01]  /*0660*/  IMAD.MOV.U32 R4, RZ, RZ, RZ ;  /* 0x000000ffff047224 */ /* 0x001fe200078e00ff */
[----:B------:R2:W-:Y:S01]  /*0670*/  STL [R1+0x460], RZ ;  /* 0x000460ff01007387 */ /* 0x0005e20000100800 */
[----:B------:R-:W-:Y:S02]  /*0680*/  CS2R R120, SRZ ;  /* 0x0000000000787805 */ /* 0x000fe4000001ff00 */
[----:B------:R-:W-:Y:S02]  /*0690*/  CS2R R122, SRZ ;  /* 0x00000000007a7805 */ /* 0x000fe4000001ff00 */
[----:B------:R-:W-:Y:S01]  /*06a0*/  CS2R R124, SRZ ;  /* 0x00000000007c7805 */ /* 0x000fe2000001ff00 */
[----:B------:R2:W-:Y:S01]  /*06b0*/  STL [R1+0x464], RZ ;  /* 0x000464ff01007387 */ /* 0x0005e20000100800 */
[----:B-1----:R-:W-:Y:S01]  /*06c0*/  IMAD.MOV R8, RZ, RZ, -R5 ;  /* 0x000000ffff087224 */ /* 0x002fe200078e0a05 */
[----:B------:R-:W-:-:S02]  /*06d0*/  CS2R R126, SRZ ;  /* 0x00000000007e7805 */ /* 0x000fc4000001ff00 */
[----:B------:R-:W-:Y:S01]  /*06e0*/  CS2R R128, SRZ ;  /* 0x0000000000807805 */ /* 0x000fe2000001ff00 */
[----:B------:R2:W-:Y:S01]  /*06f0*/  STL [R1+0x468], RZ ;  /* 0x000468ff01007387 */ /* 0x0005e20000100800 */
[----:B------:R-:W-:Y:S01]  /*0700*/  IMAD R11, R8, R9, RZ ;  /* 0x00000009080b7224 */ /* 0x000fe200078e02ff */
[----:B------:R-:W-:Y:S02]  /*0710*/  CS2R R130, SRZ ;  /* 0x0000000000827805 */ /* 0x000fe4000001ff00 */
[----:B------:R-:W-:Y:S01]  /*0720*/  CS2R R132, SRZ ;  /* 0x0000000000847805 */ /* 0x000fe2000001ff00 */
[----:B------:R2:W-:Y:S01]  /*0730*/  STL [R1+0x46c], RZ ;  /* 0x00046cff01007387 */ /* 0x0005e20000100800 */
[----:B------:R-:W-:Y:S01]  /*0740*/  IMAD.HI.U32 R4, R5, R11, R4 ;  /* 0x0000000b05047227 */ /* 0x000fe200078e0004 */
[----:B------:R-:W-:Y:S02]  /*0750*/  CS2R R134, SRZ ;  /* 0x0000000000867805 */ /* 0x000fe4000001ff00 */
[----:B------:R-:W-:Y:S01]  /*0760*/  CS2R R136, SRZ ;  /* 0x0000000000887805 */ /* 0x000fe2000001ff00 */
[----:B------:R2:W-:Y:S01]  /*0770*/  STL [R1+0x470], RZ ;  /* 0x000470ff01007387 */ /* 0x0005e20000100800 */
[----:B------:R-:W-:-:S02]  /*0780*/  CS2R R138, SRZ ;  /* 0x00000000008a7805 */ /* 0x000fc4000001ff00 */
[----:B------:R-:W-:Y:S01]  /*0790*/  CS2R R140, SRZ ;  /* 0x00000000008c7805 */ /* 0x000fe2000001ff00 */
[----:B------:R-:W-:Y:S01]  /*07a0*/  IMAD.HI.U32 R4, R4, R13, RZ ;  /* 0x0000000d04047227 */ /* 0x000fe200078e00ff */
[----:B------:R2:W-:Y:S01]  /*07b0*/  STL [R1+0x474], RZ ;  /* 0x000474ff01007387 */ /* 0x0005e20000100800 */
[----:B------:R-:W-:Y:S02]  /*07c0*/  CS2R R142, SRZ ;  /* 0x00000000008e7805 */ /* 0x000fe4000001ff00 */
[----:B------:R-:W-:Y:S01]  /*07d0*/  CS2R R144, SRZ ;  /* 0x0000000000907805 */ /* 0x000fe2000001ff00 */
[----:B------:R-:W-:Y:S01]  /*07e0*/  IMAD R0, R4, R0, R13 ;  /* 0x0000000004007224 */ /* 0x000fe200078e020d */
[----:B------:R2:W-:Y:S01]  /*07f0*/  STL [R1+0x478], RZ ;  /* 0x000478ff01007387 */ /* 0x0005e20000100800 */
[----:B------:R-:W-:Y:S02]  /*0800*/  CS2R R146, SRZ ;  /* 0x0000000000927805 */ /* 0x000fe4000001ff00 */
[----:B------:R-:W-:-:S02]  /*0810*/  CS2R R148, SRZ ;  /* 0x0000000000947805 */ /* 0x000fc4000001ff00 */
[----:B------:R-:W-:Y:S01]  /*0820*/  CS2R R150, SRZ ;  /* 0x0000000000967805 */ /* 0x000fe2000001ff00 */
[----:B------:R2:W-:Y:S01]  /*0830*/  STL [R1+0x47c], RZ ;  /* 0x00047cff01007387 */ /* 0x0005e20000100800 */
[----:B------:R-:W-:-:S03]  /*0840*/  ISETP.GT.U32.AND P1, PT, R9, R0, PT ;  /* 0x000000000900720c */ /* 0x000fc60003f24070 */
[----:B------:R2:W-:Y:S04]  /*0850*/  STL [R1+0x480], RZ ;  /* 0x000480ff01007387 */ /* 0x0005e80000100800 */
[----:B------:R2:W-:Y:S04]  /*0860*/  STL [R1+0x484], RZ ;  /* 0x000484ff01007387 */ /* 0x0005e80000100800 */
[----:B------:R2:W-:Y:S02]  /*0870*/  STL [R1+0x488], RZ ;  /* 0x000488ff01007387 */ /* 0x0005e40000100800 */
[----:B------:R-:W-:-:S02]  /*0880*/  @!P1 IMAD.IADD R0, R0, 0x1, -R9 ;  /* 0x0000000100009824 */ /* 0x000fc400078e0a09 */
[----:B------:R2:W-:Y:S01]  /*0890*/  STL [R1+0x48c], RZ ;  /* 0x00048cff01007387 */ /* 0x0005e20000100800 */
[----:B------:R-:W-:Y:S01]  /*08a0*/  @!P1 VIADD R4, R4, 0x1 ;  /* 0x0000000104049836 */ /* 0x000fe20000000000 */
[----:B------:R-:W-:Y:S02]  /*08b0*/  ISETP.NE.AND P1, PT, R6, RZ, PT ;  /* 0x000000ff0600720c */ /* 0x000fe40003f25270 */
[----:B------:R2:W-:Y:S01]  /*08c0*/  STL [R1+0x490], RZ ;  /* 0x000490ff01007387 */ /* 0x0005e20000100800 */
[----:B------:R-:W-:Y:S02]  /*08d0*/  ISETP.GE.U32.AND P0, PT, R0, R9, PT ;  /* 0x000000090000720c */ /* 0x000fe40003f06070 */
[----:B------:R-:W-:Y:S01]  /*08e0*/  LOP3.LUT R0, R7, R6, RZ, 0x3c, !PT ;  /* 0x0000000607007212 */ /* 0x000fe200078e3cff */
[----:B------:R2:W-:Y:S03]  /*08f0*/  STL [R1+0x494], RZ ;  /* 0x000494ff01007387 */ /* 0x0005e60000100800 */
[----:B------:R-:W-:Y:S01]  /*0900*/  ISETP.GE.AND P2, PT, R0, RZ, PT ;  /* 0x000000ff0000720c */ /* 0x000fe20003f46270 */
[----:B------:R2:W-:Y:S01]  /*0910*/  STL [R1+0x498], RZ ;  /* 0x000498ff01007387 */ /* 0x0005e20000100800 */
[----:B------:R-:W-:-:S03]  /*0920*/  VIADD R0, R2, 0x1ff ;  /* 0x000001ff02007836 */ /* 0x000fc60000000000 */
[----:B------:R2:W-:Y:S02]  /*0930*/  STL [R1+0x49c], RZ ;  /* 0x00049cff01007387 */ /* 0x0005e40000100800 */
[----:B------:R-:W-:Y:S01]  /*0940*/  @P0 VIADD R4, R4, 0x1 ;  /* 0x0000000104040836 */ /* 0x000fe20000000000 */
[----:B------:R-:W-:Y:S01]  /*0950*/  SHF.R.S32.HI R5, RZ, 0x1f, R0 ;  /* 0x0000001fff057819 */ /* 0x000fe20000011400 */
[----:B------:R2:W-:Y:S03]  /*0960*/  STL [R1+0x4a0], RZ ;  /* 0x0004a0ff01007387 */ /* 0x0005e60000100800 */
[----:B------:R-:W-:Y:S01]  /*0970*/  LEA.HI R5, R5, R0, RZ, 0x9 ;  /* 0x0000000005057211 */ /* 0x000fe200078f48ff */
[----:B------:R2:W-:Y:S01]  /*0980*/  STL [R1+0x4a4], RZ ;  /* 0x0004a4ff01007387 */ /* 0x0005e20000100800 */
[----:B------:R-:W-:Y:S01]  /*0990*/  @!P2 IMAD.MOV R4, RZ, RZ, -R4 ;  /* 0x000000ffff04a224 */ /* 0x000fe200078e0a04 */
[----:B------:R-:W-:-:S02]  /*09a0*/  @!P1 LOP3.LUT R4, RZ, R6, RZ, 0x33, !PT ;  /* 0x00000006ff049212 */ /* 0x000fc400078e33ff */
[----:B------:R2:W-:Y:S03]  /*09b0*/  STL [R1+0x4a8], RZ ;  /* 0x0004a8ff01007387 */ /* 0x0005e60000100800 */
[----:B------:R-:W-:Y:S01]  /*09c0*/  IMAD.SHL.U32 R8, R4, 0x8, RZ ;  /* 0x0000000804087824 */ /* 0x000fe200078e00ff */
[----:B------:R2:W-:Y:S01]  /*09d0*/  STL [R1+0x4ac], RZ ;  /* 0x0004acff01007387 */ /* 0x0005e20000100800 */
[----:B------:R-:W-:-:S03]  /*09e0*/  IMAD.MOV R4, RZ, RZ, -R4 ;  /* 0x000000ffff047224 */ /* 0x000fc600078e0a04 */
[----:B------:R2:W-:Y:S01]  /*09f0*/  STL [R1+0x4b0], RZ ;  /* 0x0004b0ff01007387 */ /* 0x0005e20000100800 */
[----:B------:R-:W-:Y:S01]  /*0a00*/  LEA.HI.SX32 R5, R5, -R8, 0x17 ;  /* 0x8000000805057211 */ /* 0x000fe200078fbaff */
[----:B------:R-:W-:Y:S02]  /*0a10*/  IMAD R6, R6, R4, R7 ;  /* 0x0000000406067224 */ /* 0x000fe400078e0207 */
[----:B------:R2:W-:Y:S01]  /*0a20*/  STL [R1+0x4b4], RZ ;  /* 0x0004b4ff01007387 */ /* 0x0005e20000100800 */
[----:B------:R-:W-:Y:S02]  /*0a30*/  VIMNMX R13, R5, 0x8, PT ;  /* 0x00000008050d7848 */ /* 0x000fe40003fe0100 */
[----:B------:R-:W-:Y:S01]  /*0a40*/  IABS R11, R6 ;  /* 0x00000006000b7213 */ /* 0x000fe20000000000 */
[----:B------:R2:W-:Y:S01]  /*0a50*/  STL [R1+0x4b8], RZ ;  /* 0x0004b8ff01007387 */ /* 0x0005e20000100800 */
[----:B------:R-:W-:-:S03]  /*0a60*/  IABS R9, R13 ;  /* 0x0000000d00097213 */ /* 0x000fc60000000000 */
[----:B------:R2:W-:Y:S01]  /*0a70*/  STL [R1+0x4bc], RZ ;  /* 0x0004bcff01007387 */ /* 0x0005e20000100800 */
[----:B------:R-:W0:Y:S03]  /*0a80*/  I2F.RP R0, R9 ;  /* 0x0000000900007306 */ /* 0x000e260000209400 */
[----:B------:R2:W-:Y:S04]  /*0a90*/  STL [R1+0x4c0], RZ ;  /* 0x0004c0ff01007387 */ /* 0x0005e80000100800 */
[----:B------:R2:W-:Y:S04]  /*0aa0*/  STL [R1+0x4c4], RZ ;  /* 0x0004c4ff01007387 */ /* 0x0005e80000100800 */
[----:B------:R2:W-:Y:S04]  /*0ab0*/  STL [R1+0x4c8], RZ ;  /* 0x0004c8ff01007387 */ /* 0x0005e80000100800 */
[----:B------:R2:W-:Y:S01]  /*0ac0*/  STL [R1+0x4cc], RZ ;  /* 0x0004ccff01007387 */ /* 0x0005e20000100800 */
[----:B0-----:R-:W0:Y:S03]  /*0ad0*/  MUFU.RCP R0, R0 ;  /* 0x0000000000007308 */ /* 0x001e260000001000 */
[----:B------:R2:W-:Y:S04]  /*0ae0*/  STL [R1+0x4d0], RZ ;  /* 0x0004d0ff01007387 */ /* 0x0005e80000100800 */
[----:B------:R2:W-:Y:S04]  /*0af0*/  STL [R1+0x4d4], RZ ;  /* 0x0004d4ff01007387 */ /* 0x0005e80000100800 */
[----:B------:R2:W-:Y:S04]  /*0b00*/  STL [R1+0x4d8], RZ ;  /* 0x0004d8ff01007387 */ /* 0x0005e80000100800 */
[----:B------:R2:W-:Y:S01]  /*0b10*/  STL [R1+0x4dc], RZ ;  /* 0x0004dcff01007387 */ /* 0x0005e20000100800 */
[----:B0-----:R-:W-:-:S03]  /*0b20*/  VIADD R5, R0, 0xffffffe ;  /* 0x0ffffffe00057836 */ /* 0x001fc60000000000 */
[----:B------:R2:W-:Y:S04]  /*0b30*/  STL [R1+0x4e0], RZ ;  /* 0x0004e0ff01007387 */ /* 0x0005e80000100800 */
[----:B------:R2:W-:Y:S01]  /*0b40*/  STL [R1+0x4e4], RZ ;  /* 0x0004e4ff01007387 */ /* 0x0005e20000100800 */
[----:B------:R-:W0:Y:S03]  /*0b50*/  F2I.FTZ.U32.TRUNC.NTZ R5, R5 ;  /* 0x0000000500057305 */ /* 0x000e26000021f000 */
[----:B------:R2:W-:Y:S04]  /*0b60*/  STL [R1+0x4e8], RZ ;  /* 0x0004e8ff01007387 */ /* 0x0005e80000100800 */
[----:B------:R2:W-:Y:S04]  /*0b70*/  STL [R1+0x4ec], RZ ;  /* 0x0004ecff01007387 */ /* 0x0005e80000100800 */
[----:B------:R2:W-:Y:S04]  /*0b80*/  STL [R1+0x4f0], RZ ;  /* 0x0004f0ff01007387 */ /* 0x0005e80000100800 */
[----:B------:R2:W-:Y:S01]  /*0b90*/  STL [R1+0x4f4], RZ ;  /* 0x0004f4ff01007387 */ /* 0x0005e20000100800 */
[----:B0-----:R-:W-:-:S03]  /*0ba0*/  IMAD.MOV R10, RZ, RZ, -R5 ;  /* 0x000000ffff0a7224 */ /* 0x001fc600078e0a05 */
[----:B------:R2:W-:Y:S01]  /*0bb0*/  STL [R1+0x4f8], RZ ;  /* 0x0004f8ff01007387 */ /* 0x0005e20000100800 */
[----:B------:R-:W-:Y:S01]  /*0bc0*/  IMAD.MOV.U32 R4, RZ, RZ, R10 ;  /* 0x000000ffff047224 */ /* 0x000fe200078e000a */
[----:B------:R-:W-:Y:S02]  /*0bd0*/  IABS R10, R13 ;  /* 0x0000000d000a7213 */ /* 0x000fe40000000000 */
[----:B------:R2:W-:Y:S01]  /*0be0*/  STL [R1+0x4fc], RZ ;  /* 0x0004fcff01007387 */ /* 0x0005e20000100800 */
[----:B------:R-:W-:Y:S02]  /*0bf0*/  IMAD R7, R4, R9, RZ ;  /* 0x0000000904077224 */ /* 0x000fe400078e02ff */
[----:B------:R-:W-:Y:S01]  /*0c00*/  IMAD.MOV.U32 R4, RZ, RZ, RZ ;  /* 0x000000ffff047224 */ /* 0x000fe200078e00ff */
[----:B------:R2:W-:Y:S01]  /*0c10*/  STL [R1+0x500], RZ ;  /* 0x000500ff01007387 */ /* 0x0005e20000100800 */
[----:B------:R-:W-:Y:S02]  /*0c20*/  IMAD.MOV R0, RZ, RZ, -R10 ;  /* 0x000000ffff007224 */ /* 0x000fe400078e0a0a */
[----:B------:R-:W-:Y:S01]  /*0c30*/  IMAD.HI.U32 R4, R5, R7, R4 ;  /* 0x0000000705047227 */ /* 0x000fe200078e0004 */
[----:B------:R2:W-:Y:S04]  /*0c40*/  STL [R1+0x504], RZ ;  /* 0x000504ff01007387 */ /* 0x0005e80000100800 */
[----:B------:R2:W-:Y:S01]  /*0c50*/  STL [R1+0x508], RZ ;  /* 0x000508ff01007387 */ /* 0x0005e20000100800 */
[----:B------:R-:W-:-:S03]  /*0c60*/  IMAD.HI.U32 R4, R4, R11, RZ ;  /* 0x0000000b04047227 */ /* 0x000fc600078e00ff */
[----:B------:R2:W-:Y:S01]  /*0c70*/  STL [R1+0x50c], RZ ;  /* 0x00050cff01007387 */ /* 0x0005e20000100800 */
[----:B------:R-:W-:-:S03]  /*0c80*/  IMAD R0, R4, R0, R11 ;  /* 0x0000000004007224 */ /* 0x000fc600078e020b */
[----:B------:R2:W-:Y:S02]  /*0c90*/  STL [R1+0x510], RZ ;  /* 0x000510ff01007387 */ /* 0x0005e40000100800 */
[----:B------:R-:W-:Y:S02]  /*0ca0*/  ISETP.GT.U32.AND P1, PT, R9, R0, PT ;  /* 0x000000000900720c */ /* 0x000fe40003f24070 */
[----:B------:R2:W-:Y:S04]  /*0cb0*/  STL [R1+0x514], RZ ;  /* 0x000514ff01007387 */ /* 0x0005e80000100800 */
[----:B------:R2:W-:Y:S04]  /*0cc0*/  STL [R1+0x518], RZ ;  /* 0x000518ff01007387 */ /* 0x0005e80000100800 */
[----:B------:R2:W-:Y:S03]  /*0cd0*/  STL [R1+0x51c], RZ ;  /* 0x00051cff01007387 */ /* 0x0005e60000100800 */
[----:B------:R-:W-:Y:S01]  /*0ce0*/  @!P1 IMAD.IADD R0, R0, 0x1, -R9 ;  /* 0x0000000100009824 */ /* 0x000fe200078e0a09 */
[----:B------:R2:W-:Y:S01]  /*0cf0*/  STL [R1+0x520], RZ ;  /* 0x000520ff01007387 */ /* 0x0005e20000100800 */
[----:B------:R-:W-:Y:S01]  /*0d00*/  @!P1 VIADD R4, R4, 0x1 ;  /* 0x0000000104049836 */ /* 0x000fe20000000000 */
[----:B------:R-:W-:-:S02]  /*0d10*/  ISETP.NE.AND P1, PT, R13, RZ, PT ;  /* 0x000000ff0d00720c */ /* 0x000fc40003f25270 */
[----:B------:R2:W-:Y:S01]  /*0d20*/  STL [R1+0x524], RZ ;  /* 0x000524ff01007387 */ /* 0x0005e20000100800 */
[----:B------:R-:W-:Y:S02]  /*0d30*/  ISETP.GE.U32.AND P0, PT, R0, R9, PT ;  /* 0x000000090000720c */ /* 0x000fe40003f06070 */
[-C--:B------:R-:W-:Y:S01]  /*0d40*/  LOP3.LUT R0, R6, R13.reuse, RZ, 0x3c, !PT ;  /* 0x0000000d06007212 */ /* 0x080fe200078e3cff */
[----:B------:R2:W-:Y:S03]  /*0d50*/  STL [R1+0x528], RZ ;  /* 0x000528ff01007387 */ /* 0x0005e60000100800 */
[----:B------:R-:W-:Y:S01]  /*0d60*/  ISETP.GE.AND P2, PT, R0, RZ, PT ;  /* 0x000000ff0000720c */ /* 0x000fe20003f46270 */
[----:B------:R2:W-:Y:S04]  /*0d70*/  STL [R1+0x52c], RZ ;  /* 0x00052cff01007387 */ /* 0x0005e80000100800 */
[----:B------:R2:W-:Y:S02]  /*0d80*/  STL [R1+0x530], RZ ;  /* 0x000530ff01007387 */ /* 0x0005e40000100800 */
[----:B------:R-:W-:Y:S01]  /*0d90*/  @P0 VIADD R4, R4, 0x1 ;  /* 0x0000000104040836 */ /* 0x000fe20000000000 */
[----:B------:R-:W-:Y:S01]  /*0da0*/  ISETP.GE.AND P0, PT, R199, 0x20, PT ;  /* 0x00000020c700780c */ /* 0x000fe20003f06270 */
[----:B------:R2:W-:Y:S04]  /*0db0*/  STL [R1+0x534], RZ ;  /* 0x000534ff01007387 */ /* 0x0005e80000100800 */
[----:B------:R2:W-:Y:S01]  /*0dc0*/  STL [R1+0x538], RZ ;  /* 0x000538ff01007387 */ /* 0x0005e20000100800 */
[----:B------:R-:W-:Y:S01]  /*0dd0*/  @!P2 IMAD.MOV R4, RZ, RZ, -R4 ;  /* 0x000000ffff04a224 */ /* 0x000fe200078e0a04 */
[----:B------:R-:W-:-:S02]  /*0de0*/  @!P1 LOP3.LUT R4, RZ, R13, RZ, 0x33, !PT ;  /* 0x0000000dff049212 */ /* 0x000fc400078e33ff */
[----:B------:R2:W-:Y:S03]  /*0df0*/  STL [R1+0x53c], RZ ;  /* 0x00053cff01007387 */ /* 0x0005e60000100800 */
[----:B------:R-:W-:Y:S01]  /*0e00*/  IMAD.MOV R0, RZ, RZ, -R4 ;  /* 0x000000ffff007224 */ /* 0x000fe200078e0a04 */
[----:B------:R2:W-:Y:S01]  /*0e10*/  STL [R1+0x540], RZ ;  /* 0x000540ff01007387 */ /* 0x0005e20000100800 */
[----:B------:R-:W-:Y:S02]  /*0e20*/  IMAD.SHL.U32 R4, R4, 0x200, RZ ;  /* 0x0000020004047824 */ /* 0x000fe400078e00ff */
[----:B------:R-:W-:Y:S01]  /*0e30*/  IMAD R0, R13, R0, R6 ;  /* 0x000000000d007224 */ /* 0x000fe200078e0206 */
[----:B------:R2:W-:Y:S03]  /*0e40*/  STL [R1+0x544], RZ ;  /* 0x000544ff01007387 */ /* 0x0005e60000100800 */
[----:B------:R-:W-:Y:S01]  /*0e50*/  IMAD.IADD R0, R8, 0x1, R0 ;  /* 0x0000000108007824 */ /* 0x000fe200078e0200 */
[----:B------:R2:W-:Y:S04]  /*0e60*/  STL [R1+0x548], RZ ;  /* 0x000548ff01007387 */ /* 0x0005e80000100800 */
[----:B------:R2:W-:Y:S01]  /*0e70*/  STL [R1+0x54c], RZ ;  /* 0x00054cff01007387 */ /* 0x0005e20000100800 */
[----:B------:R-:W-:-:S03]  /*0e80*/  R2UR UR4, R0 ;  /* 0x00000000000472ca */ /* 0x000fc600000e0000 */
[----:B------:R2:W-:Y:S04]  /*0e90*/  STL [R1+0x550], RZ ;  /* 0x000550ff01007387 */ /* 0x0005e80000100800 */
[----:B------:R2:W-:Y:S04]  /*0ea0*/  STL [R1+0x554], RZ ;  /* 0x000554ff01007387 */ /* 0x0005e80000100800 */
[----:B------:R2:W-:Y:S02]  /*0eb0*/  STL [R1+0x558], RZ ;  /* 0x000558ff01007387 */ /* 0x0005e40000100800 */
[----:B------:R-:W-:-:S02]  /*0ec0*/  ULEA UR4, UR4, UR5, 0x9 ;  /* 0x0000000504047291 */ /* 0x000fc4000f8e483f */
[----:B------:R2:W-:Y:S01]  /*0ed0*/  STL [R1+0x55c], RZ ;  /* 0x00055cff01007387 */ /* 0x0005e20000100800 */
[----:B------:R-:W-:-:S03]  /*0ee0*/  ULEA UR5, UR7, UR6, 0x18 ;  /* 0x0000000607057291 */ /* 0x000fc6000f8ec03f */
[----:B------:R2:W-:Y:S01]  /*0ef0*/  STL [R1+0x560], RZ ;  /* 0x000560ff01007387 */ /* 0x0005e20000100800 */
[----:B------:R-:W-:-:S03]  /*0f00*/  VIADD R17, R196, UR4 ;  /* 0x00000004c4117c36 */ /* 0x000fc60008000000 */
[----:B------:R2:W-:Y:S04]  /*0f10*/  STL [R1+0x564], RZ ;  /* 0x000564ff01007387 */ /* 0x0005e80000100800 */
        /* <DEDUP_REMOVED lines=166> */
[----:B------:R2:W-:Y:S04]  /*1980*/  STL [R1], RZ ;  /* 0x000000ff01007387 */ /* 0x0005e80000100800 */
        /* <DEDUP_REMOVED lines=127> */
[----:B------:R2:W-:Y:S01]  /*2180*/  STL [R1+0x930], R17 ;  /* 0x0009301101007387 */ /* 0x0005e20000100800 */
[----:B------:R-:W-:Y:S05]  /*2190*/  @!P0 BRA `(.L_x_0) ;  /* 0x00000148003c8947 */ /* 0x000fea0003800000 */
[----:B------:R-:W-:Y:S01]  /*21a0*/  IABS R12, R2 ;  /* 0x00000002000c7213 */ /* 0x000fe20000000000 */
[----:B------:R-:W-:Y:S01]  /*21b0*/  ULDC UR4, c[0x0][0x240] ;  /* 0x0000900000047ab9 */ /* 0x000fe20000000800 */
[----:B------:R-:W-:Y:S01]  /*21c0*/  IABS R0, R3 ;  /* 0x0000000300007213 */ /* 0x000fe20000000000 */
[----:B------:R-:W-:Y:S01]  /*21d0*/  ULDC.64 UR10, c[0x0][0x218] ;  /* 0x00008600000a7ab9 */ /* 0x000fe20000000a00 */
[----:B------:R-:W0:Y:S01]  /*21e0*/  I2F.RP R10, R12 ;  /* 0x0000000c000a7306 */ /* 0x000e220000209400 */
[----:B------:R-:W-:Y:S01]  /*21f0*/  SHF.R.S32.HI R6, RZ, 0x1f, R199 ;  /* 0x0000001fff067819 */ /* 0x000fe200000114c7 */
[----:B------:R-:W-:Y:S01]  /*2200*/  ULDC.64 UR8, c[0x0][0x218] ;  /* 0x0000860000087ab9 */ /* 0x000fe20000000a00 */
[----:B------:R-:W-:Y:S01]  /*2210*/  IABS R14, R17 ;  /* 0x00000011000e7213 */ /* 0x000fe20000000000 */
[----:B------:R-:W-:Y:S01]  /*2220*/  ULDC.64 UR6, c[0x0][0x218] ;  /* 0x0000860000067ab9 */ /* 0x000fe20000000a00 */
[----:B------:R-:W-:Y:S01]  /*2230*/  LEA.HI R199, R6, R199, RZ, 0x5 ;  /* 0x000000c706c77211 */ /* 0x000fe200078f28ff */
[----:B------:R-:W-:Y:S01]  /*2240*/  IMAD.MOV.U32 R6, RZ, RZ, RZ ;  /* 0x000000ffff067224 */ /* 0x000fe200078e00ff */
[----:B------:R-:W-:Y:S01]  /*2250*/  SHF.R.U32.HI R13, RZ, 0x5, R153 ;  /* 0x00000005ff0d7819 */ /* 0x000fe20000011699 */
[----:B------:R-:W1:Y:S01]  /*2260*/  I2F.RP R5, R0 ;  /* 0x0000000000057306 */ /* 0x000e620000209400 */
[----:B------:R-:W-:Y:S01]  /*2270*/  ISETP.GE.AND P3, PT, R17, RZ, PT ;  /* 0x000000ff1100720c */ /* 0x000fe20003f66270 */
[----:B------:R-:W-:Y:S01]  /*2280*/  ULDC.64 UR14, c[0x0][0x218] ;  /* 0x00008600000e7ab9 */ /* 0x000fe20000000a00 */
[----:B------:R-:W-:Y:S01]  /*2290*/  ISETP.NE.AND P4, PT, R2, RZ, PT ;  /* 0x000000ff0200720c */ /* 0x000fe20003f85270 */
[----:B------:R-:W-:Y:S01]  /*22a0*/  ULDC.64 UR12, c[0x0][0x218] ;  /* 0x00008600000c7ab9 */ /* 0x000fe20000000a00 */
[----:B------:R-:W-:-:S02]  /*22b0*/  CS2R R122, SRZ ;  /* 0x00000000007a7805 */ /* 0x000fc4000001ff00 */
[----:B------:R-:W-:Y:S02]  /*22c0*/  CS2R R124, SRZ ;  /* 0x00000000007c7805 */ /* 0x000fe4000001ff00 */
[----:B------:R-:W-:Y:S01]  /*22d0*/  CS2R R126, SRZ ;  /* 0x00000000007e7805 */ /* 0x000fe2000001ff00 */
[----:B0-----:R-:W0:Y:S01]  /*22e0*/  MUFU.RCP R10, R10 ;  /* 0x0000000a000a7308 */ /* 0x001e220000001000 */
[----:B------:R-:W-:Y:S02]  /*22f0*/  CS2R R128, SRZ ;  /* 0x0000000000807805 */ /* 0x000fe4000001ff00 */
[----:B------:R-:W-:Y:S02]  /*2300*/  CS2R R130, SRZ ;  /* 0x0000000000827805 */ /* 0x000fe4000001ff00 */
[----:B------:R-:W-:Y:S02]  /*2310*/  CS2R R132, SRZ ;  /* 0x0000000000847805 */ /* 0x000fe4000001ff00 */
[----:B------:R-:W-:-:S02]  /*2320*/  CS2R R134, SRZ ;  /* 0x0000000000867805 */ /* 0x000fc4000001ff00 */
[----:B------:R-:W-:Y:S02]  /*2330*/  CS2R R136, SRZ ;  /* 0x0000000000887805 */ /* 0x000fe4000001ff00 */
[----:B------:R-:W-:Y:S02]  /*2340*/  CS2R R138, SRZ ;  /* 0x00000000008a7805 */ /* 0x000fe4000001ff00 */
[----:B------:R-:W-:Y:S01]  /*2350*/  SHF.R.S32.HI R199, RZ, 0x5, R199 ;  /* 0x00000005ffc77819 */ /* 0x000fe200000114c7 */
[----:B-1----:R-:W1:Y:S01]  /*2360*/  MUFU.RCP R5, R5 ;  /* 0x0000000500057308 */ /* 0x002e620000001000 */
[----:B------:R-:W-:Y:S02]  /*2370*/  CS2R R140, SRZ ;  /* 0x00000000008c7805 */ /* 0x000fe4000001ff00 */
[----:B------:R-:W-:Y:S02]  /*2380*/  CS2R R142, SRZ ;  /* 0x00000000008e7805 */ /* 0x000fe4000001ff00 */
[----:B------:R-:W-:-:S02]  /*2390*/  CS2R R144, SRZ ;  /* 0x0000000000907805 */ /* 0x000fc4000001ff00 */
[----:B------:R-:W-:Y:S02]  /*23a0*/  CS2R R146, SRZ ;  /* 0x0000000000927805 */ /* 0x000fe4000001ff00 */
[----:B------:R-:W-:Y:S02]  /*23b0*/  CS2R R148, SRZ ;  /* 0x0000000000947805 */ /* 0x000fe4000001ff00 */
[----:B------:R-:W-:Y:S01]  /*23c0*/  CS2R R150, SRZ ;  /* 0x0000000000967805 */ /* 0x000fe2000001ff00 */
[----:B------:R-:W-:Y:S01]  /*23d0*/  UMOV UR16, 0xffffff80 ;  /* 0xffffff8000107882 */ /* 0x000fe20000000000 */
[----:B------:R-:W-:Y:S01]  /*23e0*/  UMOV UR17, 0x3fffffef ;  /* 0x3fffffef00117882 */ /* 0x000fe20000000000 */
[----:B0-----:R-:W-:-:S06]  /*23f0*/  VIADD R7, R10, 0xffffffe ;  /* 0x0ffffffe0a077836 */ /* 0x001fcc0000000000 */
[----:B------:R-:W0:Y:S01]  /*2400*/  F2I.FTZ.U32.TRUNC.NTZ R7, R7 ;  /* 0x0000000700077305 */ /* 0x000e22000021f000 */
[----:B-1----:R-:W-:Y:S01]  /*2410*/  VIADD R8, R5, 0xffffffe ;  /* 0x0ffffffe05087836 */ /* 0x002fe20000000000 */
[----:B------:R-:W-:-:S04]  /*2420*/  SGXT.U32 R5, R13, 0x2 ;  /* 0x000000020d05781a */ /* 0x000fc80000000000 */
[----:B------:R-:W-:Y:S02]  /*2430*/  LOP3.LUT R5, R4, R5, RZ, 0xfc, !PT ;  /* 0x0000000504057212 */ /* 0x000fe400078efcff */
[----:B------:R1:W3:Y:S02]  /*2440*/  F2I.FTZ.U32.TRUNC.NTZ R9, R8 ;  /* 0x0000000800097305 */ /* 0x0002e4000021f000 */
[C---:B------:R-:W-:Y:S02]  /*2450*/  LOP3.LUT R16, R5.reuse, 0x1e8, RZ, 0xfc, !PT ;  /* 0x000001e805107812 */ /* 0x040fe400078efcff */
[C---:B--2---:R-:W-:Y:S01]  /*2460*/  LOP3.LUT R17, R5.reuse, 0x130, RZ, 0xfc, !PT ;  /* 0x0000013005117812 */ /* 0x044fe200078efcff */
[----:B0-----:R-:W-:Y:S01]  /*2470*/  IMAD.MOV R11, RZ, RZ, -R7 ;  /* 0x000000ffff0b7224 */ /* 0x001fe200078e0a07 */
[----:B------:R-:W-:Y:S01]  /*2480*/  IABS R211, R16 ;  /* 0x0000001000d37213 */ /* 0x000fe20000000000 */
[----:B-1----:R-:W-:Y:S01]  /*2490*/  IMAD.MOV.U32 R8, RZ, RZ, RZ ;  /* 0x000000ffff087224 */ /* 0x002fe200078e00ff */
[----:B------:R-:W-:Y:S01]  /*24a0*/  LOP3.LUT R19, R5, 0x128, RZ, 0xfc, !PT ;  /* 0x0000012805137812 */ /* 0x000fe200078efcff */
[----:B------:R-:W-:Y:S01]  /*24b0*/  IMAD R11, R11, R12, RZ ;  /* 0x0000000c0b0b7224 */ /* 0x000fe200078e02ff */
[----:B------:R-:W-:-:S02]  /*24c0*/  LOP3.LUT R18, R5, 0x12c, RZ, 0xfc, !PT ;  /* 0x0000012c05127812 */ /* 0x000fc400078efcff */
[----:B------:R-:W-:Y:S01]  /*24d0*/  LOP3.LUT R22, R5, 0x94, RZ, 0xfc, !PT ;  /* 0x0000009405167812 */ /* 0x000fe200078efcff */
[----:B------:R-:W-:Y:S01]  /*24e0*/  IMAD.HI.U32 R11, R7, R11, R6 ;  /* 0x0000000b070b7227 */ /* 0x000fe200078e0006 */
[----:B------:R-:W-:Y:S02]  /*24f0*/  LEA.HI R7, R153, R4, RZ, 0x1b ;  /* 0x0000000499077211 */ /* 0x000fe400078fd8ff */
[----:B------:R-:W-:Y:S01]  /*2500*/  IABS R51, R18 ;  /* 0x0000001200337213 */ /* 0x000fe20000000000 */
[----:B---3--:R-:W-:Y:S01]  /*2510*/  IMAD.MOV R15, RZ, RZ, -R9 ;  /* 0x000000ffff0f7224 */ /* 0x008fe200078e0a09 */
[----:B------:R-:W-:Y:S01]  /*2520*/  LOP3.LUT R78, R5, 0x8c, RZ, 0xfc, !PT ;  /* 0x0000008c054e7812 */ /* 0x000fe200078efcff */
[----:B------:R-:W-:Y:S01]  /*2530*/  IMAD.HI.U32 R11, R11, R14, RZ ;  /* 0x0000000e0b0b7227 */ /* 0x000fe200078e00ff */
[----:B------:R-:W-:Y:S02]  /*2540*/  LOP3.LUT R80, R5, 0x88, RZ, 0xfc, !PT ;  /* 0x0000008805507812 */ /* 0x000fe400078efcff */
[----:B------:R-:W-:Y:S01]  /*2550*/  IABS R85, R78 ;  /* 0x0000004e00557213 */ /* 0x000fe20000000000 */
[----:B------:R-:W-:Y:S01]  /*2560*/  IMAD R13, R15, R0, RZ ;  /* 0x000000000f0d7224 */ /* 0x000fe200078e02ff */
[C---:B------:R-:W-:Y:S01]  /*2570*/  LOP3.LUT R15, R5.reuse, 0x1f0, RZ, 0xfc, !PT ;  /* 0x000001f0050f7812 */ /* 0x040fe200078efcff */
[----:B------:R-:W-:Y:S01]  /*2580*/  IMAD.MOV R11, RZ, RZ, -R11 ;  /* 0x000000ffff0b7224 */ /* 0x000fe200078e0a0b */
[----:B------:R-:W-:Y:S01]  /*2590*/  LOP3.LUT R82, R5, 0x84, RZ, 0xfc, !PT ;  /* 0x0000008405527812 */ /* 0x000fe200078efcff */
[----:B------:R-:W-:Y:S01]  /*25a0*/  VIADD R10, R7, 0x1fc ;  /* 0x000001fc070a7836 */ /* 0x000fe20000000000 */
[----:B------:R-:W-:Y:S01]  /*25b0*/  IABS R207, R15 ;  /* 0x0000000f00cf7213 */ /* 0x000fe20000000000 */
[----:B------:R-:W-:Y:S01]  /*25c0*/  IMAD.HI.U32 R6, R9, R13, R8 ;  /* 0x0000000d09067227 */ /* 0x000fe200078e0008 */
[----:B------:R-:W-:-:S02]  /*25d0*/  IABS R13, R5 ;  /* 0x00000005000d7213 */ /* 0x000fc40000000000 */
[----:B------:R-:W-:Y:S01]  /*25e0*/  ISETP.GE.AND P5, PT, R10, RZ, PT ;  /* 0x000000ff0a00720c */ /* 0x000fe20003fa6270 */
[----:B------:R-:W-:Y:S01]  /*25f0*/  IMAD R11, R12, R11, R14 ;  /* 0x0000000b0c0b7224 */ /* 0x000fe200078e020e */
[----:B------:R-:W-:Y:S01]  /*2600*/  IABS R201, R10 ;  /* 0x0000000a00c97213 */ /* 0x000fe20000000000 */
[----:B------:R-:W-:Y:S01]  /*2610*/  IMAD.HI.U32 R10, R6, R13, RZ ;  /* 0x0000000d060a7227 */ /* 0x000fe200078e00ff */
[C---:B------:R-:W-:Y:S02]  /*2620*/  LOP3.LUT R8, R5.reuse, 0x1f8, RZ, 0xfc, !PT ;  /* 0x000001f805087812 */ /* 0x040fe400078efcff */
[----:B------:R-:W-:Y:S01]  /*2630*/  ISETP.GT.U32.AND P0, PT, R12, R11, PT ;  /* 0x0000000b0c00720c */ /* 0x000fe20003f04070 */
[----:B------:R-:W-:Y:S01]  /*2640*/  IMAD.MOV R10, RZ, RZ, -R10 ;  /* 0x000000ffff0a7224 */ /* 0x000fe200078e0a0a */
[----:B------:R-:W-:Y:S02]  /*2650*/  ISETP.GE.AND P1, PT, R8, RZ, PT ;  /* 0x000000ff0800720c */ /* 0x000fe40003f26270 */
[----:B------:R-:W-:Y:S01]  /*2660*/  IABS R203, R8 ;  /* 0x0000000800cb7213 */ /* 0x000fe20000000000 */
[----:B------:R-:W-:Y:S01]  /*2670*/  IMAD R13, R0, R10, R13 ;  /* 0x0000000a000d7224 */ /* 0x000fe200078e020d */
[C---:B------:R-:W-:Y:S01]  /*2680*/  LOP3.LUT R14, R5.reuse, 0x1f4, RZ, 0xfc, !PT ;  /* 0x000001f4050e7812 */ /* 0x040fe200078efcff */
[----:B------:R-:W-:Y:S01]  /*2690*/  IMAD.HI.U32 R8, R6, R201, RZ ;  /* 0x000000c906087227 */ /* 0x000fe200078e00ff */
[----:B------:R-:W-:-:S02]  /*26a0*/  LOP3.LUT R10, R5, 0x1ec, RZ, 0xfc, !PT ;  /* 0x000001ec050a7812 */ /* 0x000fc400078efcff */
[----:B------:R-:W-:Y:S01]  /*26b0*/  IABS R205, R14 ;  /* 0x0000000e00cd7213 */ /* 0x000fe20000000000 */
[----:B------:R-:W-:Y:S01]  /*26c0*/  IMAD.HI.U32 R9, R6, R203, RZ ;  /* 0x000000cb06097227 */ /* 0x000fe200078e00ff */
[----:B------:R-:W-:Y:S02]  /*26d0*/  IABS R209, R10 ;  /* 0x0000000a00d17213 */ /* 0x000fe40000000000 */
[----:B------:R-:W-:Y:S01]  /*26e0*/  LOP3.LUT R84, R5, 0x80, RZ, 0xfc, !PT ;  /* 0x0000008005547812 */ /* 0x000fe200078efcff */
[----:B------:R-:W-:Y:S01]  /*26f0*/  @!P0 IMAD.IADD R11, R11, 0x1, -R12 ;  /* 0x000000010b0b8824 */ /* 0x000fe200078e0a0c */
[----:B------:R-:W-:Y:S01]  /*2700*/  ISETP.GT.U32.AND P0, PT, R0, R13, PT ;  /* 0x0000000d0000720c */ /* 0x000fe20003f04070 */
[----:B------:R-:W-:Y:S01]  /*2710*/  IMAD.MOV R8, RZ, RZ, -R8 ;  /* 0x000000ffff087224 */ /* 0x000fe200078e0a08 */
[C---:B------:R-:W-:Y:S01]  /*2720*/  LOP3.LUT R86, R5.reuse, 0x6c, RZ, 0xfc, !PT ;  /* 0x0000006c05567812 */ /* 0x040fe200078efcff */
[----:B------:R-:W-:Y:S01]  /*2730*/  IMAD.MOV R9, RZ, RZ, -R9 ;  /* 0x000000ffff097224 */ /* 0x000fe200078e0a09 */
[----:B------:R-:W-:Y:S01]  /*2740*/  ISETP.GT.U32.AND P2, PT, R12, R11, PT ;  /* 0x0000000b0c00720c */ /* 0x000fe20003f44070 */
[----:B------:R-:W-:Y:S01]  /*2750*/  IMAD R201, R0, R8, R201 ;  /* 0x0000000800c97224 */ /* 0x000fe200078e02c9 */
[----:B------:R-:W-:Y:S01]  /*2760*/  IABS R89, R86 ;  /* 0x0000005600597213 */ /* 0x000fe20000000000 */
[----:B------:R-:W-:Y:S01]  /*2770*/  IMAD.HI.U32 R8, R6, R205, RZ ;  /* 0x000000cd06087227 */ /* 0x000fe200078e00ff */
[----:B------:R-:W-:-:S02]  /*2780*/  LOP3.LUT R90, R5, 0x68, RZ, 0xfc, !PT ;  /* 0x00000068055a7812 */ /* 0x000fc400078efcff */
[C---:B------:R-:W-:Y:S01]  /*2790*/  LOP3.LUT R92, R5.reuse, 0x64, RZ, 0xfc, !PT ;  /* 0x00000064055c7812 */ /* 0x040fe200078efcff */
[C---:B------:R-:W-:Y:S01]  /*27a0*/  IMAD R203, R0.reuse, R9, R203 ;  /* 0x0000000900cb7224 */ /* 0x040fe200078e02cb */
[----:B------:R-:W-:Y:S01]  /*27b0*/  LOP3.LUT R94, R5, 0x60, RZ, 0xfc, !PT ;  /* 0x00000060055e7812 */ /* 0x000fe200078efcff */
[----:B------:R-:W-:Y:S01]  /*27c0*/  @!P0 IMAD.IADD R13, R13, 0x1, -R0 ;  /* 0x000000010d0d8824 */ /* 0x000fe200078e0a00 */
[C---:B------:R-:W-:Y:S01]  /*27d0*/  ISETP.GT.U32.AND P0, PT, R0.reuse, R201, PT ;  /* 0x000000c90000720c */ /* 0x040fe20003f04070 */
[----:B------:R-:W-:Y:S01]  /*27e0*/  IMAD.MOV R8, RZ, RZ, -R8 ;  /* 0x000000ffff087224 */ /* 0x000fe200078e0a08 */
[----:B------:R-:W-:Y:S01]  /*27f0*/  ISETP.GT.U32.AND P6, PT, R0, R203, PT ;  /* 0x000000cb0000720c */ /* 0x000fe20003fc4070 */
[----:B------:R-:W-:Y:S01]  /*2800*/  IMAD.HI.U32 R9, R6, R207, RZ ;  /* 0x000000cf06097227 */ /* 0x000fe200078e00ff */
[----:B------:R-:W-:Y:S02]  /*2810*/  IABS R91, R92 ;  /* 0x0000005c005b7213 */ /* 0x000fe40000000000 */
[C---:B------:R-:W-:Y:S01]  /*2820*/  LOP3.LUT R96, R5.reuse, 0x58, RZ, 0xfc, !PT ;  /* 0x0000005805607812 */ /* 0x040fe200078efcff */
[----:B------:R-:W-:Y:S01]  /*2830*/  IMAD R205, R0, R8, R205 ;  /* 0x0000000800cd7224 */ /* 0x000fe200078e02cd */
[----:B------:R-:W-:Y:S01]  /*2840*/  LOP3.LUT R97, R5, 0x54, RZ, 0xfc, !PT ;  /* 0x0000005405617812 */ /* 0x000fe200078efcff */
[----:B------:R-:W-:Y:S01]  /*2850*/  IMAD.MOV R9, RZ, RZ, -R9 ;  /* 0x000000ffff097224 */ /* 0x000fe200078e0a09 */
[----:B------:R-:W-:Y:S01]  /*2860*/  IABS R93, R96 ;  /* 0x00000060005d7213 */ /* 0x000fe20000000000 */
[----:B------:R-:W-:Y:S01]  /*2870*/  IMAD.HI.U32 R8, R6, R209, RZ ;  /* 0x000000d106087227 */ /* 0x000fe200078e00ff */
[----:B------:R-:W-:-:S02]  /*2880*/  IABS R95, R97 ;  /* 0x00000061005f7213 */ /* 0x000fc40000000000 */
[C---:B------:R-:W-:Y:S01]  /*2890*/  LOP3.LUT R98, R5.reuse, 0x50, RZ, 0xfc, !PT ;  /* 0x0000005005627812 */ /* 0x040fe200078efcff */
[C---:B------:R-:W-:Y:S01]  /*28a0*/  IMAD R207, R0.reuse, R9, R207 ;  /* 0x0000000900cf7224 */ /* 0x040fe200078e02cf */
[C---:B------:R-:W-:Y:S01]  /*28b0*/  LOP3.LUT R99, R5.reuse, 0x4c, RZ, 0xfc, !PT ;  /* 0x0000004c05637812 */ /* 0x040fe200078efcff */
[----:B------:R-:W-:Y:S01]  /*28c0*/  IMAD.MOV R8, RZ, RZ, -R8 ;  /* 0x000000ffff087224 */ /* 0x000fe200078e0a08 */
[----:B------:R-:W-:Y:S01]  /*28d0*/  LOP3.LUT R110, R5, 0x30, RZ, 0xfc, !PT ;  /* 0x00000030056e7812 */ /* 0x000fe200078efcff */
[----:B------:R-:W-:Y:S01]  /*28e0*/  @!P2 IMAD.IADD R11, R11, 0x1, -R12 ;  /* 0x000000010b0ba824 */ /* 0x000fe200078e0a0c */
[C---:B------:R-:W-:Y:S01]  /*28f0*/  ISETP.GT.U32.AND P2, PT, R0.reuse, R13, PT ;  /* 0x0000000d0000720c */ /* 0x040fe20003f44070 */
[C---:B------:R-:W-:Y:S01]  /*2900*/  IMAD R209, R0.reuse, R8, R209 ;  /* 0x0000000800d17224 */ /* 0x040fe200078e02d1 */
[----:B------:R-:W-:Y:S01]  /*2910*/  LOP3.LUT R12, R5, 0x1e4, RZ, 0xfc, !PT ;  /* 0x000001e4050c7812 */ /* 0x000fe200078efcff */
[----:B------:R-:W-:Y:S01]  /*2920*/  @!P0 IMAD.IADD R201, R201, 0x1, -R0 ;  /* 0x00000001c9c98824 */ /* 0x000fe200078e0a00 */
[----:B------:R-:W-:Y:S01]  /*2930*/  ISETP.GT.U32.AND P0, PT, R0, R207, PT ;  /* 0x000000cf0000720c */ /* 0x000fe20003f04070 */
[----:B------:R-:W-:Y:S01]  /*2940*/  IMAD.HI.U32 R9, R6, R211, RZ ;  /* 0x000000d306097227 */ /* 0x000fe200078e00ff */
[----:B------:R-:W-:-:S02]  /*2950*/  IABS R213, R12 ;  /* 0x0000000c00d57213 */ /* 0x000fc40000000000 */
[----:B------:R-:W-:Y:S01]  /*2960*/  IABS R107, R110 ;  /* 0x0000006e006b7213 */ /* 0x000fe20000000000 */
[----:B------:R-:W-:Y:S01]  /*2970*/  @!P3 IMAD.MOV R11, RZ, RZ, -R11 ;  /* 0x000000ffff0bb224 */ /* 0x000fe200078e0a0b */
[----:B------:R-:W-:Y:S01]  /*2980*/  @!P4 LOP3.LUT R11, RZ, R2, RZ, 0x33, !PT ;  /* 0x00000002ff0bc212 */ /* 0x000fe200078e33ff */
[--C-:B------:R-:W-:Y:S01]  /*2990*/  @!P6 IMAD.IADD R203, R203, 0x1, -R0.reuse ;  /* 0x00000001cbcbe824 */ /* 0x100fe200078e0a00 */
[C---:B------:R-:W-:Y:S01]  /*29a0*/  ISETP.GT.U32.AND P4, PT, R0.reuse, R205, PT ;  /* 0x000000cd0000720c */ /* 0x040fe20003f84070 */
[----:B------:R-:W-:Y:S01]  /*29b0*/  IMAD.MOV R9, RZ, RZ, -R9 ;  /* 0x000000ffff097224 */ /* 0x000fe200078e0a09 */
[C---:B------:R-:W-:Y:S01]  /*29c0*/  ISETP.GT.U32.AND P6, PT, R0.reuse, R209, PT ;  /* 0x000000d10000720c */ /* 0x040fe20003fc4070 */
[----:B------:R-:W-:Y:S01]  /*29d0*/  VIADD R8, R7, 0x1dc ;  /* 0x000001dc07087836 */ /* 0x000fe20000000000 */
[C---:B------:R-:W-:Y:S01]  /*29e0*/  ISETP.GT.U32.AND P3, PT, R0.reuse, R201, PT ;  /* 0x000000c90000720c */ /* 0x040fe20003f64070 */
[----:B------:R-:W-:Y:S01]  /*29f0*/  IMAD R211, R0, R9, R211 ;  /* 0x0000000900d37224 */ /* 0x000fe200078e02d3 */
[----:B------:R-:W-:Y:S01]  /*2a00*/  LOP3.LUT R9, R5, 0x1e0, RZ, 0xfc, !PT ;  /* 0x000001e005097812 */ /* 0x000fe200078efcff */
[--C-:B------:R-:W-:Y:S01]  /*2a10*/  @!P0 IMAD.IADD R207, R207, 0x1, -R0.reuse ;  /* 0x00000001cfcf8824 */ /* 0x100fe200078e0a00 */
[----:B------:R-:W-:Y:S01]  /*2a20*/  IABS R217, R8 ;  /* 0x0000000800d97213 */ /* 0x000fe20000000000 */
[----:B------:R-:W-:Y:S01]  /*2a30*/  @!P2 IMAD.IADD R13, R13, 0x1, -R0 ;  /* 0x000000010d0da824 */ /* 0x000fe200078e0a00 */
[----:B------:R-:W-:Y:S01]  /*2a40*/  IABS R215, R9 ;  /* 0x0000000900d77213 */ /* 0x000fe20000000000 */
[----:B------:R-:W-:Y:S01]  /*2a50*/  IMAD.HI.U32 R2, R6, R213, RZ ;  /* 0x000000d506027227 */ /* 0x000fe200078e00ff */
[----:B------:R-:W-:-:S02]  /*2a60*/  ISETP.GE.AND P2, PT, R5, RZ, PT ;  /* 0x000000ff0500720c */ /* 0x000fc40003f46270 */
[----:B------:R-:W-:Y:S01]  /*2a70*/  ISETP.GT.U32.AND P0, PT, R0, R203, PT ;  /* 0x000000cb0000720c */ /* 0x000fe20003f04070 */
[--C-:B------:R-:W-:Y:S01]  /*2a80*/  @!P4 IMAD.IADD R205, R205, 0x1, -R0.reuse ;  /* 0x00000001cdcdc824 */ /* 0x100fe200078e0a00 */
[----:B------:R-:W-:Y:S01]  /*2a90*/  ISETP.GE.AND P4, PT, R8, RZ, PT ;  /* 0x000000ff0800720c */ /* 0x000fe20003f86270 */
[----:B------:R-:W-:Y:S01]  /*2aa0*/  @!P6 IMAD.IADD R209, R209, 0x1, -R0 ;  /* 0x00000001d1d1e824 */ /* 0x000fe200078e0a00 */
[----:B------:R-:W-:Y:S01]  /*2ab0*/  ISETP.GT.U32.AND P6, PT, R0, R207, PT ;  /* 0x000000cf0000720c */ /* 0x000fe20003fc4070 */
[----:B------:R-:W-:Y:S01]  /*2ac0*/  IMAD.HI.U32 R8, R6, R215, RZ ;  /* 0x000000d706087227 */ /* 0x000fe200078e00ff */
[C---:B------:R-:W-:Y:S02]  /*2ad0*/  LOP3.LUT R112, R5.reuse, 0x2c, RZ, 0xfc, !PT ;  /* 0x0000002c05707812 */ /* 0x040fe400078efcff */
[C---:B------:R-:W-:Y:S01]  /*2ae0*/  LOP3.LUT R114, R5.reuse, 0x28, RZ, 0xfc, !PT ;  /* 0x0000002805727812 */ /* 0x040fe200078efcff */
[----:B------:R-:W-:Y:S01]  /*2af0*/  IMAD.MOV R8, RZ, RZ, -R8 ;  /* 0x000000ffff087224 */ /* 0x000fe200078e0a08 */
[----:B------:R-:W-:Y:S01]  /*2b00*/  LOP3.LUT R116, R5, 0x20, RZ, 0xfc, !PT ;  /* 0x0000002005747812 */ /* 0x000fe200078efcff */
[--C-:B------:R-:W-:Y:S01]  /*2b10*/  @!P3 IMAD.IADD R201, R201, 0x1, -R0.reuse ;  /* 0x00000001c9c9b824 */ /* 0x100fe200078e0a00 */
[C---:B------:R-:W-:Y:S01]  /*2b20*/  ISETP.GT.U32.AND P3, PT, R0.reuse, R205, PT ;  /* 0x000000cd0000720c */ /* 0x040fe20003f64070 */
[C---:B------:R-:W-:Y:S01]  /*2b30*/  IMAD R215, R0.reuse, R8, R215 ;  /* 0x0000000800d77224 */ /* 0x040fe200078e02d7 */
[----:B------:R-:W-:Y:S01]  /*2b40*/  LOP3.LUT R115, R5, 0x24, RZ, 0xfc, !PT ;  /* 0x0000002405737812 */ /* 0x000fe200078efcff */
[----:B------:R-:W-:Y:S01]  /*2b50*/  @!P5 IMAD.MOV R201, RZ, RZ, -R201 ;  /* 0x000000ffffc9d224 */ /* 0x000fe200078e0ac9 */
[C---:B------:R-:W-:Y:S01]  /*2b60*/  ISETP.GT.U32.AND P5, PT, R0.reuse, R211, PT ;  /* 0x000000d30000720c */ /* 0x040fe20003fa4070 */
[----:B------:R-:W-:Y:S01]  /*2b70*/  @!P6 IMAD.IADD R207, R207, 0x1, -R0 ;  /* 0x00000001cfcfe824 */ /* 0x000fe200078e0a00 */
[----:B------:R-:W-:Y:S01]  /*2b80*/  ISETP.GT.U32.AND P6, PT, R0, R215, PT ;  /* 0x000000d70000720c */ /* 0x000fe20003fc4070 */
[----:B------:R-:W-:Y:S01]  /*2b90*/  IMAD.MOV R2, RZ, RZ, -R2 ;  /* 0x000000ffff027224 */ /* 0x000fe200078e0a02 */
[----:B------:R-:W-:Y:S01]  /*2ba0*/  IABS R109, R116 ;  /* 0x00000074006d7213 */ /* 0x000fe20000000000 */
[----:B------:R-:W-:Y:S01]  /*2bb0*/  IMAD.HI.U32 R8, R6, R217, RZ ;  /* 0x000000d906087227 */ /* 0x000fe200078e00ff */
[----:B------:R-:W-:-:S02]  /*2bc0*/  LOP3.LUT R117, R5, 0x18, RZ, 0xfc, !PT ;  /* 0x0000001805757812 */ /* 0x000fc400078efcff */
[C---:B------:R-:W-:Y:S01]  /*2bd0*/  LOP3.LUT R118, R5.reuse, 0x14, RZ, 0xfc, !PT ;  /* 0x0000001405767812 */ /* 0x040fe200078efcff */
[----:B------:R-:W-:Y:S01]  /*2be0*/  IMAD R213, R0, R2, R213 ;  /* 0x0000000200d57224 */ /* 0x000fe200078e02d5 */
[C---:B------:R-:W-:Y:S01]  /*2bf0*/  LOP3.LUT R119, R5.reuse, 0x10, RZ, 0xfc, !PT ;  /* 0x0000001005777812 */ /* 0x040fe200078efcff */
[----:B------:R-:W-:Y:S01]  /*2c00*/  IMAD.MOV.U32 R2, RZ, RZ, R13 ;  /* 0x000000ffff027224 */ /* 0x000fe200078e000d */
[----:B------:R-:W-:Y:S01]  /*2c10*/  LOP3.LUT R13, R5, 0x1d8, RZ, 0xfc, !PT ;  /* 0x000001d8050d7812 */ /* 0x000fe200078efcff */
[----:B------:R-:W-:Y:S01]  /*2c20*/  @!P5 IMAD.IADD R211, R211, 0x1, -R0 ;  /* 0x00000001d3d3d824 */ /* 0x000fe200078e0a00 */
[----:B------:R-:W-:Y:S01]  /*2c30*/  ISETP.GE.AND P5, PT, R10, RZ, PT ;  /* 0x000000ff0a00720c */ /* 0x000fe20003fa6270 */
[----:B------:R-:W-:Y:S01]  /*2c40*/  @!P2 IMAD.MOV R2, RZ, RZ, -R2 ;  /* 0x000000ffff02a224 */ /* 0x000fe200078e0a02 */
[C---:B------:R-:W-:Y:S01]  /*2c50*/  ISETP.GT.U32.AND P2, PT, R0.reuse, R209, PT ;  /* 0x000000d10000720c */ /* 0x040fe20003f44070 */
[----:B------:R-:W-:Y:S01]  /*2c60*/  @!P6 IMAD.IADD R215, R215, 0x1, -R0 ;  /* 0x00000001d7d7e824 */ /* 0x000fe200078e0a00 */
[----:B------:R-:W-:Y:S01]  /*2c70*/  IABS R219, R13 ;  /* 0x0000000d00db7213 */ /* 0x000fe20000000000 */
[----:B------:R-:W-:Y:S01]  /*2c80*/  IMAD.MOV R8, RZ, RZ, -R8 ;  /* 0x000000ffff087224 */ /* 0x000fe200078e0a08 */
[----:B------:R-:W-:Y:S01]  /*2c90*/  LOP3.LUT R10, R5, 0x1d4, RZ, 0xfc, !PT ;  /* 0x000001d4050a7812 */ /* 0x000fe200078efcff */
[----:B------:R-:W-:Y:S01]  /*2ca0*/  @!P0 IMAD.IADD R203, R203, 0x1, -R0 ;  /* 0x00000001cbcb8824 */ /* 0x000fe200078e0a00 */
[C---:B------:R-:W-:Y:S01]  /*2cb0*/  ISETP.GT.U32.AND P0, PT, R0.reuse, R213, PT ;  /* 0x000000d50000720c */ /* 0x040fe20003f04070 */
[C---:B------:R-:W-:Y:S01]  /*2cc0*/  IMAD R217, R0.reuse, R8, R217 ;  /* 0x0000000800d97224 */ /* 0x040fe200078e02d9 */
[----:B------:R-:W-:Y:S01]  /*2cd0*/  ISETP.GT.U32.AND P6, PT, R0, R215, PT ;  /* 0x000000d70000720c */ /* 0x000fe20003fc4070 */
[----:B------:R-:W-:Y:S01]  /*2ce0*/  IMAD.HI.U32 R8, R6, R219, RZ ;  /* 0x000000db06087227 */ /* 0x000fe200078e00ff */
[----:B------:R-:W-:-:S02]  /*2cf0*/  IABS R221, R10 ;  /* 0x0000000a00dd7213 */ /* 0x000fc40000000000 */
[----:B------:R-:W-:Y:S01]  /*2d00*/  LOP3.LUT R120, R5, 0xc, RZ, 0xfc, !PT ;  /* 0x0000000c05787812 */ /* 0x000fe200078efcff */
[----:B------:R-:W-:Y:S01]  /*2d10*/  @!P2 IMAD.IADD R209, R209, 0x1, -R0 ;  /* 0x00000001d1d1a824 */ /* 0x000fe200078e0a00 */
[----:B------:R-:W-:Y:S01]  /*2d20*/  ISETP.GE.AND P2, PT, R15, RZ, PT ;  /* 0x000000ff0f00720c */ /* 0x000fe20003f46270 */
[----:B------:R-:W-:Y:S01]  /*2d30*/  IMAD.MOV R8, RZ, RZ, -R8 ;  /* 0x000000ffff087224 */ /* 0x000fe200078e0a08 */
[----:B------:R-:W-:Y:S01]  /*2d40*/  LOP3.LUT R15, R5, 0x1c4, RZ, 0xfc, !PT ;  /* 0x000001c4050f7812 */ /* 0x000fe200078efcff */
[----:B------:R-:W-:Y:S01]  /*2d50*/  @!P1 IMAD.MOV R203, RZ, RZ, -R203 ;  /* 0x000000ffffcb9224 */ /* 0x000fe200078e0acb */
[C---:B------:R-:W-:Y:S01]  /*2d60*/  ISETP.GT.U32.AND P1, PT, R0.reuse, R211, PT ;  /* 0x000000d30000720c */ /* 0x040fe20003f24070 */
[----:B------:R-:W-:Y:S01]  /*2d70*/  @!P5 IMAD.MOV R209, RZ, RZ, -R209 ;  /* 0x000000ffffd1d224 */ /* 0x000fe200078e0ad1 */
[C---:B------:R-:W-:Y:S01]  /*2d80*/  ISETP.GT.U32.AND P5, PT, R0.reuse, R217, PT ;  /* 0x000000d90000720c */ /* 0x040fe20003fa4070 */
[----:B------:R-:W-:Y:S01]  /*2d90*/  IMAD R219, R0, R8, R219 ;  /* 0x0000000800db7224 */ /* 0x000fe200078e02db */
[----:B------:R-:W-:Y:S01]  /*2da0*/  IABS R229, R15 ;  /* 0x0000000f00e57213 */ /* 0x000fe20000000000 */
[--C-:B------:R-:W-:Y:S01]  /*2db0*/  @!P0 IMAD.IADD R213, R213, 0x1, -R0.reuse ;  /* 0x00000001d5d58824 */ /* 0x100fe200078e0a00 */
[----:B------:R-:W-:Y:S01]  /*2dc0*/  ISETP.GE.AND P0, PT, R16, RZ, PT ;  /* 0x000000ff1000720c */ /* 0x000fe20003f06270 */
[--C-:B------:R-:W-:Y:S01]  /*2dd0*/  @!P6 IMAD.IADD R215, R215, 0x1, -R0.reuse ;  /* 0x00000001d7d7e824 */ /* 0x100fe200078e0a00 */
[----:B------:R-:W-:Y:S01]  /*2de0*/  ISETP.GT.U32.AND P6, PT, R0, R219, PT ;  /* 0x000000db0000720c */ /* 0x000fe20003fc4070 */
[--C-:B------:R-:W-:Y:S01]  /*2df0*/  @!P3 IMAD.IADD R205, R205, 0x1, -R0.reuse ;  /* 0x00000001cdcdb824 */ /* 0x100fe200078e0a00 */
[----:B------:R-:W-:Y:S01]  /*2e00*/  ISETP.GE.AND P3, PT, R14, RZ, PT ;  /* 0x000000ff0e00720c */ /* 0x000fe20003f66270 */
[----:B------:R-:W-:Y:S01]  /*2e10*/  @!P2 IMAD.MOV R207, RZ, RZ, -R207 ;  /* 0x000000ffffcfa224 */ /* 0x000fe200078e0acf */
[----:B------:R-:W-:Y:S01]  /*2e20*/  ISETP.GE.AND P2, PT, R12, RZ, PT ;  /* 0x000000ff0c00720c */ /* 0x000fe20003f46270 */
[--C-:B------:R-:W-:Y:S01]  /*2e30*/  @!P1 IMAD.IADD R211, R211, 0x1, -R0.reuse ;  /* 0x00000001d3d39824 */ /* 0x100fe200078e0a00 */
[----:B------:R-:W-:Y:S01]  /*2e40*/  LOP3.LUT R12, R5, 0x1d0, RZ, 0xfc, !PT ;  /* 0x000001d0050c7812 */ /* 0x000fe200078efcff */
[----:B------:R-:W-:Y:S01]  /*2e50*/  @!P5 IMAD.IADD R217, R217, 0x1, -R0 ;  /* 0x00000001d9d9d824 */ /* 0x000fe200078e0a00 */
[----:B------:R-:W-:Y:S01]  /*2e60*/  LOP3.LUT R14, R5, 0x1c8, RZ, 0xfc, !PT ;  /* 0x000001c8050e7812 */ /* 0x000fe200078efcff */
[----:B------:R-:W-:Y:S01]  /*2e70*/  IMAD.HI.U32 R8, R6, R221, RZ ;  /* 0x000000dd06087227 */ /* 0x000fe200078e00ff */
[----:B------:R-:W-:-:S02]  /*2e80*/  IABS R223, R12 ;  /* 0x0000000c00df7213 */ /* 0x000fc40000000000 */
[----:B------:R-:W-:Y:S01]  /*2e90*/  ISETP.GE.AND P1, PT, R9, RZ, PT ;  /* 0x000000ff0900720c */ /* 0x000fe20003f26270 */
[----:B------:R-:W-:Y:S01]  /*2ea0*/  @!P0 IMAD.MOV R211, RZ, RZ, -R211 ;  /* 0x000000ffffd38224 */ /* 0x000fe200078e0ad3 */
[C---:B------:R-:W-:Y:S01]  /*2eb0*/  ISETP.GT.U32.AND P0, PT, R0.reuse, R217, PT ;  /* 0x000000d90000720c */ /* 0x040fe20003f04070 */
[----:B------:R-:W-:Y:S01]  /*2ec0*/  @!P6 IMAD.IADD R219, R219, 0x1, -R0 ;  /* 0x00000001dbdbe824 */ /* 0x000fe200078e0a00 */
[----:B------:R-:W-:Y:S01]  /*2ed0*/  IABS R227, R14 ;  /* 0x0000000e00e37213 */ /* 0x000fe20000000000 */
[----:B------:R-:W-:Y:S01]  /*2ee0*/  @!P3 IMAD.MOV R205, RZ, RZ, -R205 ;  /* 0x000000ffffcdb224 */ /* 0x000fe200078e0acd */
[C---:B------:R-:W-:Y:S01]  /*2ef0*/  ISETP.GT.U32.AND P3, PT, R0.reuse, R213, PT ;  /* 0x000000d50000720c */ /* 0x040fe20003f64070 */
[----:B------:R-:W-:Y:S01]  /*2f00*/  IMAD.MOV R8, RZ, RZ, -R8 ;  /* 0x000000ffff087224 */ /* 0x000fe200078e0a08 */
[----:B------:R-:W-:Y:S01]  /*2f10*/  ISETP.GT.U32.AND P6, PT, R0, R219, PT ;  /* 0x000000db0000720c */ /* 0x000fe20003fc4070 */
[----:B------:R-:W-:Y:S01]  /*2f20*/  IMAD.HI.U32 R9, R6, R227, RZ ;  /* 0x000000e306097227 */ /* 0x000fe200078e00ff */
[----:B------:R-:W-:-:S02]  /*2f30*/  ISETP.GE.AND P5, PT, R10, RZ, PT ;  /* 0x000000ff0a00720c */ /* 0x000fc40003fa6270 */
[C---:B------:R-:W-:Y:S01]  /*2f40*/  LOP3.LUT R16, R5.reuse, 0x1c0, RZ, 0xfc, !PT ;  /* 0x000001c005107812 */ /* 0x040fe200078efcff */
[----:B------:R-:W-:Y:S01]  /*2f50*/  IMAD R221, R0, R8, R221 ;  /* 0x0000000800dd7224 */ /* 0x000fe200078e02dd */
[----:B------:R-:W-:Y:S01]  /*2f60*/  LOP3.LUT R121, R5, 0x8, RZ, 0xfc, !PT ;  /* 0x0000000805797812 */ /* 0x000fe200078efcff */
[----:B------:R-:W-:Y:S01]  /*2f70*/  IMAD.HI.U32 R8, R6, R223, RZ ;  /* 0x000000df06087227 */ /* 0x000fe200078e00ff */
[----:B------:R-:W-:Y:S02]  /*2f80*/  IABS R231, R16 ;  /* 0x0000001000e77213 */ /* 0x000fe40000000000 */
[----:B------:R-:W-:Y:S01]  /*2f90*/  IABS R113, R121 ;  /* 0x0000007900717213 */ /* 0x000fe20000000000 */
[----:B------:R-:W-:Y:S02]  /*2fa0*/  IMAD.MOV R8, RZ, RZ, -R8 ;  /* 0x000000ffff087224 */ /* 0x000fe400078e0a08 */
[----:B------:R-:W-:Y:S01]  /*2fb0*/  @!P0 IMAD.IADD R217, R217, 0x1, -R0 ;  /* 0x00000001d9d98824 */ /* 0x000fe200078e0a00 */
[C---:B------:R-:W-:Y:S01]  /*2fc0*/  ISETP.GT.U32.AND P0, PT, R0.reuse, R221, PT ;  /* 0x000000dd0000720c */ /* 0x040fe20003f04070 */
[----:B------:R-:W-:-:S02]  /*2fd0*/  IMAD R223, R0, R8, R223 ;  /* 0x0000000800df7224 */ /* 0x000fc400078e02df */
[--C-:B------:R-:W-:Y:S01]  /*2fe0*/  @!P3 IMAD.IADD R213, R213, 0x1, -R0.reuse ;  /* 0x00000001d5d5b824 */ /* 0x100fe200078e0a00 */
[----:B------:R-:W-:Y:S01]  /*2ff0*/  ISETP.GE.AND P3, PT, R13, RZ, PT ;  /* 0x000000ff0d00720c */ /* 0x000fe20003f66270 */
[--C-:B------:R-:W-:Y:S01]  /*3000*/  @!P6 IMAD.IADD R219, R219, 0x1, -R0.reuse ;  /* 0x00000001dbdbe824 */ /* 0x100fe200078e0a00 */
[----:B------:R-:W-:Y:S01]  /*3010*/  LOP3.LUT R13, R5, 0x1cc, RZ, 0xfc, !PT ;  /* 0x000001cc050d7812 */ /* 0x000fe200078efcff */
[----:B------:R-:W-:Y:S01]  /*3020*/  IMAD.HI.U32 R10, R6, R229, RZ ;  /* 0x000000e5060a7227 */ /* 0x000fe200078e00ff */
[----:B------:R-:W-:Y:S02]  /*3030*/  ISETP.GT.U32.AND P6, PT, R0, R223, PT ;  /* 0x000000df0000720c */ /* 0x000fe40003fc4070 */
[----:B------:R-:W-:Y:S01]  /*3040*/  IABS R225, R13 ;  /* 0x0000000d00e17213 */ /* 0x000fe20000000000 */
[----:B------:R-:W-:Y:S02]  /*3050*/  IMAD.MOV R9, RZ, RZ, -R9 ;  /* 0x000000ffff097224 */ /* 0x000fe400078e0a09 */
[----:B------:R-:W-:Y:S01]  /*3060*/  @!P0 IMAD.IADD R221, R221, 0x1, -R0 ;  /* 0x00000001dddd8824 */ /* 0x000fe200078e0a00 */
[----:B------:R-:W-:Y:S01]  /*3070*/  ISETP.GE.AND P0, PT, R12, RZ, PT ;  /* 0x000000ff0c00720c */ /* 0x000fe20003f06270 */
[----:B------:R-:W-:Y:S01]  /*3080*/  IMAD.HI.U32 R8, R6, R225, RZ ;  /* 0x000000e106087227 */ /* 0x000fe200078e00ff */
[----:B------:R-:W-:-:S03]  /*3090*/  LOP3.LUT R12, R5, 0x1b0, RZ, 0xfc, !PT ;  /* 0x000001b0050c7812 */ /* 0x000fc600078efcff */
[----:B------:R-:W-:Y:S01]  /*30a0*/  IMAD.MOV R8, RZ, RZ, -R8 ;  /* 0x000000ffff087224 */ /* 0x000fe200078e0a08 */
[----:B------:R-:W-:Y:S01]  /*30b0*/  IABS R239, R12 ;  /* 0x0000000c00ef7213 */ /* 0x000fe20000000000 */
[----:B------:R-:W-:Y:S01]  /*30c0*/  @!P6 IMAD.IADD R223, R223, 0x1, -R0 ;  /* 0x00000001dfdfe824 */ /* 0x000fe200078e0a00 */
[C---:B------:R-:W-:Y:S01]  /*30d0*/  ISETP.GT.U32.AND P6, PT, R0.reuse, R221, PT ;  /* 0x000000dd0000720c */ /* 0x040fe20003fc4070 */
[C---:B------:R-:W-:Y:S02]  /*30e0*/  IMAD R225, R0.reuse, R8, R225 ;  /* 0x0000000800e17224 */ /* 0x040fe400078e02e1 */
[----:B------:R-:W-:Y:S02]  /*30f0*/  IMAD.MOV R10, RZ, RZ, -R10 ;  /* 0x000000ffff0a7224 */ /* 0x000fe400078e0a0a */
[C---:B------:R-:W-:Y:S02]  /*3100*/  IMAD R227, R0.reuse, R9, R227 ;  /* 0x0000000900e37224 */ /* 0x040fe400078e02e3 */
[----:B------:R-:W-:Y:S01]  /*3110*/  @!P1 IMAD.MOV R215, RZ, RZ, -R215 ;  /* 0x000000ffffd79224 */ /* 0x000fe200078e0ad7 */
[C---:B------:R-:W-:Y:S01]  /*3120*/  ISETP.GT.U32.AND P1, PT, R0.reuse, R225, PT ;  /* 0x000000e10000720c */ /* 0x040fe20003f24070 */
[C---:B------:R-:W-:Y:S01]  /*3130*/  IMAD R229, R0.reuse, R10, R229 ;  /* 0x0000000a00e57224 */ /* 0x040fe200078e02e5 */
[----:B------:R-:W-:Y:S01]  /*3140*/  LOP3.LUT R10, R5, 0x1b4, RZ, 0xfc, !PT ;  /* 0x000001b4050a7812 */ /* 0x000fe200078efcff */
[----:B------:R-:W-:Y:S01]  /*3150*/  @!P4 IMAD.MOV R217, RZ, RZ, -R217 ;  /* 0x000000ffffd9c224 */ /* 0x000fe200078e0ad9 */
[C---:B------:R-:W-:Y:S01]  /*3160*/  ISETP.GT.U32.AND P4, PT, R0.reuse, R227, PT ;  /* 0x000000e30000720c */ /* 0x040fe20003f84070 */
[----:B------:R-:W-:Y:S01]  /*3170*/  @!P6 IMAD.IADD R221, R221, 0x1, -R0 ;  /* 0x00000001dddde824 */ /* 0x000fe200078e0a00 */
[----:B------:R-:W-:Y:S01]  /*3180*/  ISETP.GT.U32.AND P6, PT, R0, R229, PT ;  /* 0x000000e50000720c */ /* 0x000fe20003fc4070 */
[----:B------:R-:W-:Y:S01]  /*3190*/  VIADD R9, R7, 0x1bc ;  /* 0x000001bc07097836 */ /* 0x000fe20000000000 */
[----:B------:R-:W-:Y:S01]  /*31a0*/  IABS R237, R10 ;  /* 0x0000000a00ed7213 */ /* 0x000fe20000000000 */
[----:B------:R-:W-:-:S03]  /*31b0*/  IMAD.HI.U32 R8, R6, R231, RZ ;  /* 0x000000e706087227 */ /* 0x000fc600078e00ff */
[----:B------:R-:W-:Y:S01]  /*31c0*/  IABS R233, R9 ;  /* 0x0000000900e97213 */ /* 0x000fe20000000000 */
[--C-:B------:R-:W-:Y:S01]  /*31d0*/  @!P1 IMAD.IADD R225, R225, 0x1, -R0.reuse ;  /* 0x00000001e1e19824 */ /* 0x100fe200078e0a00 */
[----:B------:R-:W-:Y:S01]  /*31e0*/  ISETP.GE.AND P1, PT, R14, RZ, PT ;  /* 0x000000ff0e00720c */ /* 0x000fe20003f26270 */
[----:B------:R-:W-:Y:S01]  /*31f0*/  @!P2 IMAD.MOV R213, RZ, RZ, -R213 ;  /* 0x000000ffffd5a224 */ /* 0x000fe200078e0ad5 */
[C---:B------:R-:W-:Y:S01]  /*3200*/  ISETP.GT.U32.AND P2, PT, R0.reuse, R223, PT ;  /* 0x000000df0000720c */ /* 0x040fe20003f44070 */
[----:B------:R-:W-:Y:S01]  /*3210*/  @!P4 IMAD.IADD R227, R227, 0x1, -R0 ;  /* 0x00000001e3e3c824 */ /* 0x000fe200078e0a00 */
[C---:B------:R-:W-:Y:S01]  /*3220*/  ISETP.GT.U32.AND P4, PT, R0.reuse, R225, PT ;  /* 0x000000e10000720c */ /* 0x040fe20003f84070 */
[----:B------:R-:W-:Y:S01]  /*3230*/  IMAD.MOV R8, RZ, RZ, -R8 ;  /* 0x000000ffff087224 */ /* 0x000fe200078e0a08 */
[----:B------:R-:W-:Y:S01]  /*3240*/  LOP3.LUT R14, R5, 0x18c, RZ, 0xfc, !PT ;  /* 0x0000018c050e7812 */ /* 0x000fe200078efcff */
[----:B------:R-:W-:Y:S01]  /*3250*/  @!P6 IMAD.IADD R229, R229, 0x1, -R0 ;  /* 0x00000001e5e5e824 */ /* 0x000fe200078e0a00 */
[C---:B------:R-:W-:Y:S01]  /*3260*/  ISETP.GT.U32.AND P6, PT, R0.reuse, R227, PT ;  /* 0x000000e30000720c */ /* 0x040fe20003fc4070 */
[----:B------:R-:W-:Y:S01]  /*3270*/  IMAD R231, R0, R8, R231 ;  /* 0x0000000800e77224 */ /* 0x000fe200078e02e7 */
[----:B------:R-:W-:Y:S01]  /*3280*/  IABS R75, R14 ;  /* 0x0000000e004b7213 */ /* 0x000fe20000000000 */
[----:B------:R-:W-:-:S04]  /*3290*/  IMAD.HI.U32 R8, R6, R233, RZ ;  /* 0x000000e906087227 */ /* 0x000fc800078e00ff */
[----:B------:R-:W-:Y:S02]  /*32a0*/  IMAD.MOV R8, RZ, RZ, -R8 ;  /* 0x000000ffff087224 */ /* 0x000fe400078e0a08 */
[--C-:B------:R-:W-:Y:S01]  /*32b0*/  @!P2 IMAD.IADD R223, R223, 0x1, -R0.reuse ;  /* 0x00000001dfdfa824 */ /* 0x100fe200078e0a00 */
[----:B------:R-:W-:Y:S01]  /*32c0*/  ISETP.GE.AND P2, PT, R9, RZ, PT ;  /* 0x000000ff0900720c */ /* 0x000fe20003f46270 */
[--C-:B------:R-:W-:Y:S01]  /*32d0*/  @!P4 IMAD.IADD R225, R225, 0x1, -R0.reuse ;  /* 0x00000001e1e1c824 */ /* 0x100fe200078e0a00 */
[C---:B------:R-:W-:Y:S01]  /*32e0*/  ISETP.GT.U32.AND P4, PT, R0.reuse, R231, PT ;  /* 0x000000e70000720c */ /* 0x040fe20003f84070 */
[C---:B------:R-:W-:Y:S01]  /*32f0*/  IMAD R233, R0.reuse, R8, R233 ;  /* 0x0000000800e97224 */ /* 0x040fe200078e02e9 */
[----:B------:R-:W-:Y:S01]  /*3300*/  LOP3.LUT R9, R5, 0x1b8, RZ, 0xfc, !PT ;  /* 0x000001b805097812 */ /* 0x000fe200078efcff */
[----:B------:R-:W-:Y:S02]  /*3310*/  @!P6 IMAD.IADD R227, R227, 0x1, -R0 ;  /* 0x00000001e3e3e824 */ /* 0x000fe400078e0a00 */
[----:B------:R-:W-:Y:S01]  /*3320*/  @!P5 IMAD.MOV R221, RZ, RZ, -R221 ;  /* 0x000000ffffddd224 */ /* 0x000fe200078e0add */
[C---:B------:R-:W-:Y:S01]  /*3330*/  ISETP.GT.U32.AND P6, PT, R0.reuse, R233, PT ;  /* 0x000000e90000720c */ /* 0x040fe20003fc4070 */
[----:B------:R-:W-:Y:S01]  /*3340*/  @!P0 IMAD.MOV R223, RZ, RZ, -R223 ;  /* 0x000000ffffdf8224 */ /* 0x000fe200078e0adf */
[----:B------:R-:W-:Y:S01]  /*3350*/  IABS R235, R9 ;  /* 0x0000000900eb7213 */ /* 0x000fe20000000000 */
[----:B------:R-:W-:Y:S01]  /*3360*/  @!P3 IMAD.MOV R219, RZ, RZ, -R219 ;  /* 0x000000ffffdbb224 */ /* 0x000fe200078e0adb */
[----:B------:R-:W-:Y:S01]  /*3370*/  ISETP.GT.U32.AND P5, PT, R0, R229, PT ;  /* 0x000000e50000720c */ /* 0x000fe20003fa4070 */
[----:B------:R-:W-:Y:S01]  /*3380*/  @!P1 IMAD.MOV R227, RZ, RZ, -R227 ;  /* 0x000000ffffe39224 */ /* 0x000fe200078e0ae3 */
[----:B------:R-:W-:Y:S01]  /*3390*/  ISETP.GE.AND P0, PT, R15, RZ, PT ;  /* 0x000000ff0f00720c */ /* 0x000fe20003f06270 */
[----:B------:R-:W-:Y:S01]  /*33a0*/  IMAD.HI.U32 R8, R6, R235, RZ ;  /* 0x000000eb06087227 */ /* 0x000fe200078e00ff */
[----:B------:R-:W-:-:S02]  /*33b0*/  ISETP.GE.AND P3, PT, R13, RZ, PT ;  /* 0x000000ff0d00720c */ /* 0x000fc40003f66270 */
[----:B------:R-:W-:Y:S01]  /*33c0*/  ISETP.GE.AND P1, PT, R10, RZ, PT ;  /* 0x000000ff0a00720c */ /* 0x000fe20003f26270 */
[----:B------:R-:W-:Y:S01]  /*33d0*/  @!P4 IMAD.IADD R231, R231, 0x1, -R0 ;  /* 0x00000001e7e7c824 */ /* 0x000fe200078e0a00 */
[----:B------:R-:W-:Y:S01]  /*33e0*/  ISETP.GE.AND P4, PT, R9, RZ, PT ;  /* 0x000000ff0900720c */ /* 0x000fe20003f86270 */
[----:B------:R-:W-:Y:S01]  /*33f0*/  IMAD.MOV R8, RZ, RZ, -R8 ;  /* 0x000000ffff087224 */ /* 0x000fe200078e0a08 */
[----:B------:R-:W-:Y:S01]  /*3400*/  LOP3.LUT R10, R5, 0x1a8, RZ, 0xfc, !PT ;  /* 0x000001a8050a7812 */ /* 0x000fe200078efcff */
[----:B------:R-:W-:Y:S01]  /*3410*/  @!P6 IMAD.IADD R233, R233, 0x1, -R0 ;  /* 0x00000001e9e9e824 */ /* 0x000fe200078e0a00 */
[C---:B------:R-:W-:Y:S01]  /*3420*/  ISETP.GT.U32.AND P6, PT, R0.reuse, R231, PT ;  /* 0x000000e70000720c */ /* 0x040fe20003fc4070 */
[----:B------:R-:W-:Y:S01]  /*3430*/  IMAD R235, R0, R8, R235 ;  /* 0x0000000800eb7224 */ /* 0x000fe200078e02eb */
[----:B------:R-:W-:Y:S01]  /*3440*/  IABS R243, R10 ;  /* 0x0000000a00f37213 */ /* 0x000fe20000000000 */
[----:B------:R-:W-:Y:S01]  /*3450*/  IMAD.HI.U32 R8, R6, R237, RZ ;  /* 0x000000ed06087227 */ /* 0x000fe200078e00ff */
[----:B------:R-:W-:-:S02]  /*3460*/  LOP3.LUT R13, R5, 0x198, RZ, 0xfc, !PT ;  /* 0x00000198050d7812 */ /* 0x000fc400078efcff */
[----:B------:R-:W-:Y:S01]  /*3470*/  LOP3.LUT R15, R5, 0x184, RZ, 0xfc, !PT ;  /* 0x00000184050f7812 */ /* 0x000fe200078efcff */
[----:B------:R-:W-:Y:S01]  /*3480*/  @!P5 IMAD.IADD R229, R229, 0x1, -R0 ;  /* 0x00000001e5e5d824 */ /* 0x000fe200078e0a00 */
[----:B------:R-:W-:Y:S01]  /*3490*/  ISETP.GE.AND P5, PT, R16, RZ, PT ;  /* 0x000000ff1000720c */ /* 0x000fe20003fa6270 */
[----:B------:R-:W-:Y:S01]  /*34a0*/  IMAD.MOV R9, RZ, RZ, -R8 ;  /* 0x000000ffff097224 */ /* 0x000fe200078e0a08 */
[----:B------:R-:W-:Y:S01]  /*34b0*/  IABS R251, R13 ;  /* 0x0000000d00fb7213 */ /* 0x000fe20000000000 */
        /* <DEDUP_REMOVED lines=8> */
[----:B------:R-:W-:Y:S01]  /*3540*/  IMAD.HI.U32 R8, R6, R239, RZ ;  /* 0x000000ef06087227 */ /* 0x000fe200078e00ff */
[----:B------:R-:W-:-:S02]  /*3550*/  IABS R241, R9 ;  /* 0x0000000900f17213 */ /* 0x000fc40000000000 */
[----:B------:R-:W-:Y:S01]  /*3560*/  IABS R73, R15 ;  /* 0x0000000f00497213 */ /* 0x000fe20000000000 */
[----:B------:R-:W-:Y:S01]  /*3570*/  IMAD.MOV R8, RZ, RZ, -R8 ;  /* 0x000000ffff087224 */ /* 0x000fe200078e0a08 */
[----:B------:R-:W-:Y:S01]  /*3580*/  LOP3.LUT R16, R5, 0x170, RZ, 0xfc, !PT ;  /* 0x0000017005107812 */ /* 0x000fe200078efcff */
[--C-:B------:R-:W-:Y:S02]  /*3590*/  @!P0 IMAD.IADD R235, R235, 0x1, -R0.reuse ;  /* 0x00000001ebeb8824 */ /* 0x100fe400078e0a00 */
[----:B------:R-:W-:Y:S02]  /*35a0*/  IMAD R239, R0, R8, R239 ;  /* 0x0000000800ef7224 */ /* 0x000fe400078e02ef */
[--C-:B------:R-:W-:Y:S01]  /*35b0*/  @!P3 IMAD.IADD R233, R233, 0x1, -R0.reuse ;  /* 0x00000001e9e9b824 */ /* 0x100fe200078e0a00 */
[----:B------:R-:W-:Y:S01]  /*35c0*/  ISETP.GE.AND P3, PT, R12, RZ, PT ;  /* 0x000000ff0c00720c */ /* 0x000fe20003f66270 */
[----:B------:R-:W-:Y:S01]  /*35d0*/  @!P6 IMAD.IADD R237, R237, 0x1, -R0 ;  /* 0x00000001edede824 */ /* 0x000fe200078e0a00 */
[----:B------:R-:W-:Y:S01]  /*35e0*/  LOP3.LUT R12, R5, 0x1a4, RZ, 0xfc, !PT ;  /* 0x000001a4050c7812 */ /* 0x000fe200078efcff */
[----:B------:R-:W-:Y:S01]  /*35f0*/  IMAD.HI.U32 R8, R6, R241, RZ ;  /* 0x000000f106087227 */ /* 0x000fe200078e00ff */
[----:B------:R-:W-:-:S02]  /*3600*/  ISETP.GT.U32.AND P6, PT, R0, R235, PT ;  /* 0x000000eb0000720c */ /* 0x000fc40003fc4070 */
[C---:B------:R-:W-:Y:S01]  /*3610*/  ISETP.GT.U32.AND P0, PT, R0.reuse, R239, PT ;  /* 0x000000ef0000720c */ /* 0x040fe20003f04070 */
[----:B------:R-:W-:Y:S01]  /*3620*/  @!P5 IMAD.MOV R231, RZ, RZ, -R231 ;  /* 0x000000ffffe7d224 */ /* 0x000fe200078e0ae7 */
[----:B------:R-:W-:Y:S01]  /*3630*/  IABS R245, R12 ;  /* 0x0000000c00f57213 */ /* 0x000fe20000000000 */
[----:B------:R-:W-:Y:S01]  /*3640*/  IMAD.MOV R8, RZ, RZ, -R8 ;  /* 0x000000ffff087224 */ /* 0x000fe200078e0a08 */
[C---:B------:R-:W-:Y:S01]  /*3650*/  ISETP.GT.U32.AND P5, PT, R0.reuse, R237, PT ;  /* 0x000000ed0000720c */ /* 0x040fe20003fa4070 */
[----:B------:R-:W-:Y:S01]  /*3660*/  @!P2 IMAD.MOV R233, RZ, RZ, -R233 ;  /* 0x000000ffffe9a224 */ /* 0x000fe200078e0ae9 */
[----:B------:R-:W-:Y:S01]  /*3670*/  ISETP.GE.AND P2, PT, R9, RZ, PT ;  /* 0x000000ff0900720c */ /* 0x000fe20003f46270 */
[----:B------:R-:W-:Y:S02]  /*3680*/  IMAD R241, R0, R8, R241 ;  /* 0x0000000800f17224 */ /* 0x000fe400078e02f1 */
[----:B------:R-:W-:-:S04]  /*3690*/  IMAD.HI.U32 R9, R6, R245, RZ ;  /* 0x000000f506097227 */ /* 0x000fc800078e00ff */
[--C-:B------:R-:W-:Y:S01]  /*36a0*/  @!P6 IMAD.IADD R235, R235, 0x1, -R0.reuse ;  /* 0x00000001ebebe824 */ /* 0x100fe200078e0a00 */
[----:B------:R-:W-:Y:S01]  /*36b0*/  ISETP.GT.U32.AND P6, PT, R0, R241, PT ;  /* 0x000000f10000720c */ /* 0x000fe20003fc4070 */
[----:B------:R-:W-:Y:S02]  /*36c0*/  IMAD.MOV R9, RZ, RZ, -R9 ;  /* 0x000000ffff097224 */ /* 0x000fe400078e0a09 */
[--C-:B------:R-:W-:Y:S02]  /*36d0*/  @!P0 IMAD.IADD R239, R239, 0x1, -R0.reuse ;  /* 0x00000001efef8824 */ /* 0x100fe400078e0a00 */
[----:B------:R-:W-:Y:S01]  /*36e0*/  @!P5 IMAD.IADD R237, R237, 0x1, -R0 ;  /* 0x00000001ededd824 */ /* 0x000fe200078e0a00 */
[----:B------:R-:W-:Y:S01]  /*36f0*/  ISETP.GE.AND P5, PT, R10, RZ, PT ;  /* 0x000000ff0a00720c */ /* 0x000fe20003fa6270 */
[C---:B------:R-:W-:Y:S01]  /*3700*/  IMAD R245, R0.reuse, R9, R245 ;  /* 0x0000000900f57224 */ /* 0x040fe200078e02f5 */
[----:B------:R-:W-:Y:S01]  /*3710*/  ISETP.GT.U32.AND P0, PT, R0, R239, PT ;  /* 0x000000ef0000720c */ /* 0x000fe20003f04070 */
[----:B------:R-:W-:Y:S01]  /*3720*/  IMAD.HI.U32 R8, R6, R243, RZ ;  /* 0x000000f306087227 */ /* 0x000fe200078e00ff */
[----:B------:R-:W-:-:S03]  /*3730*/  LOP3.LUT R10, R5, 0x1a0, RZ, 0xfc, !PT ;  /* 0x000001a0050a7812 */ /* 0x000fc600078efcff */
[----:B------:R-:W-:Y:S01]  /*3740*/  @!P1 IMAD.MOV R237, RZ, RZ, -R237 ;  /* 0x000000ffffed9224 */ /* 0x000fe200078e0aed */
[C---:B------:R-:W-:Y:S01]  /*3750*/  ISETP.GT.U32.AND P1, PT, R0.reuse, R245, PT ;  /* 0x000000f50000720c */ /* 0x040fe20003f24070 */
[----:B------:R-:W-:Y:S01]  /*3760*/  IMAD.MOV R8, RZ, RZ, -R8 ;  /* 0x000000ffff087224 */ /* 0x000fe200078e0a08 */
[----:B------:R-:W-:Y:S01]  /*3770*/  IABS R247, R10 ;  /* 0x0000000a00f77213 */ /* 0x000fe20000000000 */
[--C-:B------:R-:W-:Y:S02]  /*3780*/  @!P6 IMAD.IADD R241, R241, 0x1, -R0.reuse ;  /* 0x00000001f1f1e824 */ /* 0x100fe400078e0a00 */
[C---:B------:R-:W-:Y:S02]  /*3790*/  IMAD R243, R0.reuse, R8, R243 ;  /* 0x0000000800f37224 */ /* 0x040fe400078e02f3 */
[----:B------:R-:W-:Y:S01]  /*37a0*/  VIADD R8, R7, 0x19c ;  /* 0x0000019c07087836 */ /* 0x000fe20000000000 */
[C---:B------:R-:W-:Y:S01]  /*37b0*/  ISETP.GT.U32.AND P6, PT, R0.reuse, R241, PT ;  /* 0x000000f10000720c */ /* 0x040fe20003fc4070 */
[--C-:B------:R-:W-:Y:S01]  /*37c0*/  @!P0 IMAD.IADD R239, R239, 0x1, -R0.reuse ;  /* 0x00000001efef8824 */ /* 0x100fe200078e0a00 */
[----:B------:R-:W-:Y:S01]  /*37d0*/  ISETP.GT.U32.AND P0, PT, R0, R243, PT ;  /* 0x000000f30000720c */ /* 0x000fe20003f04070 */
[----:B------:R-:W-:Y:S01]  /*37e0*/  @!P4 IMAD.MOV R235, RZ, RZ, -R235 ;  /* 0x000000ffffebc224 */ /* 0x000fe200078e0aeb */
[----:B------:R-:W-:Y:S01]  /*37f0*/  ISETP.GE.AND P4, PT, R8, RZ, PT ;  /* 0x000000ff0800720c */ /* 0x000fe20003f86270 */
[----:B------:R-:W-:Y:S01]  /*3800*/  @!P1 IMAD.IADD R245, R245, 0x1, -R0 ;  /* 0x00000001f5f59824 */ /* 0x000fe200078e0a00 */
[----:B------:R-:W-:Y:S01]  /*3810*/  IABS R249, R8 ;  /* 0x0000000800f97213 */ /* 0x000fe20000000000 */
[----:B------:R-:W-:-:S03]  /*3820*/  IMAD.HI.U32 R8, R6, R247, RZ ;  /* 0x000000f706087227 */ /* 0x000fc600078e00ff */
[----:B------:R-:W-:Y:S01]  /*3830*/  ISETP.GT.U32.AND P1, PT, R0, R245, PT ;  /* 0x000000f50000720c */ /* 0x000fe20003f24070 */
[----:B------:R-:W-:Y:S02]  /*3840*/  IMAD.MOV R9, RZ, RZ, -R8 ;  /* 0x000000ffff097224 */ /* 0x000fe400078e0a08 */
[----:B------:R-:W-:-:S04]  /*3850*/  IMAD.HI.U32 R8, R6, R249, RZ ;  /* 0x000000f906087227 */ /* 0x000fc800078e00ff */
[----:B------:R-:W-:Y:S01]  /*3860*/  @!P6 IMAD.IADD R241, R241, 0x1, -R0 ;  /* 0x00000001f1f1e824 */ /* 0x000fe200078e0a00 */
[----:B------:R-:W-:Y:S01]  /*3870*/  ISETP.GE.AND P6, PT, R10, RZ, PT ;  /* 0x000000ff0a00720c */ /* 0x000fe20003fc6270 */
[C---:B------:R-:W-:Y:S01]  /*3880*/  IMAD R247, R0.reuse, R9, R247 ;  /* 0x0000000900f77224 */ /* 0x040fe200078e02f7 */
[----:B------:R-:W-:Y:S01]  /*3890*/  LOP3.LUT R10, R5, 0x194, RZ, 0xfc, !PT ;  /* 0x00000194050a7812 */ /* 0x000fe200078efcff */
[----:B------:R-:W-:Y:S02]  /*38a0*/  IMAD.MOV R8, RZ, RZ, -R8 ;  /* 0x000000ffff087224 */ /* 0x000fe400078e0a08 */
[--C-:B------:R-:W-:Y:S01]  /*38b0*/  @!P0 IMAD.IADD R243, R243, 0x1, -R0.reuse ;  /* 0x00000001f3f38824 */ /* 0x100fe200078e0a00 */
[----:B------:R-:W-:Y:S01]  /*38c0*/  IABS R77, R10 ;  /* 0x0000000a004d7213 */ /* 0x000fe20000000000 */
[----:B------:R-:W-:Y:S01]  /*38d0*/  @!P2 IMAD.MOV R241, RZ, RZ, -R241 ;  /* 0x000000fffff1a224 */ /* 0x000fe200078e0af1 */
[C---:B------:R-:W-:Y:S01]  /*38e0*/  ISETP.GT.U32.AND P2, PT, R0.reuse, R247, PT ;  /* 0x000000f70000720c */ /* 0x040fe20003f44070 */
[C---:B------:R-:W-:Y:S01]  /*38f0*/  IMAD R249, R0.reuse, R8, R249 ;  /* 0x0000000800f97224 */ /* 0x040fe200078e02f9 */
[----:B------:R-:W-:Y:S01]  /*3900*/  ISETP.GT.U32.AND P0, PT, R0, R243, PT ;  /* 0x000000f30000720c */ /* 0x000fe20003f04070 */
[----:B------:R-:W-:-:S02]  /*3910*/  @!P1 IMAD.IADD R245, R245, 0x1, -R0 ;  /* 0x00000001f5f59824 */ /* 0x000fc400078e0a00 */
[----:B------:R-:W-:Y:S01]  /*3920*/  @!P3 IMAD.MOV R239, RZ, RZ, -R239 ;  /* 0x000000ffffefb224 */ /* 0x000fe200078e0aef */
[----:B------:R-:W-:Y:S01]  /*3930*/  ISETP.GT.U32.AND P1, PT, R0, R249, PT ;  /* 0x000000f90000720c */ /* 0x000fe20003f24070 */
[----:B------:R-:W-:Y:S01]  /*3940*/  IMAD.HI.U32 R9, R6, R251, RZ ;  /* 0x000000fb06097227 */ /* 0x000fe200078e00ff */
[----:B------:R-:W-:Y:S02]  /*3950*/  ISETP.GE.AND P3, PT, R12, RZ, PT ;  /* 0x000000ff0c00720c */ /* 0x000fe40003f66270 */
[----:B------:R-:W-:Y:S01]  /*3960*/  LOP3.LUT R12, R5, 0x190, RZ, 0xfc, !PT ;  /* 0x00000190050c7812 */ /* 0x000fe200078efcff */
[----:B------:R-:W-:Y:S02]  /*3970*/  IMAD.MOV R9, RZ, RZ, -R9 ;  /* 0x000000ffff097224 */ /* 0x000fe400078e0a09 */
[--C-:B------:R-:W-:Y:S02]  /*3980*/  @!P2 IMAD.IADD R247, R247, 0x1, -R0.reuse ;  /* 0x00000001f7f7a824 */ /* 0x100fe400078e0a00 */
[--C-:B------:R-:W-:Y:S01]  /*3990*/  @!P0 IMAD.IADD R243, R243, 0x1, -R0.reuse ;  /* 0x00000001f3f38824 */ /* 0x100fe200078e0a00 */
[----:B------:R-:W-:Y:S01]  /*39a0*/  ISETP.GE.AND P0, PT, R13, RZ, PT ;  /* 0x000000ff0d00720c */ /* 0x000fe20003f06270 */
[C---:B------:R-:W-:Y:S01]  /*39b0*/  IMAD R251, R0.reuse, R9, R251 ;  /* 0x0000000900fb7224 */ /* 0x040fe200078e02fb */
[----:B------:R-:W-:Y:S01]  /*39c0*/  IABS R13, R12 ;  /* 0x0000000c000d7213 */ /* 0x000fe20000000000 */
[----:B------:R-:W-:Y:S01]  /*39d0*/  @!P1 IMAD.IADD R249, R249, 0x1, -R0 ;  /* 0x00000001f9f99824 */ /* 0x000fe200078e0a00 */
[----:B------:R-:W-:Y:S01]  /*39e0*/  ISETP.GT.U32.AND P2, PT, R0, R247, PT ;  /* 0x000000f70000720c */ /* 0x000fe20003f44070 */
[----:B------:R-:W-:Y:S01]  /*39f0*/  @!P3 IMAD.MOV R245, RZ, RZ, -R245 ;  /* 0x000000fffff5b224 */ /* 0x000fe200078e0af5 */
[----:B------:R-:W-:Y:S01]  /*3a00*/  ISETP.GE.AND P3, PT, R10, RZ, PT ;  /* 0x000000ff0a00720c */ /* 0x000fe20003f66270 */
[----:B------:R-:W-:Y:S01]  /*3a10*/  IMAD.HI.U32 R9, R6, R13, RZ ;  /* 0x0000000d06097227 */ /* 0x000fe200078e00ff */
[----:B------:R-:W-:-:S03]  /*3a20*/  ISETP.GT.U32.AND P1, PT, R0, R249, PT ;  /* 0x000000f90000720c */ /* 0x000fc60003f24070 */
[----:B------:R-:W-:Y:S01]  /*3a30*/  @!P5 IMAD.MOV R243, RZ, RZ, -R243 ;  /* 0x000000fffff3d224 */ /* 0x000fe200078e0af3 */
[----:B------:R-:W-:Y:S01]  /*3a40*/  ISETP.GT.U32.AND P5, PT, R0, R251, PT ;  /* 0x000000fb0000720c */ /* 0x000fe20003fa4070 */
[----:B------:R-:W-:-:S04]  /*3a50*/  IMAD.HI.U32 R10, R6, R75, RZ ;  /* 0x0000004b060a7227 */ /* 0x000fc800078e00ff */
[----:B------:R-:W-:Y:S02]  /*3a60*/  IMAD.MOV R9, RZ, RZ, -R9 ;  /* 0x000000ffff097224 */ /* 0x000fe400078e0a09 */
[----:B------:R-:W-:Y:S01]  /*3a70*/  @!P2 IMAD.IADD R247, R247, 0x1, -R0 ;  /* 0x00000001f7f7a824 */ /* 0x000fe200078e0a00 */
[----:B------:R-:W-:Y:S01]  /*3a80*/  ISETP.GE.AND P2, PT, R12, RZ, PT ;  /* 0x000000ff0c00720c */ /* 0x000fe20003f46270 */
[----:B------:R-:W-:Y:S01]  /*3a90*/  IMAD.MOV R10, RZ, RZ, -R10 ;  /* 0x000000ffff0a7224 */ /* 0x000fe200078e0a0a */
[----:B------:R-:W-:Y:S01]  /*3aa0*/  LOP3.LUT R12, R5, 0x188, RZ, 0xfc, !PT ;  /* 0x00000188050c7812 */ /* 0x000fe200078efcff */
[----:B------:R-:W-:Y:S02]  /*3ab0*/  IMAD R76, R0, R9, R13 ;  /* 0x00000009004c7224 */ /* 0x000fe400078e020d */
[----:B------:R-:W-:Y:S01]  /*3ac0*/  IMAD.HI.U32 R8, R6, R77, RZ ;  /* 0x0000004d06087227 */ /* 0x000fe200078e00ff */
[----:B------:R-:W-:-:S03]  /*3ad0*/  IABS R13, R12 ;  /* 0x0000000c000d7213 */ /* 0x000fc60000000000 */
[C---:B------:R-:W-:Y:S02]  /*3ae0*/  IMAD R75, R0.reuse, R10, R75 ;  /* 0x0000000a004b7224 */ /* 0x040fe400078e024b */
[----:B------:R-:W-:Y:S02]  /*3af0*/  @!P1 IMAD.IADD R249, R249, 0x1, -R0 ;  /* 0x00000001f9f99824 */ /* 0x000fe400078e0a00 */
[----:B------:R-:W-:Y:S01]  /*3b00*/  @!P6 IMAD.MOV R247, RZ, RZ, -R247 ;  /* 0x000000fffff7e224 */ /* 0x000fe200078e0af7 */
[C---:B------:R-:W-:Y:S01]  /*3b10*/  ISETP.GT.U32.AND P6, PT, R0.reuse, R76, PT ;  /* 0x0000004c0000720c */ /* 0x040fe20003fc4070 */
[----:B------:R-:W-:Y:S02]  /*3b20*/  IMAD.MOV R8, RZ, RZ, -R8 ;  /* 0x000000ffff087224 */ /* 0x000fe400078e0a08 */
[----:B------:R-:W-:Y:S01]  /*3b30*/  @!P4 IMAD.MOV R249, RZ, RZ, -R249 ;  /* 0x000000fffff9c224 */ /* 0x000fe200078e0af9 */
[----:B------:R-:W-:Y:S01]  /*3b40*/  ISETP.GT.U32.AND P4, PT, R0, R75, PT ;  /* 0x0000004b0000720c */ /* 0x000fe20003f84070 */
[----:B------:R-:W-:-:S02]  /*3b50*/  @!P5 IMAD.IADD R251, R251, 0x1, -R0 ;  /* 0x00000001fbfbd824 */ /* 0x000fc400078e0a00 */
[----:B------:R-:W-:Y:S02]  /*3b60*/  IMAD R77, R0, R8, R77 ;  /* 0x00000008004d7224 */ /* 0x000fe400078e024d */
[----:B------:R-:W-:Y:S01]  /*3b70*/  IMAD.HI.U32 R8, R6, R13, RZ ;  /* 0x0000000d06087227 */ /* 0x000fe200078e00ff */
[C---:B------:R-:W-:Y:S02]  /*3b80*/  ISETP.GT.U32.AND P5, PT, R0.reuse, R251, PT ;  /* 0x000000fb0000720c */ /* 0x040fe40003fa4070 */
[----:B------:R-:W-:Y:S01]  /*3b90*/  ISETP.GT.U32.AND P1, PT, R0, R77, PT ;  /* 0x0000004d0000720c */ /* 0x000fe20003f24070 */
[----:B------:R-:W-:Y:S02]  /*3ba0*/  @!P6 IMAD.IADD R76, R76, 0x1, -R0 ;  /* 0x000000014c4ce824 */ /* 0x000fe400078e0a00 */
[----:B------:R-:W-:-:S03]  /*3bb0*/  IMAD.HI.U32 R9, R6, R73, RZ ;  /* 0x0000004906097227 */ /* 0x000fc600078e00ff */
[C---:B------:R-:W-:Y:S01]  /*3bc0*/  ISETP.GT.U32.AND P6, PT, R0.reuse, R76, PT ;  /* 0x0000004c0000720c */ /* 0x040fe20003fc4070 */
[----:B------:R-:W-:Y:S02]  /*3bd0*/  @!P4 IMAD.IADD R75, R75, 0x1, -R0 ;  /* 0x000000014b4bc824 */ /* 0x000fe400078e0a00 */
[----:B------:R-:W-:Y:S02]  /*3be0*/  IMAD.MOV R8, RZ, RZ, -R8 ;  /* 0x000000ffff087224 */ /* 0x000fe400078e0a08 */
[--C-:B------:R-:W-:Y:S01]  /*3bf0*/  @!P5 IMAD.IADD R251, R251, 0x1, -R0.reuse ;  /* 0x00000001fbfbd824 */ /* 0x100fe200078e0a00 */
[----:B------:R-:W-:Y:S01]  /*3c00*/  ISETP.GT.U32.AND P4, PT, R0, R75, PT ;  /* 0x0000004b0000720c */ /* 0x000fe20003f84070 */
[--C-:B------:R-:W-:Y:S01]  /*3c10*/  @!P1 IMAD.IADD R77, R77, 0x1, -R0.reuse ;  /* 0x000000014d4d9824 */ /* 0x100fe200078e0a00 */
[----:B------:R-:W-:Y:S01]  /*3c20*/  ISETP.GE.AND P1, PT, R12, RZ, PT ;  /* 0x000000ff0c00720c */ /* 0x000fe20003f26270 */
[----:B------:R-:W-:Y:S01]  /*3c30*/  @!P0 IMAD.MOV R251, RZ, RZ, -R251 ;  /* 0x000000fffffb8224 */ /* 0x000fe200078e0afb */
[----:B------:R-:W-:Y:S01]  /*3c40*/  LOP3.LUT R12, R5, 0x180, RZ, 0xfc, !PT ;  /* 0x00000180050c7812 */ /* 0x000fe200078efcff */
[----:B------:R-:W-:Y:S01]  /*3c50*/  IMAD.MOV R9, RZ, RZ, -R9 ;  /* 0x000000ffff097224 */ /* 0x000fe200078e0a09 */
[C---:B------:R-:W-:Y:S01]  /*3c60*/  ISETP.GT.U32.AND P0, PT, R0.reuse, R77, PT ;  /* 0x0000004d0000720c */ /* 0x040fe20003f04070 */
[C---:B------:R-:W-:Y:S01]  /*3c70*/  IMAD R74, R0.reuse, R8, R13 ;  /* 0x00000008004a7224 */ /* 0x040fe200078e020d */
[----:B------:R-:W-:Y:S01]  /*3c80*/  IABS R10, R12 ;  /* 0x0000000c000a7213 */ /* 0x000fe20000000000 */
[----:B------:R-:W-:Y:S01]  /*3c90*/  IMAD R73, R0, R9, R73 ;  /* 0x0000000900497224 */ /* 0x000fe200078e0249 */
[----:B------:R-:W-:Y:S01]  /*3ca0*/  ISETP.GE.AND P5, PT, R14, RZ, PT ;  /* 0x000000ff0e00720c */ /* 0x000fe20003fa6270 */
[--C-:B------:R-:W-:Y:S01]  /*3cb0*/  @!P6 IMAD.IADD R76, R76, 0x1, -R0.reuse ;  /* 0x000000014c4ce824 */ /* 0x100fe200078e0a00 */
[C---:B------:R-:W-:Y:S01]  /*3cc0*/  ISETP.GT.U32.AND P6, PT, R0.reuse, R74, PT ;  /* 0x0000004a0000720c */ /* 0x040fe20003fc4070 */
[----:B------:R-:W-:Y:S01]  /*3cd0*/  @!P4 IMAD.IADD R75, R75, 0x1, -R0 ;  /* 0x000000014b4bc824 */ /* 0x000fe200078e0a00 */
[----:B------:R-:W-:Y:S01]  /*3ce0*/  ISETP.GT.U32.AND P4, PT, R0, R73, PT ;  /* 0x000000490000720c */ /* 0x000fe20003f84070 */
[----:B------:R-:W-:Y:S01]  /*3cf0*/  VIADD R8, R7, 0x17c ;  /* 0x0000017c07087836 */ /* 0x000fe20000000000 */
[C---:B------:R-:W-:Y:S01]  /*3d00*/  LOP3.LUT R14, R5.reuse, 0x174, RZ, 0xfc, !PT ;  /* 0x00000174050e7812 */ /* 0x040fe200078efcff */
[----:B------:R-:W-:Y:S01]  /*3d10*/  IMAD.MOV.U32 R9, RZ, RZ, R10 ;  /* 0x000000ffff097224 */ /* 0x000fe200078e000a */
[----:B------:R-:W-:Y:S01]  /*3d20*/  LOP3.LUT R10, R5, 0x178, RZ, 0xfc, !PT ;  /* 0x00000178050a7812 */ /* 0x000fe200078efcff */
[----:B------:R-:W-:Y:S01]  /*3d30*/  @!P0 IMAD.IADD R77, R77, 0x1, -R0 ;  /* 0x000000014d4d8824 */ /* 0x000fe200078e0a00 */
[----:B------:R-:W-:Y:S01]  /*3d40*/  ISETP.GE.AND P0, PT, R8, RZ, PT ;  /* 0x000000ff0800720c */ /* 0x000fe20003f06270 */
[----:B------:R-:W-:Y:S01]  /*3d50*/  @!P2 IMAD.MOV R76, RZ, RZ, -R76 ;  /* 0x000000ffff4ca224 */ /* 0x000fe200078e0a4c */
[----:B------:R-:W-:Y:S01]  /*3d60*/  IABS R71, R8 ;  /* 0x0000000800477213 */ /* 0x000fe20000000000 */
[----:B------:R-:W-:Y:S01]  /*3d70*/  IMAD.HI.U32 R8, R6, R9, RZ ;  /* 0x0000000906087227 */ /* 0x000fe200078e00ff */
[----:B------:R-:W-:-:S02]  /*3d80*/  IABS R13, R10 ;  /* 0x0000000a000d7213 */ /* 0x000fc40000000000 */
[----:B------:R-:W-:Y:S01]  /*3d90*/  IABS R69, R14 ;  /* 0x0000000e00457213 */ /* 0x000fe20000000000 */
[----:B------:R-:W-:Y:S02]  /*3da0*/  @!P6 IMAD.IADD R74, R74, 0x1, -R0 ;  /* 0x000000014a4ae824 */ /* 0x000fe400078e0a00 */
[----:B------:R-:W-:Y:S02]  /*3db0*/  IMAD.MOV R8, RZ, RZ, -R8 ;  /* 0x000000ffff087224 */ /* 0x000fe400078e0a08 */
[----:B------:R-:W-:Y:S01]  /*3dc0*/  @!P4 IMAD.IADD R73, R73, 0x1, -R0 ;  /* 0x000000014949c824 */ /* 0x000fe200078e0a00 */
[C---:B------:R-:W-:Y:S01]  /*3dd0*/  ISETP.GT.U32.AND P4, PT, R0.reuse, R74, PT ;  /* 0x0000004a0000720c */ /* 0x040fe20003f84070 */
[----:B------:R-:W-:Y:S02]  /*3de0*/  IMAD R72, R0, R8, R9 ;  /* 0x0000000800487224 */ /* 0x000fe400078e0209 */
[----:B------:R-:W-:Y:S01]  /*3df0*/  IMAD.HI.U32 R8, R6, R71, RZ ;  /* 0x0000004706087227 */ /* 0x000fe200078e00ff */
[----:B------:R-:W-:-:S02]  /*3e00*/  ISETP.GT.U32.AND P2, PT, R0, R73, PT ;  /* 0x000000490000720c */ /* 0x000fc40003f44070 */
[----:B------:R-:W-:Y:S01]  /*3e10*/  ISETP.GT.U32.AND P6, PT, R0, R72, PT ;  /* 0x000000480000720c */ /* 0x000fe20003fc4070 */
[----:B------:R-:W-:Y:S02]  /*3e20*/  IMAD.MOV R8, RZ, RZ, -R8 ;  /* 0x000000ffff087224 */ /* 0x000fe400078e0a08 */
[----:B------:R-:W-:-:S04]  /*3e30*/  IMAD.HI.U32 R9, R6, R13, RZ ;  /* 0x0000000d06097227 */ /* 0x000fc800078e00ff */
[----:B------:R-:W-:Y:S01]  /*3e40*/  IMAD R71, R0, R8, R71 ;  /* 0x0000000800477224 */ /* 0x000fe200078e0247 */
[----:B------:R-:W-:Y:S01]  /*3e50*/  IABS R8, R16 ;  /* 0x0000001000087213 */ /* 0x000fe20000000000 */
[----:B------:R-:W-:Y:S02]  /*3e60*/  IMAD.MOV R9, RZ, RZ, -R9 ;  /* 0x000000ffff097224 */ /* 0x000fe400078e0a09 */
[----:B------:R-:W-:Y:S01]  /*3e70*/  @!P4 IMAD.IADD R74, R74, 0x1, -R0 ;  /* 0x000000014a4ac824 */ /* 0x000fe200078e0a00 */
[C---:B------:R-:W-:Y:S01]  /*3e80*/  ISETP.GT.U32.AND P4, PT, R0.reuse, R71, PT ;  /* 0x000000470000720c */ /* 0x040fe20003f84070 */
[----:B------:R-:W-:Y:S01]  /*3e90*/  @!P3 IMAD.MOV R77, RZ, RZ, -R77 ;  /* 0x000000ffff4db224 */ /* 0x000fe200078e0a4d */
[----:B------:R-:W-:Y:S01]  /*3ea0*/  ISETP.GE.AND P3, PT, R15, RZ, PT ;  /* 0x000000ff0f00720c */ /* 0x000fe20003f66270 */
[----:B------:R-:W-:Y:S02]  /*3eb0*/  IMAD R70, R0, R9, R13 ;  /* 0x0000000900467224 */ /* 0x000fe400078e020d */
[----:B------:R-:W-:-:S02]  /*3ec0*/  @!P5 IMAD.MOV R75, RZ, RZ, -R75 ;  /* 0x000000ffff4bd224 */ /* 0x000fc400078e0a4b */
[----:B------:R-:W-:Y:S01]  /*3ed0*/  IMAD.MOV.U32 R9, RZ, RZ, R8 ;  /* 0x000000ffff097224 */ /* 0x000fe200078e0008 */
[----:B------:R-:W-:Y:S01]  /*3ee0*/  ISETP.GT.U32.AND P5, PT, R0, R70, PT ;  /* 0x000000460000720c */ /* 0x000fe20003fa4070 */
[----:B------:R-:W-:-:S04]  /*3ef0*/  IMAD.HI.U32 R8, R6, R69, RZ ;  /* 0x0000004506087227 */ /* 0x000fc800078e00ff */
[--C-:B------:R-:W-:Y:S02]  /*3f00*/  @!P2 IMAD.IADD R73, R73, 0x1, -R0.reuse ;  /* 0x000000014949a824 */ /* 0x100fe400078e0a00 */
[----:B------:R-:W-:Y:S01]  /*3f10*/  @!P4 IMAD.IADD R71, R71, 0x1, -R0 ;  /* 0x000000014747c824 */ /* 0x000fe200078e0a00 */
[----:B------:R-:W-:Y:S01]  /*3f20*/  ISETP.GE.AND P4, PT, R14, RZ, PT ;  /* 0x000000ff0e00720c */ /* 0x000fe20003f86270 */
[----:B------:R-:W-:Y:S01]  /*3f30*/  IMAD.MOV R8, RZ, RZ, -R8 ;  /* 0x000000ffff087224 */ /* 0x000fe200078e0a08 */
[----:B------:R-:W-:Y:S01]  /*3f40*/  LOP3.LUT R14, R5, 0x154, RZ, 0xfc, !PT ;  /* 0x00000154050e7812 */ /* 0x000fe200078efcff */
[----:B------:R-:W-:Y:S01]  /*3f50*/  @!P3 IMAD.MOV R73, RZ, RZ, -R73 ;  /* 0x000000ffff49b224 */ /* 0x000fe200078e0a49 */
[C---:B------:R-:W-:Y:S01]  /*3f60*/  ISETP.GT.U32.AND P3, PT, R0.reuse, R71, PT ;  /* 0x000000470000720c */ /* 0x040fe20003f64070 */
[----:B------:R-:W-:Y:S01]  /*3f70*/  IMAD R69, R0, R8, R69 ;  /* 0x0000000800457224 */ /* 0x000fe200078e0245 */
[----:B------:R-:W-:Y:S01]  /*3f80*/  IABS R61, R14 ;  /* 0x0000000e003d7213 */ /* 0x000fe20000000000 */
[----:B------:R-:W-:-:S03]  /*3f90*/  IMAD.HI.U32 R8, R6, R9, RZ ;  /* 0x0000000906087227 */ /* 0x000fc600078e00ff */
[----:B------:R-:W-:Y:S01]  /*3fa0*/  ISETP.GT.U32.AND P2, PT, R0, R69, PT ;  /* 0x000000450000720c */ /* 0x000fe20003f44070 */
[--C-:B------:R-:W-:Y:S02]  /*3fb0*/  @!P6 IMAD.IADD R72, R72, 0x1, -R0.reuse ;  /* 0x000000014848e824 */ /* 0x100fe400078e0a00 */
[----:B------:R-:W-:Y:S02]  /*3fc0*/  @!P5 IMAD.IADD R70, R70, 0x1, -R0 ;  /* 0x000000014646d824 */ /* 0x000fe400078e0a00 */
[----:B------:R-:W-:Y:S01]  /*3fd0*/  IMAD.MOV R8, RZ, RZ, -R8 ;  /* 0x000000ffff087224 */ /* 0x000fe200078e0a08 */
[C---:B------:R-:W-:Y:S01]  /*3fe0*/  ISETP.GT.U32.AND P6, PT, R0.reuse, R72, PT ;  /* 0x000000480000720c */ /* 0x040fe20003fc4070 */
[----:B------:R-:W-:Y:S01]  /*3ff0*/  @!P3 IMAD.IADD R71, R71, 0x1, -R0 ;  /* 0x000000014747b824 */ /* 0x000fe200078e0a00 */
[C---:B------:R-:W-:Y:S01]  /*4000*/  ISETP.GT.U32.AND P5, PT, R0.reuse, R70, PT ;  /* 0x000000460000720c */ /* 0x040fe20003fa4070 */
[----:B------:R-:W-:Y:S01]  /*4010*/  IMAD R68, R0, R8, R9 ;  /* 0x0000000800447224 */ /* 0x000fe200078e0209 */
[----:B------:R-:W-:Y:S01]  /*4020*/  LOP3.LUT R8, R5, 0x16c, RZ, 0xfc, !PT ;  /* 0x0000016c05087812 */ /* 0x000fe200078efcff */
[----:B------:R-:W-:Y:S01]  /*4030*/  @!P1 IMAD.MOV R74, RZ, RZ, -R74 ;  /* 0x000000ffff4a9224 */ /* 0x000fe200078e0a4a */
[----:B------:R-:W-:Y:S01]  /*4040*/  ISETP.GE.AND P1, PT, R12, RZ, PT ;  /* 0x000000ff0c00720c */ /* 0x000fe20003f26270 */
[----:B------:R-:W-:Y:S01]  /*4050*/  @!P2 IMAD.IADD R69, R69, 0x1, -R0 ;  /* 0x000000014545a824 */ /* 0x000fe200078e0a00 */
[----:B------:R-:W-:Y:S01]  /*4060*/  ISETP.GT.U32.AND P3, PT, R0, R68, PT ;  /* 0x000000440000720c */ /* 0x000fe20003f64070 */
[----:B------:R-:W-:Y:S01]  /*4070*/  @!P0 IMAD.MOV R71, RZ, RZ, -R71 ;  /* 0x000000ffff478224 */ /* 0x000fe200078e0a47 */
[----:B------:R-:W-:-:S02]  /*4080*/  IABS R67, R8 ;  /* 0x0000000800437213 */ /* 0x000fc40000000000 */
[C---:B------:R-:W-:Y:S01]  /*4090*/  LOP3.LUT R12, R5.reuse, 0x164, RZ, 0xfc, !PT ;  /* 0x00000164050c7812 */ /* 0x040fe200078efcff */
[--C-:B------:R-:W-:Y:S01]  /*40a0*/  @!P6 IMAD.IADD R72, R72, 0x1, -R0.reuse ;  /* 0x000000014848e824 */ /* 0x100fe200078e0a00 */
[----:B------:R-:W-:Y:S01]  /*40b0*/  ISETP.GE.AND P6, PT, R10, RZ, PT ;  /* 0x000000ff0a00720c */ /* 0x000fe20003fc6270 */
[----:B------:R-:W-:Y:S01]  /*40c0*/  @!P5 IMAD.IADD R70, R70, 0x1, -R0 ;  /* 0x000000014646d824 */ /* 0x000fe200078e0a00 */
[----:B------:R-:W-:Y:S01]  /*40d0*/  ISETP.GE.AND P5, PT, R8, RZ, PT ;  /* 0x000000ff0800720c */ /* 0x000fe20003fa6270 */
[----:B------:R-:W-:Y:S01]  /*40e0*/  IMAD.HI.U32 R8, R6, R67, RZ ;  /* 0x0000004306087227 */ /* 0x000fe200078e00ff */
[----:B------:R-:W-:Y:S02]  /*40f0*/  LOP3.LUT R10, R5, 0x168, RZ, 0xfc, !PT ;  /* 0x00000168050a7812 */ /* 0x000fe400078efcff */
[----:B------:R-:W-:Y:S01]  /*4100*/  IABS R65, R12 ;  /* 0x0000000c00417213 */ /* 0x000fe20000000000 */
[----:B------:R-:W-:Y:S01]  /*4110*/  IMAD.MOV R8, RZ, RZ, -R8 ;  /* 0x000000ffff087224 */ /* 0x000fe200078e0a08 */
[----:B------:R-:W-:Y:S01]  /*4120*/  IABS R13, R10 ;  /* 0x0000000a000d7213 */ /* 0x000fe20000000000 */
[----:B------:R-:W-:Y:S01]  /*4130*/  @!P3 IMAD.IADD R68, R68, 0x1, -R0 ;  /* 0x000000014444b824 */ /* 0x000fe200078e0a00 */
[C---:B------:R-:W-:Y:S01]  /*4140*/  ISETP.GT.U32.AND P2, PT, R0.reuse, R69, PT ;  /* 0x000000450000720c */ /* 0x040fe20003f44070 */
[----:B------:R-:W-:Y:S01]  /*4150*/  IMAD R67, R0, R8, R67 ;  /* 0x0000000800437224 */ /* 0x000fe200078e0243 */
[----:B------:R-:W-:Y:S01]  /*4160*/  ISETP.GE.AND P0, PT, R12, RZ, PT ;  /* 0x000000ff0c00720c */ /* 0x000fe20003f06270 */
[----:B------:R-:W-:Y:S01]  /*4170*/  @!P1 IMAD.MOV R72, RZ, RZ, -R72 ;  /* 0x000000ffff489224 */ /* 0x000fe200078e0a48 */
[----:B------:R-:W-:Y:S01]  /*4180*/  ISETP.GT.U32.AND P3, PT, R0, R68, PT ;  /* 0x000000440000720c */ /* 0x000fe20003f64070 */
[----:B------:R-:W-:Y:S01]  /*4190*/  @!P6 IMAD.MOV R70, RZ, RZ, -R70 ;  /* 0x000000ffff46e224 */ /* 0x000fe200078e0a46 */
[----:B------:R-:W-:Y:S01]  /*41a0*/  ISETP.GE.AND P1, PT, R16, RZ, PT ;  /* 0x000000ff1000720c */ /* 0x000fe20003f26270 */
[----:B------:R-:W-:Y:S01]  /*41b0*/  IMAD.HI.U32 R8, R6, R65, RZ ;  /* 0x0000004106087227 */ /* 0x000fe200078e00ff */
[----:B------:R-:W-:-:S02]  /*41c0*/  ISETP.GT.U32.AND P6, PT, R0, R67, PT ;  /* 0x000000430000720c */ /* 0x000fc40003fc4070 */
[C---:B------:R-:W-:Y:S01]  /*41d0*/  LOP3.LUT R12, R5.reuse, 0x158, RZ, 0xfc, !PT ;  /* 0x00000158050c7812 */ /* 0x040fe200078efcff */
[----:B------:R-:W-:Y:S01]  /*41e0*/  IMAD.HI.U32 R9, R6, R13, RZ ;  /* 0x0000000d06097227 */ /* 0x000fe200078e00ff */
[----:B------:R-:W-:Y:S02]  /*41f0*/  LOP3.LUT R16, R5, 0x134, RZ, 0xfc, !PT ;  /* 0x0000013405107812 */ /* 0x000fe400078efcff */
[----:B------:R-:W-:Y:S01]  /*4200*/  IABS R15, R12 ;  /* 0x0000000c000f7213 */ /* 0x000fe20000000000 */
[----:B------:R-:W-:Y:S01]  /*4210*/  IMAD.MOV R8, RZ, RZ, -R8 ;  /* 0x000000ffff087224 */ /* 0x000fe200078e0a08 */
[----:B------:R-:W-:Y:S01]  /*4220*/  IABS R53, R16 ;  /* 0x0000001000357213 */ /* 0x000fe20000000000 */
[----:B------:R-:W-:Y:S02]  /*4230*/  IMAD.MOV R9, RZ, RZ, -R9 ;  /* 0x000000ffff097224 */ /* 0x000fe400078e0a09 */
[----:B------:R-:W-:Y:S02]  /*4240*/  @!P3 IMAD.IADD R68, R68, 0x1, -R0 ;  /* 0x000000014444b824 */ /* 0x000fe400078e0a00 */
[----:B------:R-:W-:-:S02]  /*4250*/  IMAD R65, R0, R8, R65 ;  /* 0x0000000800417224 */ /* 0x000fc400078e0241 */
[C---:B------:R-:W-:Y:S02]  /*4260*/  IMAD R66, R0.reuse, R9, R13 ;  /* 0x0000000900427224 */ /* 0x040fe400078e020d */
[----:B------:R-:W-:Y:S02]  /*4270*/  VIADD R9, R7, 0x15c ;  /* 0x0000015c07097836 */ /* 0x000fe40000000000 */
[----:B------:R-:W-:Y:S01]  /*4280*/  @!P6 IMAD.IADD R67, R67, 0x1, -R0 ;  /* 0x000000014343e824 */ /* 0x000fe200078e0a00 */
[C---:B------:R-:W-:Y:S01]  /*4290*/  ISETP.GT.U32.AND P3, PT, R0.reuse, R66, PT ;  /* 0x000000420000720c */ /* 0x040fe20003f64070 */
[----:B------:R-:W-:Y:S01]  /*42a0*/  @!P1 IMAD.MOV R68, RZ, RZ, -R68 ;  /* 0x000000ffff449224 */ /* 0x000fe200078e0a44 */
[----:B------:R-:W-:Y:S01]  /*42b0*/  ISETP.GT.U32.AND P1, PT, R0, R65, PT ;  /* 0x000000410000720c */ /* 0x000fe20003f24070 */
[----:B------:R-:W-:Y:S01]  /*42c0*/  @!P2 IMAD.IADD R69, R69, 0x1, -R0 ;  /* 0x000000014545a824 */ /* 0x000fe200078e0a00 */
[----:B------:R-:W-:Y:S02]  /*42d0*/  ISETP.GE.AND P2, PT, R10, RZ, PT ;  /* 0x000000ff0a00720c */ /* 0x000fe40003f46270 */
[----:B------:R-:W-:Y:S01]  /*42e0*/  IABS R63, R9 ;  /* 0x00000009003f7213 */ /* 0x000fe20000000000 */
[----:B------:R-:W-:Y:S01]  /*42f0*/  @!P4 IMAD.MOV R69, RZ, RZ, -R69 ;  /* 0x000000ffff45c224 */ /* 0x000fe200078e0a45 */
[----:B------:R-:W-:-:S02]  /*4300*/  ISETP.GT.U32.AND P6, PT, R0, R67, PT ;  /* 0x000000430000720c */ /* 0x000fc40003fc4070 */
[----:B------:R-:W-:Y:S02]  /*4310*/  LOP3.LUT R10, R5, 0x160, RZ, 0xfc, !PT ;  /* 0x00000160050a7812 */ /* 0x000fe400078efcff */
[----:B------:R-:W-:Y:S01]  /*4320*/  ISETP.GE.AND P4, PT, R9, RZ, PT ;  /* 0x000000ff0900720c */ /* 0x000fe20003f86270 */
[----:B------:R-:W-:Y:S01]  /*4330*/  IMAD.HI.U32 R9, R6, R63, RZ ;  /* 0x0000003f06097227 */ /* 0x000fe200078e00ff */
[----:B------:R-:W-:-:S03]  /*4340*/  IABS R13, R10 ;  /* 0x0000000a000d7213 */ /* 0x000fc60000000000 */
[----:B------:R-:W-:Y:S02]  /*4350*/  IMAD.MOV R9, RZ, RZ, -R9 ;  /* 0x000000ffff097224 */ /* 0x000fe400078e0a09 */
[----:B------:R-:W-:Y:S02]  /*4360*/  @!P1 IMAD.IADD R65, R65, 0x1, -R0 ;  /* 0x0000000141419824 */ /* 0x000fe400078e0a00 */
[----:B------:R-:W-:-:S03]  /*4370*/  IMAD.HI.U32 R8, R6, R13, RZ ;  /* 0x0000000d06087227 */ /* 0x000fc600078e00ff */
[----:B------:R-:W-:Y:S01]  /*4380*/  ISETP.GT.U32.AND P1, PT, R0, R65, PT ;  /* 0x000000410000720c */ /* 0x000fe20003f24070 */
[----:B------:R-:W-:Y:S01]  /*4390*/  @!P6 IMAD.IADD R67, R67, 0x1, -R0 ;  /* 0x000000014343e824 */ /* 0x000fe200078e0a00 */
[----:B------:R-:W-:Y:S01]  /*43a0*/  ISETP.GE.AND P6, PT, R10, RZ, PT ;  /* 0x000000ff0a00720c */ /* 0x000fe20003fc6270 */
[----:B------:R-:W-:Y:S01]  /*43b0*/  IMAD R63, R0, R9, R63 ;  /* 0x00000009003f7224 */ /* 0x000fe200078e023f */
[----:B------:R-:W-:Y:S01]  /*43c0*/  LOP3.LUT R10, R5, 0x150, RZ, 0xfc, !PT ;  /* 0x00000150050a7812 */ /* 0x000fe200078efcff */
[----:B------:R-:W-:Y:S02]  /*43d0*/  IMAD.MOV R64, RZ, RZ, -R8 ;  /* 0x000000ffff407224 */ /* 0x000fe400078e0a08 */
[----:B------:R-:W-:-:S04]  /*43e0*/  IMAD.HI.U32 R8, R6, R15, RZ ;  /* 0x0000000f06087227 */ /* 0x000fc800078e00ff */
[----:B------:R-:W-:Y:S01]  /*43f0*/  @!P5 IMAD.MOV R67, RZ, RZ, -R67 ;  /* 0x000000ffff43d224 */ /* 0x000fe200078e0a43 */
[----:B------:R-:W-:Y:S01]  /*4400*/  ISETP.GT.U32.AND P5, PT, R0, R63, PT ;  /* 0x0000003f0000720c */ /* 0x000fe20003fa4070 */
[----:B------:R-:W-:Y:S02]  /*4410*/  @!P3 IMAD.IADD R66, R66, 0x1, -R0 ;  /* 0x000000014242b824 */ /* 0x000fe400078e0a00 */
[----:B------:R-:W-:Y:S02]  /*4420*/  IMAD.MOV R8, RZ, RZ, -R8 ;  /* 0x000000ffff087224 */ /* 0x000fe400078e0a08 */
[----:B------:R-:W-:Y:S01]  /*4430*/  IMAD.HI.U32 R9, R6, R61, RZ ;  /* 0x0000003d06097227 */ /* 0x000fe200078e00ff */
[----:B------:R-:W-:-:S03]  /*4440*/  ISETP.GT.U32.AND P3, PT, R0, R66, PT ;  /* 0x000000420000720c */ /* 0x000fc60003f64070 */
[C---:B------:R-:W-:Y:S01]  /*4450*/  IMAD R62, R0.reuse, R8, R15 ;  /* 0x00000008003e7224 */ /* 0x040fe200078e020f */
[----:B------:R-:W-:Y:S01]  /*4460*/  LOP3.LUT R15, R5, 0x148, RZ, 0xfc, !PT ;  /* 0x00000148050f7812 */ /* 0x000fe200078efcff */
[----:B------:R-:W-:Y:S02]  /*4470*/  IMAD.MOV R9, RZ, RZ, -R9 ;  /* 0x000000ffff097224 */ /* 0x000fe400078e0a09 */
[--C-:B------:R-:W-:Y:S01]  /*4480*/  @!P1 IMAD.IADD R65, R65, 0x1, -R0.reuse ;  /* 0x0000000141419824 */ /* 0x100fe200078e0a00 */
[C---:B------:R-:W-:Y:S01]  /*4490*/  ISETP.GT.U32.AND P1, PT, R0.reuse, R62, PT ;  /* 0x0000003e0000720c */ /* 0x040fe20003f24070 */
[C---:B------:R-:W-:Y:S01]  /*44a0*/  IMAD R61, R0.reuse, R9, R61 ;  /* 0x00000009003d7224 */ /* 0x040fe200078e023d */
[----:B------:R-:W-:Y:S01]  /*44b0*/  IABS R9, R10 ;  /* 0x0000000a00097213 */ /* 0x000fe20000000000 */
[--C-:B------:R-:W-:Y:S02]  /*44c0*/  @!P5 IMAD.IADD R63, R63, 0x1, -R0.reuse ;  /* 0x000000013f3fd824 */ /* 0x100fe400078e0a00 */
[----:B------:R-:W-:Y:S01]  /*44d0*/  IMAD R64, R0, R64, R13 ;  /* 0x0000004000407224 */ /* 0x000fe200078e020d */
[----:B------:R-:W-:Y:S01]  /*44e0*/  IABS R13, R15 ;  /* 0x0000000f000d7213 */ /* 0x000fe20000000000 */
[----:B------:R-:W-:Y:S01]  /*44f0*/  @!P3 IMAD.IADD R66, R66, 0x1, -R0 ;  /* 0x000000014242b824 */ /* 0x000fe200078e0a00 */
[----:B------:R-:W-:Y:S01]  /*4500*/  ISETP.GT.U32.AND P5, PT, R0, R63, PT ;  /* 0x0000003f0000720c */ /* 0x000fe20003fa4070 */
[----:B------:R-:W-:Y:S01]  /*4510*/  IMAD.HI.U32 R8, R6, R9, RZ ;  /* 0x0000000906087227 */ /* 0x000fe200078e00ff */
[----:B------:R-:W-:-:S03]  /*4520*/  ISETP.GT.U32.AND P3, PT, R0, R64, PT ;  /* 0x000000400000720c */ /* 0x000fc60003f64070 */
[----:B------:R-:W-:Y:S01]  /*4530*/  @!P2 IMAD.MOV R66, RZ, RZ, -R66 ;  /* 0x000000ffff42a224 */ /* 0x000fe200078e0a42 */
[----:B------:R-:W-:Y:S01]  /*4540*/  ISETP.GE.AND P2, PT, R12, RZ, PT ;  /* 0x000000ff0c00720c */ /* 0x000fe20003f46270 */
[----:B------:R-:W-:Y:S01]  /*4550*/  IMAD.MOV R8, RZ, RZ, -R8 ;  /* 0x000000ffff087224 */ /* 0x000fe200078e0a08 */
[----:B------:R-:W-:Y:S01]  /*4560*/  LOP3.LUT R12, R5, 0x14c, RZ, 0xfc, !PT ;  /* 0x0000014c050c7812 */ /* 0x000fe200078efcff */
[--C-:B------:R-:W-:Y:S02]  /*4570*/  @!P1 IMAD.IADD R62, R62, 0x1, -R0.reuse ;  /* 0x000000013e3e9824 */ /* 0x100fe400078e0a00 */
[----:B------:R-:W-:Y:S01]  /*4580*/  @!P0 IMAD.MOV R65, RZ, RZ, -R65 ;  /* 0x000000ffff418224 */ /* 0x000fe200078e0a41 */
[C---:B------:R-:W-:Y:S01]  /*4590*/  ISETP.GT.U32.AND P0, PT, R0.reuse, R61, PT ;  /* 0x0000003d0000720c */ /* 0x040fe20003f04070 */
[C---:B------:R-:W-:Y:S01]  /*45a0*/  IMAD R60, R0.reuse, R8, R9 ;  /* 0x00000008003c7224 */ /* 0x040fe200078e0209 */
[----:B------:R-:W-:Y:S01]  /*45b0*/  IABS R59, R12 ;  /* 0x0000000c003b7213 */ /* 0x000fe20000000000 */
[--C-:B------:R-:W-:Y:S01]  /*45c0*/  @!P5 IMAD.IADD R63, R63, 0x1, -R0.reuse ;  /* 0x000000013f3fd824 */ /* 0x100fe200078e0a00 */
[----:B------:R-:W-:Y:S01]  /*45d0*/  ISETP.GT.U32.AND P1, PT, R0, R62, PT ;  /* 0x0000003e0000720c */ /* 0x000fe20003f24070 */
[----:B------:R-:W-:Y:S01]  /*45e0*/  @!P3 IMAD.IADD R64, R64, 0x1, -R0 ;  /* 0x000000014040b824 */ /* 0x000fe200078e0a00 */
[----:B------:R-:W-:Y:S01]  /*45f0*/  ISETP.GT.U32.AND P5, PT, R0, R60, PT ;  /* 0x0000003c0000720c */ /* 0x000fe20003fa4070 */
[----:B------:R-:W-:-:S03]  /*4600*/  IMAD.HI.U32 R8, R6, R59, RZ ;  /* 0x0000003b06087227 */ /* 0x000fc600078e00ff */
[C---:B------:R-:W-:Y:S01]  /*4610*/  ISETP.GT.U32.AND P3, PT, R0.reuse, R64, PT ;  /* 0x000000400000720c */ /* 0x040fe20003f64070 */
[----:B------:R-:W-:Y:S02]  /*4620*/  IMAD.MOV R8, RZ, RZ, -R8 ;  /* 0x000000ffff087224 */ /* 0x000fe400078e0a08 */
[--C-:B------:R-:W-:Y:S02]  /*4630*/  @!P0 IMAD.IADD R61, R61, 0x1, -R0.reuse ;  /* 0x000000013d3d8824 */ /* 0x100fe400078e0a00 */
[----:B------:R-:W-:Y:S01]  /*4640*/  IMAD R59, R0, R8, R59 ;  /* 0x00000008003b7224 */ /* 0x000fe200078e023b */
[----:B------:R-:W-:Y:S01]  /*4650*/  LOP3.LUT R8, R5, 0x144, RZ, 0xfc, !PT ;  /* 0x0000014405087812 */ /* 0x000fe200078efcff */
[--C-:B------:R-:W-:Y:S01]  /*4660*/  @!P1 IMAD.IADD R62, R62, 0x1, -R0.reuse ;  /* 0x000000013e3e9824 */ /* 0x100fe200078e0a00 */
[----:B------:R-:W-:Y:S01]  /*4670*/  ISETP.GT.U32.AND P0, PT, R0, R61, PT ;  /* 0x0000003d0000720c */ /* 0x000fe20003f04070 */
[----:B------:R-:W-:Y:S01]  /*4680*/  @!P5 IMAD.IADD R60, R60, 0x1, -R0 ;  /* 0x000000013c3cd824 */ /* 0x000fe200078e0a00 */
[----:B------:R-:W-:Y:S01]  /*4690*/  IABS R57, R8 ;  /* 0x0000000800397213 */ /* 0x000fe20000000000 */
[----:B------:R-:W-:Y:S01]  /*46a0*/  @!P2 IMAD.MOV R62, RZ, RZ, -R62 ;  /* 0x000000ffff3ea224 */ /* 0x000fe200078e0a3e */
[----:B------:R-:W-:Y:S01]  /*46b0*/  ISETP.GT.U32.AND P2, PT, R0, R59, PT ;  /* 0x0000003b0000720c */ /* 0x000fe20003f44070 */
[----:B------:R-:W-:Y:S01]  /*46c0*/  @!P3 IMAD.IADD R64, R64, 0x1, -R0 ;  /* 0x000000014040b824 */ /* 0x000fe200078e0a00 */
[----:B------:R-:W-:Y:S01]  /*46d0*/  ISETP.GT.U32.AND P5, PT, R0, R60, PT ;  /* 0x0000003c0000720c */ /* 0x000fe20003fa4070 */
[----:B------:R-:W-:Y:S01]  /*46e0*/  IMAD.HI.U32 R9, R6, R13, RZ ;  /* 0x0000000d06097227 */ /* 0x000fe200078e00ff */
[----:B------:R-:W-:-:S02]  /*46f0*/  ISETP.GE.AND P3, PT, R14, RZ, PT ;  /* 0x000000ff0e00720c */ /* 0x000fc40003f66270 */
[----:B------:R-:W-:Y:S01]  /*4700*/  LOP3.LUT R14, R5, 0x138, RZ, 0xfc, !PT ;  /* 0x00000138050e7812 */ /* 0x000fe200078efcff */
[----:B------:R-:W-:Y:S01]  /*4710*/  @!P6 IMAD.MOV R64, RZ, RZ, -R64 ;  /* 0x000000ffff40e224 */ /* 0x000fe200078e0a40 */
[----:B------:R-:W-:Y:S01]  /*4720*/  ISETP.GE.AND P6, PT, R10, RZ, PT ;  /* 0x000000ff0a00720c */ /* 0x000fe20003fc6270 */
[--C-:B------:R-:W-:Y:S01]  /*4730*/  @!P0 IMAD.IADD R61, R61, 0x1, -R0.reuse ;  /* 0x000000013d3d8824 */ /* 0x100fe200078e0a00 */
[----:B------:R-:W-:Y:S01]  /*4740*/  ISETP.GE.AND P0, PT, R8, RZ, PT ;  /* 0x000000ff0800720c */ /* 0x000fe20003f06270 */
[----:B------:R-:W-:Y:S01]  /*4750*/  IMAD.MOV R9, RZ, RZ, -R9 ;  /* 0x000000ffff097224 */ /* 0x000fe200078e0a09 */
[----:B------:R-:W-:Y:S01]  /*4760*/  LOP3.LUT R8, R5, 0x140, RZ, 0xfc, !PT ;  /* 0x0000014005087812 */ /* 0x000fe200078efcff */
[--C-:B------:R-:W-:Y:S01]  /*4770*/  @!P2 IMAD.IADD R59, R59, 0x1, -R0.reuse ;  /* 0x000000013b3ba824 */ /* 0x100fe200078e0a00 */
[----:B------:R-:W-:Y:S01]  /*4780*/  ISETP.GE.AND P1, PT, R15, RZ, PT ;  /* 0x000000ff0f00720c */ /* 0x000fe20003f26270 */
[----:B------:R-:W-:Y:S01]  /*4790*/  IMAD R58, R0, R9, R13 ;  /* 0x00000009003a7224 */ /* 0x000fe200078e020d */
[----:B------:R-:W-:Y:S01]  /*47a0*/  IABS R13, R8 ;  /* 0x00000008000d7213 */ /* 0x000fe20000000000 */
[----:B------:R-:W-:Y:S01]  /*47b0*/  @!P5 IMAD.IADD R60, R60, 0x1, -R0 ;  /* 0x000000013c3cd824 */ /* 0x000fe200078e0a00 */
[----:B------:R-:W-:Y:S01]  /*47c0*/  ISETP.GE.AND P5, PT, R8, RZ, PT ;  /* 0x000000ff0800720c */ /* 0x000fe20003fa6270 */
[----:B------:R-:W-:Y:S01]  /*47d0*/  IMAD.HI.U32 R8, R6, R57, RZ ;  /* 0x0000003906087227 */ /* 0x000fe200078e00ff */
[----:B------:R-:W-:-:S02]  /*47e0*/  ISETP.GT.U32.AND P2, PT, R0, R59, PT ;  /* 0x0000003b0000720c */ /* 0x000fc40003f44070 */
[----:B------:R-:W-:Y:S01]  /*47f0*/  IABS R15, R14 ;  /* 0x0000000e000f7213 */ /* 0x000fe20000000000 */
[----:B------:R-:W-:Y:S01]  /*4800*/  @!P4 IMAD.MOV R63, RZ, RZ, -R63 ;  /* 0x000000ffff3fc224 */ /* 0x000fe200078e0a3f */
[----:B------:R-:W-:Y:S01]  /*4810*/  ISETP.GE.AND P4, PT, R12, RZ, PT ;  /* 0x000000ff0c00720c */ /* 0x000fe20003f86270 */
[----:B------:R-:W-:Y:S02]  /*4820*/  IMAD.MOV R12, RZ, RZ, -R8 ;  /* 0x000000ffff0c7224 */ /* 0x000fe400078e0a08 */
[----:B------:R-:W-:Y:S01]  /*4830*/  @!P6 IMAD.MOV R60, RZ, RZ, -R60 ;  /* 0x000000ffff3ce224 */ /* 0x000fe200078e0a3c */
[----:B------:R-:W-:Y:S01]  /*4840*/  ISETP.GT.U32.AND P6, PT, R0, R58, PT ;  /* 0x0000003a0000720c */ /* 0x000fe20003fc4070 */
[----:B------:R-:W-:-:S04]  /*4850*/  IMAD.HI.U32 R8, R6, R13, RZ ;  /* 0x0000000d06087227 */ /* 0x000fc800078e00ff */
[C---:B------:R-:W-:Y:S02]  /*4860*/  IMAD R57, R0.reuse, R12, R57 ;  /* 0x0000000c00397224 */ /* 0x040fe400078e0239 */
[----:B------:R-:W-:Y:S02]  /*4870*/  IMAD.MOV R8, RZ, RZ, -R8 ;  /* 0x000000ffff087224 */ /* 0x000fe400078e0a08 */
[--C-:B------:R-:W-:Y:S01]  /*4880*/  @!P2 IMAD.IADD R59, R59, 0x1, -R0.reuse ;  /* 0x000000013b3ba824 */ /* 0x100fe200078e0a00 */
[C---:B------:R-:W-:Y:S01]  /*4890*/  ISETP.GT.U32.AND P2, PT, R0.reuse, R57, PT ;  /* 0x000000390000720c */ /* 0x040fe20003f44070 */
[----:B------:R-:W-:Y:S01]  /*48a0*/  IMAD R56, R0, R8, R13 ;  /* 0x0000000800387224 */ /* 0x000fe200078e020d */
[----:B------:R-:W-:Y:S01]  /*48b0*/  IABS R13, R17 ;  /* 0x00000011000d7213 */ /* 0x000fe20000000000 */
[----:B------:R-:W-:Y:S02]  /*48c0*/  VIADD R9, R7, 0x13c ;  /* 0x0000013c07097836 */ /* 0x000fe40000000000 */
[----:B------:R-:W-:Y:S01]  /*48d0*/  @!P6 IMAD.IADD R58, R58, 0x1, -R0 ;  /* 0x000000013a3ae824 */ /* 0x000fe200078e0a00 */
[----:B------:R-:W-:Y:S01]  /*48e0*/  ISETP.GT.U32.AND P6, PT, R0, R56, PT ;  /* 0x000000380000720c */ /* 0x000fe20003fc4070 */
[----:B------:R-:W-:Y:S01]  /*48f0*/  @!P3 IMAD.MOV R61, RZ, RZ, -R61 ;  /* 0x000000ffff3db224 */ /* 0x000fe200078e0a3d */
[----:B------:R-:W-:Y:S01]  /*4900*/  IABS R55, R9 ;  /* 0x0000000900377213 */ /* 0x000fe20000000000 */
[----:B------:R-:W-:Y:S01]  /*4910*/  IMAD.HI.U32 R10, R6, R15, RZ ;  /* 0x0000000f060a7227 */ /* 0x000fe200078e00ff */
[----:B------:R-:W-:-:S03]  /*4920*/  ISETP.GE.AND P3, PT, R9, RZ, PT ;  /* 0x000000ff0900720c */ /* 0x000fc60003f66270 */
[----:B------:R-:W-:Y:S01]  /*4930*/  @!P2 IMAD.IADD R57, R57, 0x1, -R0 ;  /* 0x000000013939a824 */ /* 0x000fe200078e0a00 */
[----:B------:R-:W-:Y:S01]  /*4940*/  ISETP.GT.U32.AND P2, PT, R0, R58, PT ;  /* 0x0000003a0000720c */ /* 0x000fe20003f44070 */
[----:B------:R-:W-:-:S04]  /*4950*/  IMAD.HI.U32 R9, R6, R55, RZ ;  /* 0x0000003706097227 */ /* 0x000fc800078e00ff */
[----:B------:R-:W-:Y:S02]  /*4960*/  IMAD.MOV R9, RZ, RZ, -R9 ;  /* 0x000000ffff097224 */ /* 0x000fe400078e0a09 */
[----:B------:R-:W-:Y:S01]  /*4970*/  @!P6 IMAD.IADD R56, R56, 0x1, -R0 ;  /* 0x000000013838e824 */ /* 0x000fe200078e0a00 */
[C---:B------:R-:W-:Y:S01]  /*4980*/  ISETP.GT.U32.AND P6, PT, R0.reuse, R57, PT ;  /* 0x000000390000720c */ /* 0x040fe20003fc4070 */
[----:B------:R-:W-:Y:S02]  /*4990*/  IMAD.MOV R10, RZ, RZ, -R10 ;  /* 0x000000ffff0a7224 */ /* 0x000fe400078e0a0a */
[----:B------:R-:W-:Y:S02]  /*49a0*/  IMAD R55, R0, R9, R55 ;  /* 0x0000000900377224 */ /* 0x000fe400078e0237 */
[----:B------:R-:W-:-:S04]  /*49b0*/  IMAD.HI.U32 R8, R6, R53, RZ ;  /* 0x0000003506087227 */ /* 0x000fc800078e00ff */
[----:B------:R-:W-:Y:S01]  /*49c0*/  @!P4 IMAD.MOV R59, RZ, RZ, -R59 ;  /* 0x000000ffff3bc224 */ /* 0x000fe200078e0a3b */
[C---:B------:R-:W-:Y:S01]  /*49d0*/  ISETP.GT.U32.AND P4, PT, R0.reuse, R56, PT ;  /* 0x000000380000720c */ /* 0x040fe20003f84070 */
[----:B------:R-:W-:Y:S01]  /*49e0*/  IMAD R54, R0, R10, R15 ;  /* 0x0000000a00367224 */ /* 0x000fe200078e020f */
[----:B------:R-:W-:Y:S01]  /*49f0*/  IABS R15, R19 ;  /* 0x00000013000f7213 */ /* 0x000fe20000000000 */
[----:B------:R-:W-:-:S04]  /*4a00*/  IMAD.HI.U32 R9, R6, R13, RZ ;  /* 0x0000000d06097227 */ /* 0x000fc800078e00ff */
[----:B------:R-:W-:Y:S02]  /*4a10*/  IMAD.MOV R12, RZ, RZ, -R8 ;  /* 0x000000ffff0c7224 */ /* 0x000fe400078e0a08 */
[----:B------:R-:W-:Y:S01]  /*4a20*/  @!P2 IMAD.IADD R58, R58, 0x1, -R0 ;  /* 0x000000013a3aa824 */ /* 0x000fe200078e0a00 */
[C---:B------:R-:W-:Y:S01]  /*4a30*/  ISETP.GT.U32.AND P2, PT, R0.reuse, R55, PT ;  /* 0x000000370000720c */ /* 0x040fe20003f44070 */
[----:B------:R-:W-:Y:S02]  /*4a40*/  IMAD.MOV R9, RZ, RZ, -R9 ;  /* 0x000000ffff097224 */ /* 0x000fe400078e0a09 */
[C---:B------:R-:W-:Y:S01]  /*4a50*/  IMAD R53, R0.reuse, R12, R53 ;  /* 0x0000000c00357224 */ /* 0x040fe200078e0235 */
[----:B------:R-:W-:Y:S01]  /*4a60*/  LOP3.LUT R12, R5, 0x124, RZ, 0xfc, !PT ;  /* 0x00000124050c7812 */ /* 0x000fe200078efcff */
[----:B------:R-:W-:Y:S01]  /*4a70*/  @!P1 IMAD.MOV R58, RZ, RZ, -R58 ;  /* 0x000000ffff3a9224 */ /* 0x000fe200078e0a3a */
[C---:B------:R-:W-:Y:S01]  /*4a80*/  ISETP.GT.U32.AND P1, PT, R0.reuse, R54, PT ;  /* 0x000000360000720c */ /* 0x040fe20003f24070 */
[C---:B------:R-:W-:Y:S01]  /*4a90*/  IMAD R52, R0.reuse, R9, R13 ;  /* 0x0000000900347224 */ /* 0x040fe200078e020d */
[----:B------:R-:W-:Y:S01]  /*4aa0*/  IABS R49, R12 ;  /* 0x0000000c00317213 */ /* 0x000fe20000000000 */
[--C-:B------:R-:W-:Y:S01]  /*4ab0*/  @!P6 IMAD.IADD R57, R57, 0x1, -R0.reuse ;  /* 0x000000013939e824 */ /* 0x100fe200078e0a00 */
[----:B------:R-:W-:Y:S01]  /*4ac0*/  ISETP.GT.U32.AND P6, PT, R0, R53, PT ;  /* 0x000000350000720c */ /* 0x000fe20003fc4070 */
[--C-:B------:R-:W-:Y:S01]  /*4ad0*/  @!P4 IMAD.IADD R56, R56, 0x1, -R0.reuse ;  /* 0x000000013838c824 */ /* 0x100fe200078e0a00 */
[----:B------:R-:W-:Y:S01]  /*4ae0*/  ISETP.GT.U32.AND P4, PT, R0, R52, PT ;  /* 0x000000340000720c */ /* 0x000fe20003f84070 */
[----:B------:R-:W-:Y:S01]  /*4af0*/  @!P2 IMAD.IADD R55, R55, 0x1, -R0 ;  /* 0x000000013737a824 */ /* 0x000fe200078e0a00 */
[----:B------:R-:W-:Y:S01]  /*4b00*/  ISETP.GE.AND P2, PT, R14, RZ, PT ;  /* 0x000000ff0e00720c */ /* 0x000fe20003f46270 */
[----:B------:R-:W-:Y:S01]  /*4b10*/  IMAD.HI.U32 R8, R6, R15, RZ ;  /* 0x0000000f06087227 */ /* 0x000fe200078e00ff */
[----:B------:R-:W-:-:S03]  /*4b20*/  LOP3.LUT R14, R5, 0x120, RZ, 0xfc, !PT ;  /* 0x00000120050e7812 */ /* 0x000fc600078efcff */
[----:B------:R-:W-:Y:S01]  /*4b30*/  @!P1 IMAD.IADD R54, R54, 0x1, -R0 ;  /* 0x0000000136369824 */ /* 0x000fe200078e0a00 */
[C---:B------:R-:W-:Y:S01]  /*4b40*/  ISETP.GT.U32.AND P1, PT, R0.reuse, R55, PT ;  /* 0x000000370000720c */ /* 0x040fe20003f24070 */
[----:B------:R-:W-:Y:S01]  /*4b50*/  IMAD.MOV R8, RZ, RZ, -R8 ;  /* 0x000000ffff087224 */ /* 0x000fe200078e0a08 */
[----:B------:R-:W-:Y:S01]  /*4b60*/  IABS R13, R14 ;  /* 0x0000000e000d7213 */ /* 0x000fe20000000000 */
[----:B------:R-:W-:Y:S01]  /*4b70*/  @!P6 IMAD.IADD R53, R53, 0x1, -R0 ;  /* 0x000000013535e824 */ /* 0x000fe200078e0a00 */
[C---:B------:R-:W-:Y:S01]  /*4b80*/  ISETP.GT.U32.AND P6, PT, R0.reuse, R54, PT ;  /* 0x000000360000720c */ /* 0x040fe20003fc4070 */
[----:B------:R-:W-:Y:S02]  /*4b90*/  IMAD R50, R0, R8, R15 ;  /* 0x0000000800327224 */ /* 0x000fe400078e020f */
[----:B------:R-:W-:-:S04]  /*4ba0*/  IMAD.HI.U32 R8, R6, R49, RZ ;  /* 0x0000003106087227 */ /* 0x000fc800078e00ff */
[----:B------:R-:W-:Y:S01]  /*4bb0*/  @!P4 IMAD.IADD R52, R52, 0x1, -R0 ;  /* 0x000000013434c824 */ /* 0x000fe200078e0a00 */
        /* <DEDUP_REMOVED lines=8> */
[----:B------:R-:W-:Y:S01]  /*4c40*/  @!P0 IMAD.MOV R57, RZ, RZ, -R57 ;  /* 0x000000ffff398224 */ /* 0x000fe200078e0a39 */
[C---:B------:R-:W-:Y:S01]  /*4c50*/  ISETP.GT.U32.AND P0, PT, R0.reuse, R52, PT ;  /* 0x000000340000720c */ /* 0x040fe20003f04070 */
[----:B------:R-:W-:Y:S01]  /*4c60*/  @!P3 IMAD.MOV R55, RZ, RZ, -R55 ;  /* 0x000000ffff37b224 */ /* 0x000fe200078e0a37 */
[C---:B------:R-:W-:Y:S01]  /*4c70*/  ISETP.GT.U32.AND P3, PT, R0.reuse, R49, PT ;  /* 0x000000310000720c */ /* 0x040fe20003f64070 */
[----:B------:R-:W-:-:S02]  /*4c80*/  IMAD R51, R0, R10, R51 ;  /* 0x0000000a00337224 */ /* 0x000fc400078e0233 */
[----:B------:R-:W-:Y:S01]  /*4c90*/  @!P4 IMAD.IADD R53, R53, 0x1, -R0 ;  /* 0x000000013535c824 */ /* 0x000fe200078e0a00 */
[----:B------:R-:W-:Y:S01]  /*4ca0*/  ISETP.GE.AND P4, PT, R17, RZ, PT ;  /* 0x000000ff1100720c */ /* 0x000fe20003f86270 */
[----:B------:R-:W-:Y:S01]  /*4cb0*/  @!P5 IMAD.MOV R56, RZ, RZ, -R56 ;  /* 0x000000ffff38d224 */ /* 0x000fe200078e0a38 */
[----:B------:R-:W-:Y:S01]  /*4cc0*/  ISETP.GT.U32.AND P5, PT, R0, R51, PT ;  /* 0x000000330000720c */ /* 0x000fe20003fa4070 */
[----:B------:R-:W-:-:S04]  /*4cd0*/  IMAD.HI.U32 R9, R6, R13, RZ ;  /* 0x0000000d06097227 */ /* 0x000fc800078e00ff */
[--C-:B------:R-:W-:Y:S01]  /*4ce0*/  @!P6 IMAD.IADD R54, R54, 0x1, -R0.reuse ;  /* 0x000000013636e824 */ /* 0x100fe200078e0a00 */
[----:B------:R-:W-:Y:S01]  /*4cf0*/  ISETP.GT.U32.AND P6, PT, R0, R50, PT ;  /* 0x000000320000720c */ /* 0x000fe20003fc4070 */
[----:B------:R-:W-:Y:S02]  /*4d00*/  IMAD.MOV R9, RZ, RZ, -R9 ;  /* 0x000000ffff097224 */ /* 0x000fe400078e0a09 */
[----:B------:R-:W-:Y:S02]  /*4d10*/  VIADD R8, R7, 0x11c ;  /* 0x0000011c07087836 */ /* 0x000fe40000000000 */
[--C-:B------:R-:W-:Y:S01]  /*4d20*/  @!P0 IMAD.IADD R52, R52, 0x1, -R0.reuse ;  /* 0x0000000134348824 */ /* 0x100fe200078e0a00 */
[----:B------:R-:W-:Y:S01]  /*4d30*/  ISETP.GE.AND P0, PT, R18, RZ, PT ;  /* 0x000000ff1200720c */ /* 0x000fe20003f06270 */
[----:B------:R-:W-:Y:S01]  /*4d40*/  IMAD R48, R0, R9, R13 ;  /* 0x0000000900307224 */ /* 0x000fe200078e020d */
[----:B------:R-:W-:Y:S01]  /*4d50*/  IABS R47, R8 ;  /* 0x00000008002f7213 */ /* 0x000fe20000000000 */
[----:B------:R-:W-:Y:S01]  /*4d60*/  @!P3 IMAD.IADD R49, R49, 0x1, -R0 ;  /* 0x000000013131b824 */ /* 0x000fe200078e0a00 */
[----:B------:R-:W-:Y:S01]  /*4d70*/  LOP3.LUT R9, R5, 0x118, RZ, 0xfc, !PT ;  /* 0x0000011805097812 */ /* 0x000fe200078efcff */
[----:B------:R-:W-:Y:S01]  /*4d80*/  @!P1 IMAD.MOV R53, RZ, RZ, -R53 ;  /* 0x000000ffff359224 */ /* 0x000fe200078e0a35 */
[----:B------:R-:W-:Y:S01]  /*4d90*/  ISETP.GE.AND P1, PT, R8, RZ, PT ;  /* 0x000000ff0800720c */ /* 0x000fe20003f26270 */
[----:B------:R-:W-:Y:S01]  /*4da0*/  @!P4 IMAD.MOV R52, RZ, RZ, -R52 ;  /* 0x000000ffff34c224 */ /* 0x000fe200078e0a34 */
[C---:B------:R-:W-:Y:S01]  /*4db0*/  ISETP.GT.U32.AND P4, PT, R0.reuse, R48, PT ;  /* 0x000000300000720c */ /* 0x040fe20003f84070 */
[----:B------:R-:W-:Y:S01]  /*4dc0*/  @!P5 IMAD.IADD R51, R51, 0x1, -R0 ;  /* 0x000000013333d824 */ /* 0x000fe200078e0a00 */
[----:B------:R-:W-:Y:S01]  /*4dd0*/  ISETP.GT.U32.AND P3, PT, R0, R49, PT ;  /* 0x000000310000720c */ /* 0x000fe20003f64070 */
[----:B------:R-:W-:Y:S01]  /*4de0*/  IMAD.HI.U32 R8, R6, R47, RZ ;  /* 0x0000002f06087227 */ /* 0x000fe200078e00ff */
[----:B------:R-:W-:-:S02]  /*4df0*/  IABS R13, R9 ;  /* 0x00000009000d7213 */ /* 0x000fc40000000000 */
[----:B------:R-:W-:Y:S01]  /*4e00*/  ISETP.GE.AND P5, PT, R19, RZ, PT ;  /* 0x000000ff1300720c */ /* 0x000fe20003fa6270 */
[----:B------:R-:W-:Y:S01]  /*4e10*/  @!P6 IMAD.IADD R50, R50, 0x1, -R0 ;  /* 0x000000013232e824 */ /* 0x000fe200078e0a00 */
[----:B------:R-:W-:Y:S01]  /*4e20*/  ISETP.GT.U32.AND P6, PT, R0, R51, PT ;  /* 0x000000330000720c */ /* 0x000fe20003fc4070 */
[----:B------:R-:W-:Y:S02]  /*4e30*/  IMAD.MOV R10, RZ, RZ, -R8 ;  /* 0x000000ffff0a7224 */ /* 0x000fe400078e0a08 */
[----:B------:R-:W-:-:S04]  /*4e40*/  IMAD.HI.U32 R8, R6, R13, RZ ;  /* 0x0000000d06087227 */ /* 0x000fc800078e00ff */
[----:B------:R-:W-:Y:S02]  /*4e50*/  IMAD R47, R0, R10, R47 ;  /* 0x0000000a002f7224 */ /* 0x000fe400078e022f */
[--C-:B------:R-:W-:Y:S02]  /*4e60*/  @!P4 IMAD.IADD R48, R48, 0x1, -R0.reuse ;  /* 0x000000013030c824 */ /* 0x100fe400078e0a00 */
[--C-:B------:R-:W-:Y:S01]  /*4e70*/  @!P3 IMAD.IADD R49, R49, 0x1, -R0.reuse ;  /* 0x000000013131b824 */ /* 0x100fe200078e0a00 */
[C---:B------:R-:W-:Y:S01]  /*4e80*/  ISETP.GT.U32.AND P3, PT, R0.reuse, R47, PT ;  /* 0x0000002f0000720c */ /* 0x040fe20003f64070 */
[----:B------:R-:W-:Y:S01]  /*4e90*/  @!P6 IMAD.IADD R51, R51, 0x1, -R0 ;  /* 0x000000013333e824 */ /* 0x000fe200078e0a00 */
[----:B------:R-:W-:Y:S01]  /*4ea0*/  ISETP.GT.U32.AND P4, PT, R0, R48, PT ;  /* 0x000000300000720c */ /* 0x000fe20003f84070 */
[----:B------:R-:W-:Y:S01]  /*4eb0*/  IMAD.MOV R8, RZ, RZ, -R8 ;  /* 0x000000ffff087224 */ /* 0x000fe200078e0a08 */
[----:B------:R-:W-:Y:S01]  /*4ec0*/  ISETP.GE.AND P6, PT, R12, RZ, PT ;  /* 0x000000ff0c00720c */ /* 0x000fe20003fc6270 */
[----:B------:R-:W-:Y:S01]  /*4ed0*/  @!P0 IMAD.MOV R51, RZ, RZ, -R51 ;  /* 0x000000ffff338224 */ /* 0x000fe200078e0a33 */
[----:B------:R-:W-:Y:S01]  /*4ee0*/  ISETP.GE.AND P0, PT, R9, RZ, PT ;  /* 0x000000ff0900720c */ /* 0x000fe20003f06270 */
[----:B------:R-:W-:Y:S01]  /*4ef0*/  IMAD R46, R0, R8, R13 ;  /* 0x00000008002e7224 */ /* 0x000fe200078e020d */
[C---:B------:R-:W-:Y:S01]  /*4f00*/  LOP3.LUT R9, R5.reuse, 0x114, RZ, 0xfc, !PT ;  /* 0x0000011405097812 */ /* 0x040fe200078efcff */
[----:B------:R-:W-:Y:S01]  /*4f10*/  @!P2 IMAD.MOV R54, RZ, RZ, -R54 ;  /* 0x000000ffff36a224 */ /* 0x000fe200078e0a36 */
[----:B------:R-:W-:-:S02]  /*4f20*/  LOP3.LUT R8, R5, 0x110, RZ, 0xfc, !PT ;  /* 0x0000011005087812 */ /* 0x000fc400078efcff */
[----:B------:R-:W-:Y:S01]  /*4f30*/  IABS R45, R9 ;  /* 0x00000009002d7213 */ /* 0x000fe20000000000 */
[--C-:B------:R-:W-:Y:S01]  /*4f40*/  @!P3 IMAD.IADD R47, R47, 0x1, -R0.reuse ;  /* 0x000000012f2fb824 */ /* 0x100fe200078e0a00 */
[----:B------:R-:W-:Y:S01]  /*4f50*/  ISETP.GT.U32.AND P2, PT, R0, R50, PT ;  /* 0x000000320000720c */ /* 0x000fe20003f44070 */
[----:B------:R-:W-:Y:S01]  /*4f60*/  @!P4 IMAD.IADD R48, R48, 0x1, -R0 ;  /* 0x000000013030c824 */ /* 0x000fe200078e0a00 */
[----:B------:R-:W-:Y:S01]  /*4f70*/  ISETP.GE.AND P4, PT, R8, RZ, PT ;  /* 0x000000ff0800720c */ /* 0x000fe20003f86270 */
[----:B------:R-:W-:Y:S01]  /*4f80*/  @!P6 IMAD.MOV R49, RZ, RZ, -R49 ;  /* 0x000000ffff31e224 */ /* 0x000fe200078e0a31 */
[----:B------:R-:W-:Y:S01]  /*4f90*/  IABS R13, R8 ;  /* 0x00000008000d7213 */ /* 0x000fe20000000000 */
[----:B------:R-:W-:Y:S01]  /*4fa0*/  IMAD.HI.U32 R8, R6, R45, RZ ;  /* 0x0000002d06087227 */ /* 0x000fe200078e00ff */
[C---:B------:R-:W-:Y:S02]  /*4fb0*/  ISETP.GT.U32.AND P3, PT, R0.reuse, R47, PT ;  /* 0x0000002f0000720c */ /* 0x040fe40003f64070 */
[----:B------:R-:W-:Y:S01]  /*4fc0*/  ISETP.GT.U32.AND P6, PT, R0, R46, PT ;  /* 0x0000002e0000720c */ /* 0x000fe20003fc4070 */
[----:B------:R-:W-:Y:S01]  /*4fd0*/  IMAD.MOV R10, RZ, RZ, -R8 ;  /* 0x000000ffff0a7224 */ /* 0x000fe200078e0a08 */
[----:B------:R-:W-:Y:S01]  /*4fe0*/  LOP3.LUT R12, R5, 0x108, RZ, 0xfc, !PT ;  /* 0x00000108050c7812 */ /* 0x000fe200078efcff */
[----:B------:R-:W-:-:S03]  /*4ff0*/  IMAD.HI.U32 R8, R6, R13, RZ ;  /* 0x0000000d06087227 */ /* 0x000fc600078e00ff */
[----:B------:R-:W-:Y:S01]  /*5000*/  IABS R15, R12 ;  /* 0x0000000c000f7213 */ /* 0x000fe20000000000 */
[----:B------:R-:W-:Y:S02]  /*5010*/  IMAD R45, R0, R10, R45 ;  /* 0x0000000a002d7224 */ /* 0x000fe400078e022d */
[--C-:B------:R-:W-:Y:S01]  /*5020*/  @!P2 IMAD.IADD R50, R50, 0x1, -R0.reuse ;  /* 0x000000013232a824 */ /* 0x100fe200078e0a00 */
[----:B------:R-:W-:Y:S01]  /*5030*/  ISETP.GE.AND P2, PT, R14, RZ, PT ;  /* 0x000000ff0e00720c */ /* 0x000fe20003f46270 */
[----:B------:R-:W-:Y:S01]  /*5040*/  @!P3 IMAD.IADD R47, R47, 0x1, -R0 ;  /* 0x000000012f2fb824 */ /* 0x000fe200078e0a00 */
[----:B------:R-:W-:Y:S01]  /*5050*/  ISETP.GT.U32.AND P3, PT, R0, R45, PT ;  /* 0x0000002d0000720c */ /* 0x000fe20003f64070 */
[----:B------:R-:W-:Y:S01]  /*5060*/  @!P5 IMAD.MOV R50, RZ, RZ, -R50 ;  /* 0x000000ffff32d224 */ /* 0x000fe200078e0a32 */
[----:B------:R-:W-:Y:S01]  /*5070*/  ISETP.GE.AND P5, PT, R9, RZ, PT ;  /* 0x000000ff0900720c */ /* 0x000fe20003fa6270 */
[----:B------:R-:W-:Y:S01]  /*5080*/  @!P6 IMAD.IADD R46, R46, 0x1, -R0 ;  /* 0x000000012e2ee824 */ /* 0x000fe200078e0a00 */
[C---:B------:R-:W-:Y:S01]  /*5090*/  LOP3.LUT R9, R5.reuse, 0x10c, RZ, 0xfc, !PT ;  /* 0x0000010c05097812 */ /* 0x040fe200078efcff */
[----:B------:R-:W-:Y:S01]  /*50a0*/  IMAD.MOV R44, RZ, RZ, -R8 ;  /* 0x000000ffff2c7224 */ /* 0x000fe200078e0a08 */
[----:B------:R-:W-:Y:S01]  /*50b0*/  LOP3.LUT R14, R5, 0x104, RZ, 0xfc, !PT ;  /* 0x00000104050e7812 */ /* 0x000fe200078efcff */
[----:B------:R-:W-:Y:S01]  /*50c0*/  @!P1 IMAD.MOV R47, RZ, RZ, -R47 ;  /* 0x000000ffff2f9224 */ /* 0x000fe200078e0a2f */
[----:B------:R-:W-:Y:S01]  /*50d0*/  IABS R43, R9 ;  /* 0x00000009002b7213 */ /* 0x000fe20000000000 */
[C---:B------:R-:W-:Y:S01]  /*50e0*/  IMAD R44, R0.reuse, R44, R13 ;  /* 0x0000002c002c7224 */ /* 0x040fe200078e020d */
[----:B------:R-:W-:Y:S01]  /*50f0*/  ISETP.GT.U32.AND P6, PT, R0, R46, PT ;  /* 0x0000002e0000720c */ /* 0x000fe20003fc4070 */
[----:B------:R-:W-:Y:S01]  /*5100*/  @!P2 IMAD.MOV R48, RZ, RZ, -R48 ;  /* 0x000000ffff30a224 */ /* 0x000fe200078e0a30 */
[----:B------:R-:W-:Y:S01]  /*5110*/  IABS R41, R14 ;  /* 0x0000000e00297213 */ /* 0x000fe20000000000 */
[----:B------:R-:W-:Y:S01]  /*5120*/  IMAD.HI.U32 R8, R6, R43, RZ ;  /* 0x0000002b06087227 */ /* 0x000fe200078e00ff */
[----:B------:R-:W-:-:S02]  /*5130*/  ISETP.GE.AND P2, PT, R9, RZ, PT ;  /* 0x000000ff0900720c */ /* 0x000fc40003f46270 */
[----:B------:R-:W-:Y:S01]  /*5140*/  ISETP.GT.U32.AND P1, PT, R0, R44, PT ;  /* 0x0000002c0000720c */ /* 0x000fe20003f24070 */
[----:B------:R-:W-:Y:S02]  /*5150*/  @!P3 IMAD.IADD R45, R45, 0x1, -R0 ;  /* 0x000000012d2db824 */ /* 0x000fe400078e0a00 */
[----:B------:R-:W-:Y:S02]  /*5160*/  IMAD.MOV R8, RZ, RZ, -R8 ;  /* 0x000000ffff087224 */ /* 0x000fe400078e0a08 */
[----:B------:R-:W-:Y:S01]  /*5170*/  IMAD.HI.U32 R9, R6, R15, RZ ;  /* 0x0000000f06097227 */ /* 0x000fe200078e00ff */
[----:B------:R-:W-:-:S03]  /*5180*/  ISETP.GT.U32.AND P3, PT, R0, R45, PT ;  /* 0x0000002d0000720c */ /* 0x000fc60003f64070 */
[----:B------:R-:W-:Y:S02]  /*5190*/  IMAD R43, R0, R8, R43 ;  /* 0x00000008002b7224 */ /* 0x000fe400078e022b */
[----:B------:R-:W-:-:S04]  /*51a0*/  IMAD.HI.U32 R10, R6, R41, RZ ;  /* 0x00000029060a7227 */ /* 0x000fc800078e00ff */
[----:B------:R-:W-:Y:S01]  /*51b0*/  @!P6 IMAD.IADD R46, R46, 0x1, -R0 ;  /* 0x000000012e2ee824 */ /* 0x000fe200078e0a00 */
[C---:B------:R-:W-:Y:S01]  /*51c0*/  ISETP.GT.U32.AND P6, PT, R0.reuse, R43, PT ;  /* 0x0000002b0000720c */ /* 0x040fe20003fc4070 */
[----:B------:R-:W-:Y:S02]  /*51d0*/  IMAD.MOV R9, RZ, RZ, -R9 ;  /* 0x000000ffff097224 */ /* 0x000fe400078e0a09 */
[----:B------:R-:W-:Y:S02]  /*51e0*/  IMAD.MOV R10, RZ, RZ, -R10 ;  /* 0x000000ffff0a7224 */ /* 0x000fe400078e0a0a */
[C---:B------:R-:W-:Y:S01]  /*51f0*/  IMAD R42, R0.reuse, R9, R15 ;  /* 0x00000009002a7224 */ /* 0x040fe200078e020f */
[C---:B------:R-:W-:Y:S01]  /*5200*/  LOP3.LUT R15, R5.reuse, 0xf8, RZ, 0xfc, !PT ;  /* 0x000000f8050f7812 */ /* 0x040fe200078efcff */
[C---:B------:R-:W-:Y:S01]  /*5210*/  IMAD R41, R0.reuse, R10, R41 ;  /* 0x0000000a00297224 */ /* 0x040fe200078e0229 */
[----:B------:R-:W-:Y:S01]  /*5220*/  LOP3.LUT R10, R5, 0x100, RZ, 0xfc, !PT ;  /* 0x00000100050a7812 */ /* 0x000fe200078efcff */
[--C-:B------:R-:W-:Y:S01]  /*5230*/  @!P3 IMAD.IADD R45, R45, 0x1, -R0.reuse ;  /* 0x000000012d2db824 */ /* 0x100fe200078e0a00 */
[C---:B------:R-:W-:Y:S01]  /*5240*/  ISETP.GT.U32.AND P3, PT, R0.reuse, R42, PT ;  /* 0x0000002a0000720c */ /* 0x040fe20003f64070 */
[----:B------:R-:W-:Y:S01]  /*5250*/  VIADD R8, R7, 0xfc ;  /* 0x000000fc07087836 */ /* 0x000fe20000000000 */
[----:B------:R-:W-:Y:S01]  /*5260*/  IABS R9, R10 ;  /* 0x0000000a00097213 */ /* 0x000fe20000000000 */
[----:B------:R-:W-:Y:S01]  /*5270*/  @!P5 IMAD.MOV R45, RZ, RZ, -R45 ;  /* 0x000000ffff2dd224 */ /* 0x000fe200078e0a2d */
[----:B------:R-:W-:Y:S01]  /*5280*/  ISETP.GT.U32.AND P5, PT, R0, R41, PT ;  /* 0x000000290000720c */ /* 0x000fe20003fa4070 */
[--C-:B------:R-:W-:Y:S01]  /*5290*/  @!P1 IMAD.IADD R44, R44, 0x1, -R0.reuse ;  /* 0x000000012c2c9824 */ /* 0x100fe200078e0a00 */
[----:B------:R-:W-:Y:S01]  /*52a0*/  ISETP.GE.AND P1, PT, R8, RZ, PT ;  /* 0x000000ff0800720c */ /* 0x000fe20003f26270 */
[----:B------:R-:W-:Y:S01]  /*52b0*/  @!P6 IMAD.IADD R43, R43, 0x1, -R0 ;  /* 0x000000012b2be824 */ /* 0x000fe200078e0a00 */
[----:B------:R-:W-:Y:S01]  /*52c0*/  IABS R39, R8 ;  /* 0x0000000800277213 */ /* 0x000fe20000000000 */
[----:B------:R-:W-:Y:S01]  /*52d0*/  @!P0 IMAD.MOV R46, RZ, RZ, -R46 ;  /* 0x000000ffff2e8224 */ /* 0x000fe200078e0a2e */
[----:B------:R-:W-:Y:S01]  /*52e0*/  ISETP.GT.U32.AND P0, PT, R0, R44, PT ;  /* 0x0000002c0000720c */ /* 0x000fe20003f04070 */
[----:B------:R-:W-:Y:S01]  /*52f0*/  IMAD.HI.U32 R8, R6, R9, RZ ;  /* 0x0000000906087227 */ /* 0x000fe200078e00ff */
[----:B------:R-:W-:-:S02]  /*5300*/  ISETP.GT.U32.AND P6, PT, R0, R43, PT ;  /* 0x0000002b0000720c */ /* 0x000fc40003fc4070 */
[----:B------:R-:W-:Y:S01]  /*5310*/  IABS R13, R15 ;  /* 0x0000000f000d7213 */ /* 0x000fe20000000000 */
[----:B------:R-:W-:Y:S02]  /*5320*/  IMAD.MOV R8, RZ, RZ, -R8 ;  /* 0x000000ffff087224 */ /* 0x000fe400078e0a08 */
[--C-:B------:R-:W-:Y:S02]  /*5330*/  @!P3 IMAD.IADD R42, R42, 0x1, -R0.reuse ;  /* 0x000000012a2ab824 */ /* 0x100fe400078e0a00 */
[----:B------:R-:W-:Y:S02]  /*5340*/  @!P5 IMAD.IADD R41, R41, 0x1, -R0 ;  /* 0x000000012929d824 */ /* 0x000fe400078e0a00 */
[C---:B------:R-:W-:Y:S01]  /*5350*/  IMAD R40, R0.reuse, R8, R9 ;  /* 0x0000000800287224 */ /* 0x040fe200078e0209 */
[----:B------:R-:W-:Y:S01]  /*5360*/  ISETP.GT.U32.AND P3, PT, R0, R42, PT ;  /* 0x0000002a0000720c */ /* 0x000fe20003f64070 */
[----:B------:R-:W-:Y:S01]  /*5370*/  IMAD.HI.U32 R8, R6, R39, RZ ;  /* 0x0000002706087227 */ /* 0x000fe200078e00ff */
[----:B------:R-:W-:-:S03]  /*5380*/  ISETP.GT.U32.AND P5, PT, R0, R41, PT ;  /* 0x000000290000720c */ /* 0x000fc60003fa4070 */
[--C-:B------:R-:W-:Y:S01]  /*5390*/  @!P0 IMAD.IADD R44, R44, 0x1, -R0.reuse ;  /* 0x000000012c2c8824 */ /* 0x100fe200078e0a00 */
[----:B------:R-:W-:Y:S01]  /*53a0*/  ISETP.GE.AND P0, PT, R12, RZ, PT ;  /* 0x000000ff0c00720c */ /* 0x000fe20003f06270 */
[----:B------:R-:W-:Y:S01]  /*53b0*/  @!P6 IMAD.IADD R43, R43, 0x1, -R0 ;  /* 0x000000012b2be824 */ /* 0x000fe200078e0a00 */
[----:B------:R-:W-:Y:S01]  /*53c0*/  ISETP.GT.U32.AND P6, PT, R0, R40, PT ;  /* 0x000000280000720c */ /* 0x000fe20003fc4070 */
[----:B------:R-:W-:Y:S01]  /*53d0*/  IMAD.HI.U32 R9, R6, R13, RZ ;  /* 0x0000000d06097227 */ /* 0x000fe200078e00ff */
[----:B------:R-:W-:-:S03]  /*53e0*/  LOP3.LUT R12, R5, 0xe8, RZ, 0xfc, !PT ;  /* 0x000000e8050c7812 */ /* 0x000fc600078efcff */
[----:B------:R-:W-:Y:S02]  /*53f0*/  IMAD.MOV R8, RZ, RZ, -R8 ;  /* 0x000000ffff087224 */ /* 0x000fe400078e0a08 */
[----:B------:R-:W-:Y:S02]  /*5400*/  IMAD.MOV R9, RZ, RZ, -R9 ;  /* 0x000000ffff097224 */ /* 0x000fe400078e0a09 */
[----:B------:R-:W-:Y:S01]  /*5410*/  IMAD R39, R0, R8, R39 ;  /* 0x0000000800277224 */ /* 0x000fe200078e0227 */
[----:B------:R-:W-:Y:S01]  /*5420*/  LOP3.LUT R8, R5, 0xf4, RZ, 0xfc, !PT ;  /* 0x000000f405087812 */ /* 0x000fe200078efcff */
[--C-:B------:R-:W-:Y:S01]  /*5430*/  @!P3 IMAD.IADD R42, R42, 0x1, -R0.reuse ;  /* 0x000000012a2ab824 */ /* 0x100fe200078e0a00 */
[----:B------:R-:W-:Y:S01]  /*5440*/  ISETP.GE.AND P3, PT, R15, RZ, PT ;  /* 0x000000ff0f00720c */ /* 0x000fe20003f66270 */
[C---:B------:R-:W-:Y:S01]  /*5450*/  IMAD R38, R0.reuse, R9, R13 ;  /* 0x0000000900267224 */ /* 0x040fe200078e020d */
[----:B------:R-:W-:Y:S01]  /*5460*/  LOP3.LUT R9, R5, 0xf0, RZ, 0xfc, !PT ;  /* 0x000000f005097812 */ /* 0x000fe200078efcff */
[----:B------:R-:W-:Y:S01]  /*5470*/  @!P5 IMAD.IADD R41, R41, 0x1, -R0 ;  /* 0x000000012929d824 */ /* 0x000fe200078e0a00 */
[----:B------:R-:W-:Y:S01]  /*5480*/  ISETP.GT.U32.AND P5, PT, R0, R39, PT ;  /* 0x000000270000720c */ /* 0x000fe20003fa4070 */
[----:B------:R-:W-:Y:S01]  /*5490*/  @!P4 IMAD.MOV R44, RZ, RZ, -R44 ;  /* 0x000000ffff2cc224 */ /* 0x000fe200078e0a2c */
[----:B------:R-:W-:Y:S01]  /*54a0*/  ISETP.GE.AND P4, PT, R14, RZ, PT ;  /* 0x000000ff0e00720c */ /* 0x000fe20003f86270 */
[----:B------:R-:W-:Y:S01]  /*54b0*/  @!P6 IMAD.IADD R40, R40, 0x1, -R0 ;  /* 0x000000012828e824 */ /* 0x000fe200078e0a00 */
[----:B------:R-:W-:Y:S01]  /*54c0*/  IABS R37, R8 ;  /* 0x0000000800257213 */ /* 0x000fe20000000000 */
[----:B------:R-:W-:Y:S01]  /*54d0*/  @!P0 IMAD.MOV R42, RZ, RZ, -R42 ;  /* 0x000000ffff2a8224 */ /* 0x000fe200078e0a2a */
[C---:B------:R-:W-:Y:S01]  /*54e0*/  ISETP.GT.U32.AND P0, PT, R0.reuse, R38, PT ;  /* 0x000000260000720c */ /* 0x040fe20003f04070 */
[----:B------:R-:W-:Y:S01]  /*54f0*/  @!P2 IMAD.MOV R43, RZ, RZ, -R43 ;  /* 0x000000ffff2ba224 */ /* 0x000fe200078e0a2b */
[----:B------:R-:W-:-:S02]  /*5500*/  ISETP.GT.U32.AND P6, PT, R0, R40, PT ;  /* 0x000000280000720c */ /* 0x000fc40003fc4070 */
[----:B------:R-:W-:Y:S02]  /*5510*/  IABS R13, R9 ;  /* 0x00000009000d7213 */ /* 0x000fe40000000000 */
[----:B------:R-:W-:Y:S01]  /*5520*/  ISETP.GE.AND P2, PT, R10, RZ, PT ;  /* 0x000000ff0a00720c */ /* 0x000fe20003f46270 */
[--C-:B------:R-:W-:Y:S01]  /*5530*/  @!P5 IMAD.IADD R39, R39, 0x1, -R0.reuse ;  /* 0x000000012727d824 */ /* 0x100fe200078e0a00 */
[C---:B------:R-:W-:Y:S01]  /*5540*/  LOP3.LUT R10, R5.reuse, 0xec, RZ, 0xfc, !PT ;  /* 0x000000ec050a7812 */ /* 0x040fe200078efcff */
[----:B------:R-:W-:Y:S01]  /*5550*/  @!P4 IMAD.MOV R41, RZ, RZ, -R41 ;  /* 0x000000ffff29c224 */ /* 0x000fe200078e0a29 */
[----:B------:R-:W-:Y:S01]  /*5560*/  ISETP.GE.AND P4, PT, R8, RZ, PT ;  /* 0x000000ff0800720c */ /* 0x000fe20003f86270 */
[----:B------:R-:W-:Y:S01]  /*5570*/  IMAD.HI.U32 R8, R6, R37, RZ ;  /* 0x0000002506087227 */ /* 0x000fe200078e00ff */
[----:B------:R-:W-:Y:S02]  /*5580*/  ISETP.GT.U32.AND P5, PT, R0, R39, PT ;  /* 0x000000270000720c */ /* 0x000fe40003fa4070 */
[----:B------:R-:W-:Y:S01]  /*5590*/  IABS R35, R10 ;  /* 0x0000000a00237213 */ /* 0x000fe20000000000 */
[--C-:B------:R-:W-:Y:S01]  /*55a0*/  @!P0 IMAD.IADD R38, R38, 0x1, -R0.reuse ;  /* 0x0000000126268824 */ /* 0x100fe200078e0a00 */
[----:B------:R-:W-:Y:S01]  /*55b0*/  LOP3.LUT R14, R5, 0xe4, RZ, 0xfc, !PT ;  /* 0x000000e4050e7812 */ /* 0x000fe200078efcff */
[----:B------:R-:W-:Y:S01]  /*55c0*/  @!P6 IMAD.IADD R40, R40, 0x1, -R0 ;  /* 0x000000012828e824 */ /* 0x000fe200078e0a00 */
[----:B------:R-:W-:Y:S01]  /*55d0*/  ISETP.GE.AND P6, PT, R9, RZ, PT ;  /* 0x000000ff0900720c */ /* 0x000fe20003fc6270 */
[----:B------:R-:W-:Y:S01]  /*55e0*/  IMAD.HI.U32 R9, R6, R13, RZ ;  /* 0x0000000d06097227 */ /* 0x000fe200078e00ff */
[----:B------:R-:W-:-:S02]  /*55f0*/  ISETP.GT.U32.AND P0, PT, R0, R38, PT ;  /* 0x000000260000720c */ /* 0x000fc40003f04070 */
[----:B------:R-:W-:Y:S01]  /*5600*/  IABS R33, R14 ;  /* 0x0000000e00217213 */ /* 0x000fe20000000000 */
[----:B------:R-:W-:Y:S01]  /*5610*/  IMAD.MOV R8, RZ, RZ, -R8 ;  /* 0x000000ffff087224 */ /* 0x000fe200078e0a08 */
[----:B------:R-:W-:Y:S01]  /*5620*/  IABS R15, R16 ;  /* 0x00000010000f7213 */ /* 0x000fe20000000000 */
[----:B------:R-:W-:Y:S02]  /*5630*/  IMAD.MOV R9, RZ, RZ, -R9 ;  /* 0x000000ffff097224 */ /* 0x000fe400078e0a09 */
[C---:B------:R-:W-:Y:S02]  /*5640*/  IMAD R37, R0.reuse, R8, R37 ;  /* 0x0000000800257224 */ /* 0x040fe400078e0225 */
[C---:B------:R-:W-:Y:S01]  /*5650*/  IMAD R36, R0.reuse, R9, R13 ;  /* 0x0000000900247224 */ /* 0x040fe200078e020d */
[----:B------:R-:W-:Y:S01]  /*5660*/  IABS R13, R12 ;  /* 0x0000000c000d7213 */ /* 0x000fe20000000000 */
[----:B------:R-:W-:Y:S01]  /*5670*/  @!P5 IMAD.IADD R39, R39, 0x1, -R0 ;  /* 0x000000012727d824 */ /* 0x000fe200078e0a00 */
[----:B------:R-:W-:Y:S01]  /*5680*/  ISETP.GT.U32.AND P5, PT, R0, R37, PT ;  /* 0x000000250000720c */ /* 0x000fe20003fa4070 */
[----:B------:R-:W-:-:S04]  /*5690*/  IMAD.HI.U32 R8, R6, R35, RZ ;  /* 0x0000002306087227 */ /* 0x000fc800078e00ff */
[----:B------:R-:W-:Y:S01]  /*56a0*/  @!P0 IMAD.IADD R38, R38, 0x1, -R0 ;  /* 0x0000000126268824 */ /* 0x000fe200078e0a00 */
[----:B------:R-:W-:Y:S01]  /*56b0*/  ISETP.GT.U32.AND P0, PT, R0, R36, PT ;  /* 0x000000240000720c */ /* 0x000fe20003f04070 */
[----:B------:R-:W-:Y:S02]  /*56c0*/  IMAD.MOV R8, RZ, RZ, -R8 ;  /* 0x000000ffff087224 */ /* 0x000fe400078e0a08 */
[----:B------:R-:W-:Y:S01]  /*56d0*/  @!P2 IMAD.MOV R40, RZ, RZ, -R40 ;  /* 0x000000ffff28a224 */ /* 0x000fe200078e0a28 */
[----:B------:R-:W-:Y:S01]  /*56e0*/  ISETP.GE.AND P2, PT, R10, RZ, PT ;  /* 0x000000ff0a00720c */ /* 0x000fe20003f46270 */
[----:B------:R-:W-:Y:S02]  /*56f0*/  IMAD R35, R0, R8, R35 ;  /* 0x0000000800237224 */ /* 0x000fe400078e0223 */
[----:B------:R-:W-:Y:S02]  /*5700*/  @!P5 IMAD.IADD R37, R37, 0x1, -R0 ;  /* 0x000000012525d824 */ /* 0x000fe400078e0a00 */
[----:B------:R-:W-:Y:S01]  /*5710*/  IMAD.HI.U32 R8, R6, R13, RZ ;  /* 0x0000000d06087227 */ /* 0x000fe200078e00ff */
[----:B------:R-:W-:-:S03]  /*5720*/  ISETP.GT.U32.AND P5, PT, R0, R35, PT ;  /* 0x000000230000720c */ /* 0x000fc60003fa4070 */
[----:B------:R-:W-:Y:S01]  /*5730*/  @!P0 IMAD.IADD R36, R36, 0x1, -R0 ;  /* 0x0000000124248824 */ /* 0x000fe200078e0a00 */
[C---:B------:R-:W-:Y:S01]  /*5740*/  ISETP.GT.U32.AND P0, PT, R0.reuse, R37, PT ;  /* 0x000000250000720c */ /* 0x040fe20003f04070 */
[----:B------:R-:W-:Y:S02]  /*5750*/  IMAD.MOV R8, RZ, RZ, -R8 ;  /* 0x000000ffff087224 */ /* 0x000fe400078e0a08 */
[----:B------:R-:W-:Y:S01]  /*5760*/  @!P1 IMAD.MOV R39, RZ, RZ, -R39 ;  /* 0x000000ffff279224 */ /* 0x000fe200078e0a27 */
[C---:B------:R-:W-:Y:S01]  /*5770*/  ISETP.GT.U32.AND P1, PT, R0.reuse, R36, PT ;  /* 0x000000240000720c */ /* 0x040fe20003f24070 */
[----:B------:R-:W-:Y:S02]  /*5780*/  IMAD R34, R0, R8, R13 ;  /* 0x0000000800227224 */ /* 0x000fe400078e020d */
[----:B------:R-:W-:Y:S02]  /*5790*/  VIADD R8, R7, 0xdc ;  /* 0x000000dc07087836 */ /* 0x000fe40000000000 */
[----:B------:R-:W-:-:S02]  /*57a0*/  @!P5 IMAD.IADD R35, R35, 0x1, -R0 ;  /* 0x000000012323d824 */ /* 0x000fc400078e0a00 */
[----:B------:R-:W-:Y:S01]  /*57b0*/  IMAD.HI.U32 R9, R6, R33, RZ ;  /* 0x0000002106097227 */ /* 0x000fe200078e00ff */
[----:B------:R-:W-:Y:S02]  /*57c0*/  IABS R31, R8 ;  /* 0x00000008001f7213 */ /* 0x000fe40000000000 */
[C---:B------:R-:W-:Y:S01]  /*57d0*/  ISETP.GT.U32.AND P5, PT, R0.reuse, R35, PT ;  /* 0x000000230000720c */ /* 0x040fe20003fa4070 */
[----:B------:R-:W-:Y:S01]  /*57e0*/  @!P0 IMAD.IADD R37, R37, 0x1, -R0 ;  /* 0x0000000125258824 */ /* 0x000fe200078e0a00 */
[----:B------:R-:W-:Y:S01]  /*57f0*/  ISETP.GT.U32.AND P0, PT, R0, R34, PT ;  /* 0x000000220000720c */ /* 0x000fe20003f04070 */
[----:B------:R-:W-:Y:S02]  /*5800*/  IMAD.MOV R9, RZ, RZ, -R9 ;  /* 0x000000ffff097224 */ /* 0x000fe400078e0a09 */
[----:B------:R-:W-:-:S04]  /*5810*/  IMAD.HI.U32 R10, R6, R15, RZ ;  /* 0x0000000f060a7227 */ /* 0x000fc800078e00ff */
[--C-:B------:R-:W-:Y:S01]  /*5820*/  @!P1 IMAD.IADD R36, R36, 0x1, -R0.reuse ;  /* 0x0000000124249824 */ /* 0x100fe200078e0a00 */
[----:B------:R-:W-:Y:S01]  /*5830*/  ISETP.GE.AND P1, PT, R8, RZ, PT ;  /* 0x000000ff0800720c */ /* 0x000fe20003f26270 */
[----:B------:R-:W-:Y:S02]  /*5840*/  IMAD R33, R0, R9, R33 ;  /* 0x0000000900217224 */ /* 0x000fe400078e0221 */
[--C-:B------:R-:W-:Y:S01]  /*5850*/  @!P5 IMAD.IADD R35, R35, 0x1, -R0.reuse ;  /* 0x000000012323d824 */ /* 0x100fe200078e0a00 */
[----:B------:R-:W-:Y:S01]  /*5860*/  ISETP.GE.AND P5, PT, R14, RZ, PT ;  /* 0x000000ff0e00720c */ /* 0x000fe20003fa6270 */
[----:B------:R-:W-:Y:S01]  /*5870*/  @!P0 IMAD.IADD R34, R34, 0x1, -R0 ;  /* 0x0000000122228824 */ /* 0x000fe200078e0a00 */
[----:B------:R-:W-:Y:S01]  /*5880*/  LOP3.LUT R14, R5, 0xd0, RZ, 0xfc, !PT ;  /* 0x000000d0050e7812 */ /* 0x000fe200078efcff */
[----:B------:R-:W-:Y:S01]  /*5890*/  @!P2 IMAD.MOV R35, RZ, RZ, -R35 ;  /* 0x000000ffff23a224 */ /* 0x000fe200078e0a23 */
[----:B------:R-:W-:Y:S01]  /*58a0*/  ISETP.GE.AND P0, PT, R16, RZ, PT ;  /* 0x000000ff1000720c */ /* 0x000fe20003f06270 */
[----:B------:R-:W-:Y:S01]  /*58b0*/  IMAD.MOV R10, RZ, RZ, -R10 ;  /* 0x000000ffff0a7224 */ /* 0x000fe200078e0a0a */
[----:B------:R-:W-:Y:S01]  /*58c0*/  ISETP.GT.U32.AND P2, PT, R0, R34, PT ;  /* 0x000000220000720c */ /* 0x000fe20003f44070 */
[----:B------:R-:W-:Y:S01]  /*58d0*/  IMAD.HI.U32 R8, R6, R31, RZ ;  /* 0x0000001f06087227 */ /* 0x000fe200078e00ff */
[----:B------:R-:W-:-:S02]  /*58e0*/  IABS R13, R14 ;  /* 0x0000000e000d7213 */ /* 0x000fc40000000000 */
[C---:B------:R-:W-:Y:S01]  /*58f0*/  LOP3.LUT R16, R5.reuse, 0x98, RZ, 0xfc, !PT ;  /* 0x0000009805107812 */ /* 0x040fe200078efcff */
[----:B------:R-:W-:Y:S01]  /*5900*/  @!P4 IMAD.MOV R37, RZ, RZ, -R37 ;  /* 0x000000ffff25c224 */ /* 0x000fe200078e0a25 */
[C---:B------:R-:W-:Y:S01]  /*5910*/  ISETP.GT.U32.AND P4, PT, R0.reuse, R33, PT ;  /* 0x000000210000720c */ /* 0x040fe20003f84070 */
[C---:B------:R-:W-:Y:S01]  /*5920*/  IMAD R32, R0.reuse, R10, R15 ;  /* 0x0000000a00207224 */ /* 0x040fe200078e020f */
[C---:B------:R-:W-:Y:S01]  /*5930*/  LOP3.LUT R10, R5.reuse, 0xd8, RZ, 0xfc, !PT ;  /* 0x000000d8050a7812 */ /* 0x040fe200078efcff */
[----:B------:R-:W-:Y:S01]  /*5940*/  IMAD.MOV R8, RZ, RZ, -R8 ;  /* 0x000000ffff087224 */ /* 0x000fe200078e0a08 */
[C---:B------:R-:W-:Y:S01]  /*5950*/  LOP3.LUT R15, R5.reuse, 0xc4, RZ, 0xfc, !PT ;  /* 0x000000c4050f7812 */ /* 0x040fe200078efcff */
[----:B------:R-:W-:Y:S01]  /*5960*/  @!P3 IMAD.MOV R38, RZ, RZ, -R38 ;  /* 0x000000ffff26b224 */ /* 0x000fe200078e0a26 */
[----:B------:R-:W-:Y:S01]  /*5970*/  IABS R9, R10 ;  /* 0x0000000a00097213 */ /* 0x000fe20000000000 */
[----:B------:R-:W-:Y:S01]  /*5980*/  IMAD R31, R0, R8, R31 ;  /* 0x00000008001f7224 */ /* 0x000fe200078e021f */
[----:B------:R-:W-:Y:S01]  /*5990*/  ISETP.GE.AND P3, PT, R12, RZ, PT ;  /* 0x000000ff0c00720c */ /* 0x000fe20003f66270 */
[----:B------:R-:W-:Y:S01]  /*59a0*/  @!P6 IMAD.MOV R36, RZ, RZ, -R36 ;  /* 0x000000ffff24e224 */ /* 0x000fe200078e0a24 */
[----:B------:R-:W-:Y:S01]  /*59b0*/  ISETP.GT.U32.AND P6, PT, R0, R32, PT ;  /* 0x000000200000720c */ /* 0x000fe20003fc4070 */
[----:B------:R-:W-:Y:S01]  /*59c0*/  @!P2 IMAD.IADD R34, R34, 0x1, -R0 ;  /* 0x000000012222a824 */ /* 0x000fe200078e0a00 */
[----:B------:R-:W-:Y:S01]  /*59d0*/  LOP3.LUT R12, R5, 0xd4, RZ, 0xfc, !PT ;  /* 0x000000d4050c7812 */ /* 0x000fe200078efcff */
[----:B------:R-:W-:Y:S01]  /*59e0*/  IMAD.HI.U32 R8, R6, R9, RZ ;  /* 0x0000000906087227 */ /* 0x000fe200078e00ff */
[----:B------:R-:W-:-:S02]  /*59f0*/  ISETP.GT.U32.AND P2, PT, R0, R31, PT ;  /* 0x0000001f0000720c */ /* 0x000fc40003f44070 */
[----:B------:R-:W-:Y:S01]  /*5a00*/  IABS R29, R12 ;  /* 0x0000000c001d7213 */ /* 0x000fe20000000000 */
[----:B------:R-:W-:Y:S01]  /*5a10*/  @!P4 IMAD.IADD R33, R33, 0x1, -R0 ;  /* 0x000000012121c824 */ /* 0x000fe200078e0a00 */
[----:B------:R-:W-:Y:S01]  /*5a20*/  IABS R25, R15 ;  /* 0x0000000f00197213 */ /* 0x000fe20000000000 */
[----:B------:R-:W-:Y:S01]  /*5a30*/  IMAD.MOV R30, RZ, RZ, -R8 ;  /* 0x000000ffff1e7224 */ /* 0x000fe200078e0a08 */
[----:B------:R-:W-:Y:S01]  /*5a40*/  IABS R83, R16 ;  /* 0x0000001000537213 */ /* 0x000fe20000000000 */
[----:B------:R-:W-:Y:S01]  /*5a50*/  IMAD.HI.U32 R8, R6, R29, RZ ;  /* 0x0000001d06087227 */ /* 0x000fe200078e00ff */
[----:B------:R-:W-:-:S03]  /*5a60*/  ISETP.GT.U32.AND P4, PT, R0, R33, PT ;  /* 0x000000210000720c */ /* 0x000fc60003f84070 */
[----:B------:R-:W-:Y:S02]  /*5a70*/  IMAD R30, R0, R30, R9 ;  /* 0x0000001e001e7224 */ /* 0x000fe400078e0209 */
[----:B------:R-:W-:Y:S02]  /*5a80*/  @!P6 IMAD.IADD R32, R32, 0x1, -R0 ;  /* 0x000000012020e824 */ /* 0x000fe400078e0a00 */
[----:B------:R-:W-:Y:S02]  /*5a90*/  IMAD.MOV R8, RZ, RZ, -R8 ;  /* 0x000000ffff087224 */ /* 0x000fe400078e0a08 */
[----:B------:R-:W-:Y:S01]  /*5aa0*/  @!P2 IMAD.IADD R31, R31, 0x1, -R0 ;  /* 0x000000011f1fa824 */ /* 0x000fe200078e0a00 */
[C---:B------:R-:W-:Y:S01]  /*5ab0*/  ISETP.GT.U32.AND P2, PT, R0.reuse, R30, PT ;  /* 0x0000001e0000720c */ /* 0x040fe20003f44070 */
[C---:B------:R-:W-:Y:S01]  /*5ac0*/  IMAD R29, R0.reuse, R8, R29 ;  /* 0x00000008001d7224 */ /* 0x040fe200078e021d */
[----:B------:R-:W-:Y:S01]  /*5ad0*/  ISETP.GT.U32.AND P6, PT, R0, R32, PT ;  /* 0x000000200000720c */ /* 0x000fe20003fc4070 */
[----:B------:R-:W-:-:S02]  /*5ae0*/  @!P3 IMAD.MOV R34, RZ, RZ, -R34 ;  /* 0x000000ffff22b224 */ /* 0x000fc400078e0a22 */
[--C-:B------:R-:W-:Y:S01]  /*5af0*/  @!P4 IMAD.IADD R33, R33, 0x1, -R0.reuse ;  /* 0x000000012121c824 */ /* 0x100fe200078e0a00 */
[----:B------:R-:W-:Y:S01]  /*5b00*/  ISETP.GT.U32.AND P3, PT, R0, R29, PT ;  /* 0x0000001d0000720c */ /* 0x000fe20003f64070 */
[----:B------:R-:W-:Y:S01]  /*5b10*/  IMAD.HI.U32 R9, R6, R13, RZ ;  /* 0x0000000d06097227 */ /* 0x000fe200078e00ff */
[----:B------:R-:W-:Y:S02]  /*5b20*/  ISETP.GE.AND P4, PT, R10, RZ, PT ;  /* 0x000000ff0a00720c */ /* 0x000fe40003f86270 */
[C---:B------:R-:W-:Y:S01]  /*5b30*/  LOP3.LUT R10, R5.reuse, 0xcc, RZ, 0xfc, !PT ;  /* 0x000000cc050a7812 */ /* 0x040fe200078efcff */
[----:B------:R-:W-:Y:S02]  /*5b40*/  IMAD.MOV R9, RZ, RZ, -R9 ;  /* 0x000000ffff097224 */ /* 0x000fe400078e0a09 */
[--C-:B------:R-:W-:Y:S01]  /*5b50*/  @!P2 IMAD.IADD R30, R30, 0x1, -R0.reuse ;  /* 0x000000011e1ea824 */ /* 0x100fe200078e0a00 */
[----:B------:R-:W-:Y:S01]  /*5b60*/  IABS R27, R10 ;  /* 0x0000000a001b7213 */ /* 0x000fe20000000000 */
[----:B------:R-:W-:Y:S01]  /*5b70*/  @!P6 IMAD.IADD R32, R32, 0x1, -R0 ;  /* 0x000000012020e824 */ /* 0x000fe200078e0a00 */
[----:B------:R-:W-:Y:S01]  /*5b80*/  ISETP.GE.AND P6, PT, R12, RZ, PT ;  /* 0x000000ff0c00720c */ /* 0x000fe20003fc6270 */
[----:B------:R-:W-:Y:S01]  /*5b90*/  @!P5 IMAD.MOV R33, RZ, RZ, -R33 ;  /* 0x000000ffff21d224 */ /* 0x000fe200078e0a21 */
[----:B------:R-:W-:Y:S01]  /*5ba0*/  LOP3.LUT R12, R5, 0xc8, RZ, 0xfc, !PT ;  /* 0x000000c8050c7812 */ /* 0x000fe200078efcff */
[C---:B------:R-:W-:Y:S01]  /*5bb0*/  IMAD R28, R0.reuse, R9, R13 ;  /* 0x00000009001c7224 */ /* 0x040fe200078e020d */
[----:B------:R-:W-:Y:S01]  /*5bc0*/  ISETP.GT.U32.AND P5, PT, R0, R30, PT ;  /* 0x0000001e0000720c */ /* 0x000fe20003fa4070 */
[----:B------:R-:W-:Y:S01]  /*5bd0*/  IMAD.HI.U32 R8, R6, R27, RZ ;  /* 0x0000001b06087227 */ /* 0x000fe200078e00ff */
[----:B------:R-:W-:-:S02]  /*5be0*/  IABS R13, R12 ;  /* 0x0000000c000d7213 */ /* 0x000fc40000000000 */
[----:B------:R-:W-:Y:S01]  /*5bf0*/  ISETP.GT.U32.AND P2, PT, R0, R31, PT ;  /* 0x0000001f0000720c */ /* 0x000fe20003f44070 */
[----:B------:R-:W-:Y:S02]  /*5c00*/  @!P3 IMAD.IADD R29, R29, 0x1, -R0 ;  /* 0x000000011d1db824 */ /* 0x000fe400078e0a00 */
[----:B------:R-:W-:Y:S02]  /*5c10*/  IMAD.MOV R8, RZ, RZ, -R8 ;  /* 0x000000ffff087224 */ /* 0x000fe400078e0a08 */
[----:B------:R-:W-:Y:S01]  /*5c20*/  IMAD.HI.U32 R9, R6, R13, RZ ;  /* 0x0000000d06097227 */ /* 0x000fe200078e00ff */
[----:B------:R-:W-:-:S03]  /*5c30*/  ISETP.GT.U32.AND P3, PT, R0, R29, PT ;  /* 0x0000001d0000720c */ /* 0x000fc60003f64070 */
[----:B------:R-:W-:Y:S01]  /*5c40*/  @!P0 IMAD.MOV R32, RZ, RZ, -R32 ;  /* 0x000000ffff208224 */ /* 0x000fe200078e0a20 */
[C---:B------:R-:W-:Y:S01]  /*5c50*/  ISETP.GT.U32.AND P0, PT, R0.reuse, R28, PT ;  /* 0x0000001c0000720c */ /* 0x040fe20003f04070 */
[----:B------:R-:W-:Y:S02]  /*5c60*/  IMAD R27, R0, R8, R27 ;  /* 0x00000008001b7224 */ /* 0x000fe400078e021b */
[----:B------:R-:W-:Y:S02]  /*5c70*/  IMAD.MOV R9, RZ, RZ, -R9 ;  /* 0x000000ffff097224 */ /* 0x000fe400078e0a09 */
[--C-:B------:R-:W-:Y:S01]  /*5c80*/  @!P5 IMAD.IADD R30, R30, 0x1, -R0.reuse ;  /* 0x000000011e1ed824 */ /* 0x100fe200078e0a00 */
[C---:B------:R-:W-:Y:S01]  /*5c90*/  ISETP.GT.U32.AND P5, PT, R0.reuse, R27, PT ;  /* 0x0000001b0000720c */ /* 0x040fe20003fa4070 */
[----:B------:R-:W-:Y:S02]  /*5ca0*/  IMAD R26, R0, R9, R13 ;  /* 0x00000009001a7224 */ /* 0x000fe400078e020d */
[----:B------:R-:W-:-:S02]  /*5cb0*/  @!P3 IMAD.IADD R29, R29, 0x1, -R0 ;  /* 0x000000011d1db824 */ /* 0x000fc400078e0a00 */
        /* <DEDUP_REMOVED lines=8> */
[----:B------:R-:W-:Y:S01]  /*5d40*/  VIADD R9, R7, 0xbc ;  /* 0x000000bc07097836 */ /* 0x000fe20000000000 */
[----:B------:R-:W-:Y:S01]  /*5d50*/  IABS R13, R14 ;  /* 0x0000000e000d7213 */ /* 0x000fe20000000000 */
[----:B------:R-:W-:Y:S02]  /*5d60*/  IMAD.MOV R8, RZ, RZ, -R8 ;  /* 0x000000ffff087224 */ /* 0x000fe400078e0a08 */
[----:B------:R-:W-:Y:S01]  /*5d70*/  @!P1 IMAD.MOV R31, RZ, RZ, -R31 ;  /* 0x000000ffff1f9224 */ /* 0x000fe200078e0a1f */
[----:B------:R-:W-:Y:S01]  /*5d80*/  IABS R23, R9 ;  /* 0x0000000900177213 */ /* 0x000fe20000000000 */
[----:B------:R-:W-:Y:S01]  /*5d90*/  @!P4 IMAD.MOV R30, RZ, RZ, -R30 ;  /* 0x000000ffff1ec224 */ /* 0x000fe200078e0a1e */
[C---:B------:R-:W-:Y:S01]  /*5da0*/  ISETP.GT.U32.AND P1, PT, R0.reuse, R27, PT ;  /* 0x0000001b0000720c */ /* 0x040fe20003f24070 */
[----:B------:R-:W-:Y:S01]  /*5db0*/  IMAD R25, R0, R8, R25 ;  /* 0x0000000800197224 */ /* 0x000fe200078e0219 */
[----:B------:R-:W-:Y:S01]  /*5dc0*/  ISETP.GE.AND P4, PT, R10, RZ, PT ;  /* 0x000000ff0a00720c */ /* 0x000fe20003f86270 */
[----:B------:R-:W-:Y:S01]  /*5dd0*/  @!P3 IMAD.IADD R26, R26, 0x1, -R0 ;  /* 0x000000011a1ab824 */ /* 0x000fe200078e0a00 */
[----:B------:R-:W-:Y:S01]  /*5de0*/  LOP3.LUT R10, R5, 0xb8, RZ, 0xfc, !PT ;  /* 0x000000b8050a7812 */ /* 0x000fe200078efcff */
[----:B------:R-:W-:Y:S01]  /*5df0*/  IMAD.HI.U32 R8, R6, R13, RZ ;  /* 0x0000000d06087227 */ /* 0x000fe200078e00ff */
[----:B------:R-:W-:-:S02]  /*5e00*/  ISETP.GE.AND P0, PT, R9, RZ, PT ;  /* 0x000000ff0900720c */ /* 0x000fc40003f06270 */
[----:B------:R-:W-:Y:S01]  /*5e10*/  IABS R21, R10 ;  /* 0x0000000a00157213 */ /* 0x000fe20000000000 */
[----:B------:R-:W-:Y:S01]  /*5e20*/  IMAD.HI.U32 R9, R6, R23, RZ ;  /* 0x0000001706097227 */ /* 0x000fe200078e00ff */
[----:B------:R-:W-:-:S03]  /*5e30*/  ISETP.GT.U32.AND P3, PT, R0, R26, PT ;  /* 0x0000001a0000720c */ /* 0x000fc60003f64070 */
[----:B------:R-:W-:Y:S02]  /*5e40*/  IMAD.MOV R8, RZ, RZ, -R8 ;  /* 0x000000ffff087224 */ /* 0x000fe400078e0a08 */
[----:B------:R-:W-:Y:S01]  /*5e50*/  @!P5 IMAD.IADD R28, R28, 0x1, -R0 ;  /* 0x000000011c1cd824 */ /* 0x000fe200078e0a00 */
[----:B------:R-:W-:Y:S01]  /*5e60*/  ISETP.GE.AND P5, PT, R12, RZ, PT ;  /* 0x000000ff0c00720c */ /* 0x000fe20003fa6270 */
[----:B------:R-:W-:Y:S01]  /*5e70*/  @!P6 IMAD.MOV R29, RZ, RZ, -R29 ;  /* 0x000000ffff1de224 */ /* 0x000fe200078e0a1d */
[C---:B------:R-:W-:Y:S01]  /*5e80*/  ISETP.GT.U32.AND P6, PT, R0.reuse, R25, PT ;  /* 0x000000190000720c */ /* 0x040fe20003fc4070 */
[----:B------:R-:W-:Y:S01]  /*5e90*/  IMAD.MOV R9, RZ, RZ, -R9 ;  /* 0x000000ffff097224 */ /* 0x000fe200078e0a09 */
[----:B------:R-:W-:Y:S01]  /*5ea0*/  LOP3.LUT R12, R5, 0xb4, RZ, 0xfc, !PT ;  /* 0x000000b4050c7812 */ /* 0x000fe200078efcff */
[----:B------:R-:W-:Y:S02]  /*5eb0*/  IMAD R24, R0, R8, R13 ;  /* 0x0000000800187224 */ /* 0x000fe400078e020d */
[----:B------:R-:W-:Y:S01]  /*5ec0*/  IMAD.HI.U32 R8, R6, R21, RZ ;  /* 0x0000001506087227 */ /* 0x000fe200078e00ff */
[----:B------:R-:W-:-:S03]  /*5ed0*/  IABS R13, R12 ;  /* 0x0000000c000d7213 */ /* 0x000fc60000000000 */
[----:B------:R-:W-:Y:S01]  /*5ee0*/  @!P1 IMAD.IADD R27, R27, 0x1, -R0 ;  /* 0x000000011b1b9824 */ /* 0x000fe200078e0a00 */
[----:B------:R-:W-:Y:S01]  /*5ef0*/  ISETP.GE.AND P1, PT, R15, RZ, PT ;  /* 0x000000ff0f00720c */ /* 0x000fe20003f26270 */
[C---:B------:R-:W-:Y:S01]  /*5f00*/  IMAD R23, R0.reuse, R9, R23 ;  /* 0x0000000900177224 */ /* 0x040fe200078e0217 */
[C---:B------:R-:W-:Y:S01]  /*5f10*/  LOP3.LUT R15, R5.reuse, 0xb0, RZ, 0xfc, !PT ;  /* 0x000000b0050f7812 */ /* 0x040fe200078efcff */
[----:B------:R-:W-:Y:S02]  /*5f20*/  IMAD.MOV R8, RZ, RZ, -R8 ;  /* 0x000000ffff087224 */ /* 0x000fe400078e0a08 */
[----:B------:R-:W-:Y:S01]  /*5f30*/  @!P4 IMAD.MOV R27, RZ, RZ, -R27 ;  /* 0x000000ffff1bc224 */ /* 0x000fe200078e0a1b */
[----:B------:R-:W-:Y:S01]  /*5f40*/  ISETP.GT.U32.AND P4, PT, R0, R23, PT ;  /* 0x000000170000720c */ /* 0x000fe20003f84070 */
[----:B------:R-:W-:Y:S01]  /*5f50*/  @!P3 IMAD.IADD R26, R26, 0x1, -R0 ;  /* 0x000000011a1ab824 */ /* 0x000fe200078e0a00 */
[----:B------:R-:W-:Y:S01]  /*5f60*/  IABS R19, R15 ;  /* 0x0000000f00137213 */ /* 0x000fe20000000000 */
[----:B------:R-:W-:Y:S01]  /*5f70*/  IMAD R21, R0, R8, R21 ;  /* 0x0000000800157224 */ /* 0x000fe200078e0215 */
[----:B------:R-:W-:Y:S01]  /*5f80*/  ISETP.GE.AND P3, PT, R14, RZ, PT ;  /* 0x000000ff0e00720c */ /* 0x000fe20003f66270 */
[----:B------:R-:W-:Y:S01]  /*5f90*/  @!P5 IMAD.MOV R26, RZ, RZ, -R26 ;  /* 0x000000ffff1ad224 */ /* 0x000fe200078e0a1a */
[----:B------:R-:W-:Y:S01]  /*5fa0*/  LOP3.LUT R14, R5, 0xa0, RZ, 0xfc, !PT ;  /* 0x000000a0050e7812 */ /* 0x000fe200078efcff */
[----:B------:R-:W-:Y:S01]  /*5fb0*/  @!P6 IMAD.IADD R25, R25, 0x1, -R0 ;  /* 0x000000011919e824 */ /* 0x000fe200078e0a00 */
[----:B------:R-:W-:Y:S01]  /*5fc0*/  ISETP.GT.U32.AND P5, PT, R0, R21, PT ;  /* 0x000000150000720c */ /* 0x000fe20003fa4070 */
[----:B------:R-:W-:Y:S01]  /*5fd0*/  IMAD.HI.U32 R8, R6, R19, RZ ;  /* 0x0000001306087227 */ /* 0x000fe200078e00ff */
[----:B------:R-:W-:-:S02]  /*5fe0*/  IABS R79, R14 ;  /* 0x0000000e004f7213 */ /* 0x000fc40000000000 */
[C---:B------:R-:W-:Y:S01]  /*5ff0*/  ISETP.GT.U32.AND P6, PT, R0.reuse, R25, PT ;  /* 0x000000190000720c */ /* 0x040fe20003fc4070 */
[----:B------:R-:W-:Y:S01]  /*6000*/  @!P2 IMAD.MOV R28, RZ, RZ, -R28 ;  /* 0x000000ffff1ca224 */ /* 0x000fe200078e0a1c */
[C---:B------:R-:W-:Y:S01]  /*6010*/  ISETP.GT.U32.AND P2, PT, R0.reuse, R24, PT ;  /* 0x000000180000720c */ /* 0x040fe20003f44070 */
[----:B------:R-:W-:Y:S02]  /*6020*/  IMAD.MOV R8, RZ, RZ, -R8 ;  /* 0x000000ffff087224 */ /* 0x000fe400078e0a08 */
[--C-:B------:R-:W-:Y:S02]  /*6030*/  @!P4 IMAD.IADD R23, R23, 0x1, -R0.reuse ;  /* 0x000000011717c824 */ /* 0x100fe400078e0a00 */
[C---:B------:R-:W-:Y:S02]  /*6040*/  IMAD R19, R0.reuse, R8, R19 ;  /* 0x0000000800137224 */ /* 0x040fe400078e0213 */
[----:B------:R-:W-:Y:S01]  /*6050*/  @!P5 IMAD.IADD R21, R21, 0x1, -R0 ;  /* 0x000000011515d824 */ /* 0x000fe200078e0a00 */
[----:B------:R-:W-:Y:S01]  /*6060*/  ISETP.GT.U32.AND P4, PT, R0, R23, PT ;  /* 0x000000170000720c */ /* 0x000fe20003f84070 */
[----:B------:R-:W-:Y:S01]  /*6070*/  IMAD.HI.U32 R9, R6, R13, RZ ;  /* 0x0000000d06097227 */ /* 0x000fe200078e00ff */
[----:B------:R-:W-:-:S03]  /*6080*/  ISETP.GT.U32.AND P5, PT, R0, R19, PT ;  /* 0x000000130000720c */ /* 0x000fc60003fa4070 */
[--C-:B------:R-:W-:Y:S01]  /*6090*/  @!P6 IMAD.IADD R25, R25, 0x1, -R0.reuse ;  /* 0x000000011919e824 */ /* 0x100fe200078e0a00 */
[----:B------:R-:W-:Y:S01]  /*60a0*/  ISETP.GE.AND P6, PT, R10, RZ, PT ;  /* 0x000000ff0a00720c */ /* 0x000fe20003fc6270 */
[--C-:B------:R-:W-:Y:S01]  /*60b0*/  @!P2 IMAD.IADD R24, R24, 0x1, -R0.reuse ;  /* 0x000000011818a824 */ /* 0x100fe200078e0a00 */
[----:B------:R-:W-:Y:S01]  /*60c0*/  LOP3.LUT R10, R5, 0xac, RZ, 0xfc, !PT ;  /* 0x000000ac050a7812 */ /* 0x000fe200078efcff */
[----:B------:R-:W-:Y:S01]  /*60d0*/  @!P1 IMAD.MOV R25, RZ, RZ, -R25 ;  /* 0x000000ffff199224 */ /* 0x000fe200078e0a19 */
[----:B------:R-:W-:Y:S01]  /*60e0*/  ISETP.GE.AND P1, PT, R12, RZ, PT ;  /* 0x000000ff0c00720c */ /* 0x000fe20003f26270 */
[----:B------:R-:W-:Y:S01]  /*60f0*/  IMAD.MOV R9, RZ, RZ, -R9 ;  /* 0x000000ffff097224 */ /* 0x000fe200078e0a09 */
[C---:B------:R-:W-:Y:S01]  /*6100*/  ISETP.GT.U32.AND P2, PT, R0.reuse, R24, PT ;  /* 0x000000180000720c */ /* 0x040fe20003f44070 */
[--C-:B------:R-:W-:Y:S01]  /*6110*/  @!P4 IMAD.IADD R23, R23, 0x1, -R0.reuse ;  /* 0x000000011717c824 */ /* 0x100fe200078e0a00 */
[----:B------:R-:W-:Y:S01]  /*6120*/  LOP3.LUT R12, R5, 0xa8, RZ, 0xfc, !PT ;  /* 0x000000a8050c7812 */ /* 0x000fe200078efcff */
[----:B------:R-:W-:Y:S01]  /*6130*/  @!P5 IMAD.IADD R19, R19, 0x1, -R0 ;  /* 0x000000011313d824 */ /* 0x000fe200078e0a00 */
[----:B------:R-:W-:Y:S01]  /*6140*/  ISETP.GE.AND P4, PT, R15, RZ, PT ;  /* 0x000000ff0f00720c */ /* 0x000fe20003f86270 */
[C---:B------:R-:W-:Y:S01]  /*6150*/  IMAD R20, R0.reuse, R9, R13 ;  /* 0x0000000900147224 */ /* 0x040fe200078e020d */
[----:B------:R-:W-:Y:S01]  /*6160*/  IABS R15, R12 ;  /* 0x0000000c000f7213 */ /* 0x000fe20000000000 */
[----:B------:R-:W-:Y:S01]  /*6170*/  @!P0 IMAD.MOV R23, RZ, RZ, -R23 ;  /* 0x000000ffff178224 */ /* 0x000fe200078e0a17 */
[----:B------:R-:W-:-:S02]  /*6180*/  ISETP.GT.U32.AND P5, PT, R0, R19, PT ;  /* 0x000000130000720c */ /* 0x000fc40003fa4070 */
[----:B------:R-:W-:Y:S01]  /*6190*/  IABS R17, R10 ;  /* 0x0000000a00117213 */ /* 0x000fe20000000000 */
[----:B------:R-:W-:Y:S01]  /*61a0*/  IMAD.HI.U32 R9, R6, R15, RZ ;  /* 0x0000000f06097227 */ /* 0x000fe200078e00ff */
[----:B------:R-:W-:Y:S02]  /*61b0*/  ISETP.GE.AND P0, PT, R10, RZ, PT ;  /* 0x000000ff0a00720c */ /* 0x000fe40003f06270 */
[----:B------:R-:W-:Y:S01]  /*61c0*/  LOP3.LUT R10, R5, 0xa4, RZ, 0xfc, !PT ;  /* 0x000000a4050a7812 */ /* 0x000fe200078efcff */
[----:B------:R-:W-:Y:S01]  /*61d0*/  @!P2 IMAD.IADD R24, R24, 0x1, -R0 ;  /* 0x000000011818a824 */ /* 0x000fe200078e0a00 */
[C---:B------:R-:W-:Y:S01]  /*61e0*/  ISETP.GT.U32.AND P2, PT, R0.reuse, R20, PT ;  /* 0x000000140000720c */ /* 0x040fe20003f44070 */
[----:B------:R-:W-:Y:S01]  /*61f0*/  IMAD.MOV R9, RZ, RZ, -R9 ;  /* 0x000000ffff097224 */ /* 0x000fe200078e0a09 */
[----:B------:R-:W-:Y:S01]  /*6200*/  IABS R13, R10 ;  /* 0x0000000a000d7213 */ /* 0x000fe20000000000 */
[----:B------:R-:W-:Y:S01]  /*6210*/  @!P3 IMAD.MOV R24, RZ, RZ, -R24 ;  /* 0x000000ffff18b224 */ /* 0x000fe200078e0a18 */
[C---:B------:R-:W-:Y:S01]  /*6220*/  ISETP.GT.U32.AND P3, PT, R0.reuse, R21, PT ;  /* 0x000000150000720c */ /* 0x040fe20003f64070 */
[----:B------:R-:W-:-:S02]  /*6230*/  IMAD R15, R0, R9, R15 ;  /* 0x00000009000f7224 */ /* 0x000fc400078e020f */
[----:B------:R-:W-:Y:S02]  /*6240*/  @!P5 IMAD.IADD R19, R19, 0x1, -R0 ;  /* 0x000000011313d824 */ /* 0x000fe400078e0a00 */
[----:B------:R-:W-:Y:S01]  /*6250*/  IMAD.HI.U32 R8, R6, R17, RZ ;  /* 0x0000001106087227 */ /* 0x000fe200078e00ff */
[----:B------:R-:W-:-:S03]  /*6260*/  ISETP.GT.U32.AND P5, PT, R0, R15, PT ;  /* 0x0000000f0000720c */ /* 0x000fc60003fa4070 */
[----:B------:R-:W-:Y:S02]  /*6270*/  @!P2 IMAD.IADD R20, R20, 0x1, -R0 ;  /* 0x000000011414a824 */ /* 0x000fe400078e0a00 */
[----:B------:R-:W-:Y:S02]  /*6280*/  IMAD.MOV R8, RZ, RZ, -R8 ;  /* 0x000000ffff087224 */ /* 0x000fe400078e0a08 */
[--C-:B------:R-:W-:Y:S01]  /*6290*/  @!P3 IMAD.IADD R21, R21, 0x1, -R0.reuse ;  /* 0x000000011515b824 */ /* 0x100fe200078e0a00 */
[C---:B------:R-:W-:Y:S01]  /*62a0*/  ISETP.GT.U32.AND P2, PT, R0.reuse, R20, PT ;  /* 0x000000140000720c */ /* 0x040fe20003f44070 */
[C---:B------:R-:W-:Y:S02]  /*62b0*/  IMAD R17, R0.reuse, R8, R17 ;  /* 0x0000000800117224 */ /* 0x040fe400078e0211 */
[----:B------:R-:W-:Y:S02]  /*62c0*/  VIADD R8, R7, 0x9c ;  /* 0x0000009c07087836 */ /* 0x000fe40000000000 */
[----:B------:R-:W-:Y:S01]  /*62d0*/  @!P5 IMAD.IADD R15, R15, 0x1, -R0 ;  /* 0x000000010f0fd824 */ /* 0x000fe200078e0a00 */
[C---:B------:R-:W-:Y:S01]  /*62e0*/  ISETP.GT.U32.AND P3, PT, R0.reuse, R17, PT ;  /* 0x000000110000720c */ /* 0x040fe20003f64070 */
[----:B------:R-:W-:Y:S01]  /*62f0*/  @!P6 IMAD.MOV R21, RZ, RZ, -R21 ;  /* 0x000000ffff15e224 */ /* 0x000fe200078e0a15 */
[----:B------:R-:W-:Y:S01]  /*6300*/  IABS R81, R8 ;  /* 0x0000000800517213 */ /* 0x000fe20000000000 */
[----:B------:R-:W-:Y:S01]  /*6310*/  @!P4 IMAD.MOV R19, RZ, RZ, -R19 ;  /* 0x000000ffff13c224 */ /* 0x000fe200078e0a13 */
[----:B------:R-:W-:-:S02]  /*6320*/  ISETP.GT.U32.AND P6, PT, R0, R15, PT ;  /* 0x0000000f0000720c */ /* 0x000fc40003fc4070 */
[----:B------:R-:W-:Y:S01]  /*6330*/  ISETP.GE.AND P4, PT, R10, RZ, PT ;  /* 0x000000ff0a00720c */ /* 0x000fe20003f86270 */
[----:B------:R-:W-:-:S04]  /*6340*/  IMAD.HI.U32 R9, R6, R81, RZ ;  /* 0x0000005106097227 */ /* 0x000fc800078e00ff */
[----:B------:R-:W-:Y:S01]  /*6350*/  @!P2 IMAD.IADD R20, R20, 0x1, -R0 ;  /* 0x000000011414a824 */ /* 0x000fe200078e0a00 */
[----:B------:R-:W-:Y:S01]  /*6360*/  ISETP.GE.AND P2, PT, R8, RZ, PT ;  /* 0x000000ff0800720c */ /* 0x000fe20003f46270 */
[----:B------:R-:W-:Y:S02]  /*6370*/  IMAD.MOV R9, RZ, RZ, -R9 ;  /* 0x000000ffff097224 */ /* 0x000fe400078e0a09 */
[----:B------:R-:W-:-:S04]  /*6380*/  IMAD.HI.U32 R8, R6, R13, RZ ;  /* 0x0000000d06087227 */ /* 0x000fc800078e00ff */
[----:B------:R-:W-:Y:S01]  /*6390*/  @!P3 IMAD.IADD R17, R17, 0x1, -R0 ;  /* 0x000000011111b824 */ /* 0x000fe200078e0a00 */
[----:B------:R-:W-:Y:S01]  /*63a0*/  ISETP.GE.AND P3, PT, R12, RZ, PT ;  /* 0x000000ff0c00720c */ /* 0x000fe20003f66270 */
[C---:B------:R-:W-:Y:S01]  /*63b0*/  IMAD R9, R0.reuse, R9, R81 ;  /* 0x0000000900097224 */ /* 0x040fe200078e0251 */
[----:B------:R-:W-:Y:S01]  /*63c0*/  IABS R81, R22 ;  /* 0x0000001600517213 */ /* 0x000fe20000000000 */
[----:B------:R-:W-:Y:S01]  /*63d0*/  IMAD.MOV R8, RZ, RZ, -R8 ;  /* 0x000000ffff087224 */ /* 0x000fe200078e0a08 */
[C---:B------:R-:W-:Y:S01]  /*63e0*/  ISETP.GT.U32.AND P5, PT, R0.reuse, R17, PT ;  /* 0x000000110000720c */ /* 0x040fe20003fa4070 */
[----:B------:R-:W-:Y:S01]  /*63f0*/  @!P6 IMAD.IADD R15, R15, 0x1, -R0 ;  /* 0x000000010f0fe824 */ /* 0x000fe200078e0a00 */
[C---:B------:R-:W-:Y:S01]  /*6400*/  ISETP.GT.U32.AND P6, PT, R0.reuse, R9, PT ;  /* 0x000000090000720c */ /* 0x040fe20003fc4070 */
[----:B------:R-:W-:Y:S02]  /*6410*/  IMAD R13, R0, R8, R13 ;  /* 0x00000008000d7224 */ /* 0x000fe400078e020d */
[----:B------:R-:W-:-:S04]  /*6420*/  IMAD.HI.U32 R8, R6, R79, RZ ;  /* 0x0000004f06087227 */ /* 0x000fc800078e00ff */
[----:B------:R-:W-:Y:S02]  /*6430*/  IMAD.MOV R8, RZ, RZ, -R8 ;  /* 0x000000ffff087224 */ /* 0x000fe400078e0a08 */
[----:B------:R-:W-:Y:S01]  /*6440*/  @!P1 IMAD.MOV R20, RZ, RZ, -R20 ;  /* 0x000000ffff149224 */ /* 0x000fe200078e0a14 */
[C---:B------:R-:W-:Y:S01]  /*6450*/  ISETP.GT.U32.AND P1, PT, R0.reuse, R13, PT ;  /* 0x0000000d0000720c */ /* 0x040fe20003f24070 */
[C---:B------:R-:W-:Y:S02]  /*6460*/  IMAD R79, R0.reuse, R8, R79 ;  /* 0x00000008004f7224 */ /* 0x040fe400078e024f */
[--C-:B------:R-:W-:Y:S02]  /*6470*/  @!P5 IMAD.IADD R17, R17, 0x1, -R0.reuse ;  /* 0x000000011111d824 */ /* 0x100fe400078e0a00 */
[----:B------:R-:W-:Y:S01]  /*6480*/  @!P6 IMAD.IADD R9, R9, 0x1, -R0 ;  /* 0x000000010909e824 */ /* 0x000fe200078e0a00 */
[----:B------:R-:W-:Y:S01]  /*6490*/  ISETP.GT.U32.AND P5, PT, R0, R79, PT ;  /* 0x0000004f0000720c */ /* 0x000fe20003fa4070 */
[----:B------:R-:W-:-:S02]  /*64a0*/  @!P0 IMAD.MOV R17, RZ, RZ, -R17 ;  /* 0x000000ffff118224 */ /* 0x000fc400078e0a11 */
[----:B------:R-:W-:Y:S01]  /*64b0*/  IMAD.HI.U32 R10, R6, R81, RZ ;  /* 0x00000051060a7227 */ /* 0x000fe200078e00ff */
[----:B------:R-:W-:-:S03]  /*64c0*/  ISETP.GT.U32.AND P0, PT, R0, R9, PT ;  /* 0x000000090000720c */ /* 0x000fc60003f04070 */
[----:B------:R-:W-:-:S04]  /*64d0*/  IMAD.HI.U32 R8, R6, R83, RZ ;  /* 0x0000005306087227 */ /* 0x000fc800078e00ff */
[----:B------:R-:W-:Y:S02]  /*64e0*/  IMAD.MOV R10, RZ, RZ, -R10 ;  /* 0x000000ffff0a7224 */ /* 0x000fe400078e0a0a */
[----:B------:R-:W-:Y:S02]  /*64f0*/  IMAD.MOV R8, RZ, RZ, -R8 ;  /* 0x000000ffff087224 */ /* 0x000fe400078e0a08 */
[--C-:B------:R-:W-:Y:S02]  /*6500*/  @!P5 IMAD.IADD R79, R79, 0x1, -R0.reuse ;  /* 0x000000014f4fd824 */ /* 0x100fe400078e0a00 */
[----:B------:R-:W-:Y:S01]  /*6510*/  IMAD R18, R0, R10, R81 ;  /* 0x0000000a00127224 */ /* 0x000fe200078e0251 */
[----:B------:R-:W-:Y:S01]  /*6520*/  IABS R81, R80 ;  /* 0x0000005000517213 */ /* 0x000fe20000000000 */
[--C-:B------:R-:W-:Y:S01]  /*6530*/  @!P1 IMAD.IADD R13, R13, 0x1, -R0.reuse ;  /* 0x000000010d0d9824 */ /* 0x100fe200078e0a00 */
[----:B------:R-:W-:Y:S01]  /*6540*/  ISETP.GE.AND P1, PT, R14, RZ, PT ;  /* 0x000000ff0e00720c */ /* 0x000fe20003f26270 */
[C---:B------:R-:W-:Y:S01]  /*6550*/  IMAD R8, R0.reuse, R8, R83 ;  /* 0x0000000800087224 */ /* 0x040fe200078e0253 */
[----:B------:R-:W-:Y:S01]  /*6560*/  LOP3.LUT R14, R5, 0x90, RZ, 0xfc, !PT ;  /* 0x00000090050e7812 */ /* 0x000fe200078efcff */
[----:B------:R-:W-:Y:S01]  /*6570*/  @!P0 IMAD.IADD R9, R9, 0x1, -R0 ;  /* 0x0000000109098824 */ /* 0x000fe200078e0a00 */
[C---:B------:R-:W-:Y:S01]  /*6580*/  ISETP.GT.U32.AND P6, PT, R0.reuse, R79, PT ;  /* 0x0000004f0000720c */ /* 0x040fe20003fc4070 */
[----:B------:R-:W-:Y:S01]  /*6590*/  @!P3 IMAD.MOV R15, RZ, RZ, -R15 ;  /* 0x000000ffff0fb224 */ /* 0x000fe200078e0a0f */
[----:B------:R-:W-:Y:S01]  /*65a0*/  ISETP.GT.U32.AND P0, PT, R0, R18, PT ;  /* 0x000000120000720c */ /* 0x000fe20003f04070 */
[----:B------:R-:W-:Y:S01]  /*65b0*/  IMAD.HI.U32 R12, R6, R85, RZ ;  /* 0x00000055060c7227 */ /* 0x000fe200078e00ff */
[----:B------:R-:W-:-:S02]  /*65c0*/  ISETP.GT.U32.AND P5, PT, R0, R13, PT ;  /* 0x0000000d0000720c */ /* 0x000fc40003fa4070 */
[----:B------:R-:W-:Y:S01]  /*65d0*/  ISETP.GT.U32.AND P3, PT, R0, R8, PT ;  /* 0x000000080000720c */ /* 0x000fe20003f64070 */
[----:B------:R-:W-:Y:S01]  /*65e0*/  IMAD.MOV R12, RZ, RZ, -R12 ;  /* 0x000000ffff0c7224 */ /* 0x000fe200078e0a0c */
[----:B------:R-:W-:Y:S01]  /*65f0*/  IABS R83, R14 ;  /* 0x0000000e00537213 */ /* 0x000fe20000000000 */
[----:B------:R-:W-:-:S04]  /*6600*/  @!P2 IMAD.MOV R9, RZ, RZ, -R9 ;  /* 0x000000ffff09a224 */ /* 0x000fc800078e0a09 */
[----:B------:R-:W-:-:S04]  /*6610*/  IMAD.HI.U32 R10, R6, R83, RZ ;  /* 0x00000053060a7227 */ /* 0x000fc800078e00ff */
[----:B------:R-:W-:Y:S01]  /*6620*/  @!P6 IMAD.IADD R79, R79, 0x1, -R0 ;  /* 0x000000014f4fe824 */ /* 0x000fe200078e0a00 */
[----:B------:R-:W-:Y:S01]  /*6630*/  ISETP.GE.AND P6, PT, R22, RZ, PT ;  /* 0x000000ff1600720c */ /* 0x000fe20003fc6270 */
[----:B------:R-:W-:Y:S01]  /*6640*/  IMAD.MOV R10, RZ, RZ, -R10 ;  /* 0x000000ffff0a7224 */ /* 0x000fe200078e0a0a */
[----:B------:R-:W-:Y:S01]  /*6650*/  IABS R22, R84 ;  /* 0x0000005400167213 */ /* 0x000fe20000000000 */
[--C-:B------:R-:W-:Y:S02]  /*6660*/  @!P0 IMAD.IADD R18, R18, 0x1, -R0.reuse ;  /* 0x0000000112128824 */ /* 0x100fe400078e0a00 */
[--C-:B------:R-:W-:Y:S01]  /*6670*/  @!P5 IMAD.IADD R13, R13, 0x1, -R0.reuse ;  /* 0x000000010d0dd824 */ /* 0x100fe200078e0a00 */
[----:B------:R-:W-:Y:S01]  /*6680*/  ISETP.GE.AND P5, PT, R16, RZ, PT ;  /* 0x000000ff1000720c */ /* 0x000fe20003fa6270 */
[----:B------:R-:W-:Y:S01]  /*6690*/  @!P3 IMAD.IADD R8, R8, 0x1, -R0 ;  /* 0x000000010808b824 */ /* 0x000fe200078e0a00 */
[----:B------:R-:W-:Y:S01]  /*66a0*/  ISETP.GE.AND P3, PT, R14, RZ, PT ;  /* 0x000000ff0e00720c */ /* 0x000fe20003f66270 */
[C---:B------:R-:W-:Y:S01]  /*66b0*/  IMAD R16, R0.reuse, R10, R83 ;  /* 0x0000000a00107224 */ /* 0x040fe200078e0253 */
[----:B------:R-:W-:Y:S01]  /*66c0*/  IABS R83, R82 ;  /* 0x0000005200537213 */ /* 0x000fe20000000000 */
[----:B------:R-:W-:Y:S01]  /*66d0*/  @!P1 IMAD.MOV R79, RZ, RZ, -R79 ;  /* 0x000000ffff4f9224 */ /* 0x000fe200078e0a4f */
[----:B------:R-:W-:Y:S01]  /*66e0*/  ISETP.GT.U32.AND P1, PT, R0, R18, PT ;  /* 0x000000120000720c */ /* 0x000fe20003f24070 */
[----:B------:R-:W-:Y:S01]  /*66f0*/  IMAD.HI.U32 R10, R6, R81, RZ ;  /* 0x00000051060a7227 */ /* 0x000fe200078e00ff */
[----:B------:R-:W-:-:S03]  /*6700*/  ISETP.GT.U32.AND P0, PT, R0, R8, PT ;  /* 0x000000080000720c */ /* 0x000fc60003f04070 */
[----:B------:R-:W-:Y:S01]  /*6710*/  @!P4 IMAD.MOV R13, RZ, RZ, -R13 ;  /* 0x000000ffff0dc224 */ /* 0x000fe200078e0a0d */
[C---:B------:R-:W-:Y:S01]  /*6720*/  ISETP.GT.U32.AND P4, PT, R0.reuse, R16, PT ;  /* 0x000000100000720c */ /* 0x040fe20003f84070 */
[----:B------:R-:W-:Y:S02]  /*6730*/  IMAD R14, R0, R12, R85 ;  /* 0x0000000c000e7224 */ /* 0x000fe400078e0255 */
[----:B------:R-:W-:-:S03]  /*6740*/  IMAD.MOV R10, RZ, RZ, -R10 ;  /* 0x000000ffff0a7224 */ /* 0x000fc600078e0a0a */
[C---:B------:R-:W-:Y:S01]  /*6750*/  ISETP.GT.U32.AND P2, PT, R0.reuse, R14, PT ;  /* 0x0000000e0000720c */ /* 0x040fe20003f44070 */
[----:B------:R-:W-:Y:S02]  /*6760*/  IMAD R12, R0, R10, R81 ;  /* 0x0000000a000c7224 */ /* 0x000fe400078e0251 */
[--C-:B------:R-:W-:Y:S02]  /*6770*/  @!P1 IMAD.IADD R18, R18, 0x1, -R0.reuse ;  /* 0x0000000112129824 */ /* 0x100fe400078e0a00 */
[--C-:B------:R-:W-:Y:S01]  /*6780*/  @!P0 IMAD.IADD R8, R8, 0x1, -R0.reuse ;  /* 0x0000000108088824 */ /* 0x100fe200078e0a00 */
[----:B------:R-:W-:Y:S01]  /*6790*/  ISETP.GT.U32.AND P1, PT, R0, R12, PT ;  /* 0x0000000c0000720c */ /* 0x000fe20003f24070 */
[----:B------:R-:W-:Y:S01]  /*67a0*/  @!P4 IMAD.IADD R16, R16, 0x1, -R0 ;  /* 0x000000011010c824 */ /* 0x000fe200078e0a00 */
[----:B------:R-:W-:Y:S01]  /*67b0*/  ISETP.GE.AND P0, PT, R78, RZ, PT ;  /* 0x000000ff4e00720c */ /* 0x000fe20003f06270 */
[----:B------:R-:W-:Y:S02]  /*67c0*/  VIADD R78, R7, 0x7c ;  /* 0x0000007c074e7836 */ /* 0x000fe40000000000 */
[----:B------:R-:W-:Y:S01]  /*67d0*/  IMAD.HI.U32 R10, R6, R83, RZ ;  /* 0x00000053060a7227 */ /* 0x000fe200078e00ff */
[----:B------:R-:W-:-:S03]  /*67e0*/  ISETP.GT.U32.AND P4, PT, R0, R16, PT ;  /* 0x000000100000720c */ /* 0x000fc60003f84070 */
[----:B------:R-:W-:Y:S01]  /*67f0*/  @!P2 IMAD.IADD R14, R14, 0x1, -R0 ;  /* 0x000000010e0ea824 */ /* 0x000fe200078e0a00 */
[----:B------:R-:W-:Y:S01]  /*6800*/  ISETP.GE.AND P2, PT, R78, RZ, PT ;  /* 0x000000ff4e00720c */ /* 0x000fe20003f46270 */
[----:B------:R-:W-:Y:S01]  /*6810*/  IMAD.MOV R10, RZ, RZ, -R10 ;  /* 0x000000ffff0a7224 */ /* 0x000fe200078e0a0a */
[----:B------:R-:W-:Y:S01]  /*6820*/  IABS R78, R78 ;  /* 0x0000004e004e7213 */ /* 0x000fe20000000000 */
[----:B------:R-:W-:Y:S01]  /*6830*/  @!P1 IMAD.IADD R12, R12, 0x1, -R0 ;  /* 0x000000010c0c9824 */ /* 0x000fe200078e0a00 */
[C---:B------:R-:W-:Y:S01]  /*6840*/  ISETP.GT.U32.AND P1, PT, R0.reuse, R14, PT ;  /* 0x0000000e0000720c */ /* 0x040fe20003f24070 */
[----:B------:R-:W-:Y:S02]  /*6850*/  IMAD.MOV.U32 R81, RZ, RZ, R22 ;  /* 0x000000ffff517224 */ /* 0x000fe400078e0016 */
[----:B------:R-:W-:Y:S02]  /*6860*/  IMAD R10, R0, R10, R83 ;  /* 0x0000000a000a7224 */ /* 0x000fe400078e0253 */
[----:B------:R-:W-:-:S02]  /*6870*/  IMAD.MOV.U32 R83, RZ, RZ, R78 ;  /* 0x000000ffff537224 */ /* 0x000fc400078e004e */
[----:B------:R-:W-:Y:S01]  /*6880*/  @!P5 IMAD.MOV R8, RZ, RZ, -R8 ;  /* 0x000000ffff08d224 */ /* 0x000fe200078e0a08 */
[----:B------:R-:W-:Y:S01]  /*6890*/  ISETP.GT.U32.AND P5, PT, R0, R12, PT ;  /* 0x0000000c0000720c */ /* 0x000fe20003fa4070 */
[----:B------:R-:W-:-:S04]  /*68a0*/  IMAD.HI.U32 R22, R6, R81, RZ ;  /* 0x0000005106167227 */ /* 0x000fc800078e00ff */
[----:B------:R-:W-:-:S04]  /*68b0*/  IMAD.HI.U32 R78, R6, R83, RZ ;  /* 0x00000053064e7227 */ /* 0x000fc800078e00ff */
[----:B------:R-:W-:Y:S01]  /*68c0*/  @!P4 IMAD.IADD R16, R16, 0x1, -R0 ;  /* 0x000000011010c824 */ /* 0x000fe200078e0a00 */
[----:B------:R-:W-:Y:S01]  /*68d0*/  ISETP.GT.U32.AND P4, PT, R0, R10, PT ;  /* 0x0000000a0000720c */ /* 0x000fe20003f84070 */
[----:B------:R-:W-:Y:S01]  /*68e0*/  @!P6 IMAD.MOV R18, RZ, RZ, -R18 ;  /* 0x000000ffff12e224 */ /* 0x000fe200078e0a12 */
[----:B------:R-:W-:Y:S01]  /*68f0*/  ISETP.GE.AND P6, PT, R80, RZ, PT ;  /* 0x000000ff5000720c */ /* 0x000fe20003fc6270 */
[----:B------:R-:W-:Y:S02]  /*6900*/  IMAD.MOV R22, RZ, RZ, -R22 ;  /* 0x000000ffff167224 */ /* 0x000fe400078e0a16 */
[----:B------:R-:W-:Y:S02]  /*6910*/  IMAD.MOV R78, RZ, RZ, -R78 ;  /* 0x000000ffff4e7224 */ /* 0x000fe400078e0a4e */
[C---:B------:R-:W-:Y:S01]  /*6920*/  IMAD R22, R0.reuse, R22, R81 ;  /* 0x0000001600167224 */ /* 0x040fe200078e0251 */
[C---:B------:R-:W-:Y:S01]  /*6930*/  LOP3.LUT R81, R5.reuse, 0x74, RZ, 0xfc, !PT ;  /* 0x0000007405517812 */ /* 0x040fe200078efcff */
[C---:B------:R-:W-:Y:S01]  /*6940*/  IMAD R80, R0.reuse, R78, R83 ;  /* 0x0000004e00507224 */ /* 0x040fe200078e0253 */
[----:B------:R-:W-:Y:S01]  /*6950*/  LOP3.LUT R78, R5, 0x78, RZ, 0xfc, !PT ;  /* 0x00000078054e7812 */ /* 0x000fe200078efcff */
[----:B------:R-:W-:Y:S01]  /*6960*/  @!P3 IMAD.MOV R16, RZ, RZ, -R16 ;  /* 0x000000ffff10b224 */ /* 0x000fe200078e0a10 */
[----:B------:R-:W-:Y:S01]  /*6970*/  ISETP.GT.U32.AND P3, PT, R0, R22, PT ;  /* 0x000000160000720c */ /* 0x000fe20003f64070 */
[--C-:B------:R-:W-:Y:S01]  /*6980*/  @!P5 IMAD.IADD R12, R12, 0x1, -R0.reuse ;  /* 0x000000010c0cd824 */ /* 0x100fe200078e0a00 */
[----:B------:R-:W-:Y:S01]  /*6990*/  IABS R83, R78 ;  /* 0x0000004e00537213 */ /* 0x000fe20000000000 */
[----:B------:R-:W-:Y:S01]  /*69a0*/  @!P4 IMAD.IADD R10, R10, 0x1, -R0 ;  /* 0x000000010a0ac824 */ /* 0x000fe200078e0a00 */
[----:B------:R-:W-:Y:S01]  /*69b0*/  ISETP.GE.AND P4, PT, R78, RZ, PT ;  /* 0x000000ff4e00720c */ /* 0x000fe20003f86270 */
[----:B------:R-:W-:Y:S01]  /*69c0*/  @!P6 IMAD.MOV R12, RZ, RZ, -R12 ;  /* 0x000000ffff0ce224 */ /* 0x000fe200078e0a0c */
[----:B------:R-:W-:Y:S01]  /*69d0*/  ISETP.GT.U32.AND P6, PT, R0, R80, PT ;  /* 0x000000500000720c */ /* 0x000fe20003fc4070 */
[----:B------:R-:W-:Y:S01]  /*69e0*/  IMAD.HI.U32 R78, R6, R83, RZ ;  /* 0x00000053064e7227 */ /* 0x000fe200078e00ff */
[----:B------:R-:W-:-:S02]  /*69f0*/  IABS R85, R81 ;  /* 0x0000005100557213 */ /* 0x000fc40000000000 */
[----:B------:R-:W-:Y:S01]  /*6a00*/  ISETP.GE.AND P5, PT, R84, RZ, PT ;  /* 0x000000ff5400720c */ /* 0x000fe20003fa6270 */
[----:B------:R-:W-:Y:S01]  /*6a10*/  @!P1 IMAD.IADD R14, R14, 0x1, -R0 ;  /* 0x000000010e0e9824 */ /* 0x000fe200078e0a00 */
[----:B------:R-:W-:Y:S01]  /*6a20*/  ISETP.GE.AND P1, PT, R82, RZ, PT ;  /* 0x000000ff5200720c */ /* 0x000fe20003f26270 */
[----:B------:R-:W-:Y:S01]  /*6a30*/  IMAD.MOV R78, RZ, RZ, -R78 ;  /* 0x000000ffff4e7224 */ /* 0x000fe200078e0a4e */
[----:B------:R-:W-:Y:S01]  /*6a40*/  LOP3.LUT R82, R5, 0x70, RZ, 0xfc, !PT ;  /* 0x0000007005527812 */ /* 0x000fe200078efcff */
[----:B------:R-:W-:Y:S01]  /*6a50*/  @!P3 IMAD.IADD R22, R22, 0x1, -R0 ;  /* 0x000000011616b824 */ /* 0x000fe200078e0a00 */
[----:B------:R-:W-:Y:S01]  /*6a60*/  IABS R84, R90 ;  /* 0x0000005a00547213 */ /* 0x000fe20000000000 */
[----:B------:R-:W-:Y:S01]  /*6a70*/  @!P0 IMAD.MOV R14, RZ, RZ, -R14 ;  /* 0x000000ffff0e8224 */ /* 0x000fe200078e0a0e */
[C---:B------:R-:W-:Y:S01]  /*6a80*/  ISETP.GT.U32.AND P0, PT, R0.reuse, R10, PT ;  /* 0x0000000a0000720c */ /* 0x040fe20003f04070 */
[C---:B------:R-:W-:Y:S01]  /*6a90*/  IMAD R78, R0.reuse, R78, R83 ;  /* 0x0000004e004e7224 */ /* 0x040fe200078e0253 */
[----:B------:R-:W-:Y:S01]  /*6aa0*/  ISETP.GT.U32.AND P3, PT, R0, R22, PT ;  /* 0x000000160000720c */ /* 0x000fe20003f64070 */
[----:B------:R-:W-:Y:S01]  /*6ab0*/  @!P6 IMAD.IADD R80, R80, 0x1, -R0 ;  /* 0x000000015050e824 */ /* 0x000fe200078e0a00 */
[----:B------:R-:W-:-:S02]  /*6ac0*/  IABS R87, R82 ;  /* 0x0000005200577213 */ /* 0x000fc40000000000 */
[----:B------:R-:W-:-:S07]  /*6ad0*/  ISETP.GT.U32.AND P6, PT, R0, R78, PT ;  /* 0x0000004e0000720c */ /* 0x000fce0003fc4070 */
[----:B------:R-:W-:Y:S01]  /*6ae0*/  @!P0 IMAD.IADD R10, R10, 0x1, -R0 ;  /* 0x000000010a0a8824 */ /* 0x000fe200078e0a00 */
[----:B------:R-:W-:Y:S01]  /*6af0*/  ISETP.GE.AND P0, PT, R81, RZ, PT ;  /* 0x000000ff5100720c */ /* 0x000fe20003f06270 */
[----:B------:R-:W-:-:S04]  /*6b00*/  IMAD.HI.U32 R81, R6, R85, RZ ;  /* 0x0000005506517227 */ /* 0x000fc800078e00ff */
[--C-:B------:R-:W-:Y:S01]  /*6b10*/  @!P3 IMAD.IADD R22, R22, 0x1, -R0.reuse ;  /* 0x000000011616b824 */ /* 0x100fe200078e0a00 */
[----:B------:R-:W-:Y:S01]  /*6b20*/  ISETP.GE.AND P3, PT, R82, RZ, PT ;  /* 0x000000ff5200720c */ /* 0x000fe20003f66270 */
[----:B------:R-:W-:Y:S01]  /*6b30*/  @!P6 IMAD.IADD R78, R78, 0x1, -R0 ;  /* 0x000000014e4ee824 */ /* 0x000fe200078e0a00 */
[----:B------:R-:W-:Y:S01]  /*6b40*/  ISETP.GT.U32.AND P6, PT, R0, R80, PT ;  /* 0x000000500000720c */ /* 0x000fe20003fc4070 */
[----:B------:R-:W-:-:S04]  /*6b50*/  IMAD.HI.U32 R82, R6, R87, RZ ;  /* 0x0000005706527227 */ /* 0x000fc800078e00ff */
[----:B------:R-:W-:Y:S02]  /*6b60*/  IMAD.MOV R81, RZ, RZ, -R81 ;  /* 0x000000ffff517224 */ /* 0x000fe400078e0a51 */
[----:B------:R-:W-:Y:S01]  /*6b70*/  @!P1 IMAD.MOV R10, RZ, RZ, -R10 ;  /* 0x000000ffff0a9224 */ /* 0x000fe200078e0a0a */
[C---:B------:R-:W-:Y:S01]  /*6b80*/  ISETP.GT.U32.AND P1, PT, R0.reuse, R78, PT ;  /* 0x0000004e0000720c */ /* 0x040fe20003f24070 */
[----:B------:R-:W-:Y:S02]  /*6b90*/  IMAD.MOV R83, RZ, RZ, -R82 ;  /* 0x000000ffff537224 */ /* 0x000fe400078e0a52 */
[----:B------:R-:W-:Y:S02]  /*6ba0*/  IMAD R82, R0, R81, R85 ;  /* 0x0000005100527224 */ /* 0x000fe400078e0255 */
[----:B------:R-:W-:Y:S02]  /*6bb0*/  @!P5 IMAD.MOV R22, RZ, RZ, -R22 ;  /* 0x000000ffff16d224 */ /* 0x000fe400078e0a16 */
[----:B------:R-:W-:Y:S01]  /*6bc0*/  IMAD.HI.U32 R81, R6, R89, RZ ;  /* 0x0000005906517227 */ /* 0x000fe200078e00ff */
[----:B------:R-:W-:-:S03]  /*6bd0*/  ISETP.GT.U32.AND P5, PT, R0, R82, PT ;  /* 0x000000520000720c */ /* 0x000fc60003fa4070 */
[----:B------:R-:W-:Y:S02]  /*6be0*/  IMAD R83, R0, R83, R87 ;  /* 0x0000005300537224 */ /* 0x000fe400078e0257 */
[----:B------:R-:W-:Y:S02]  /*6bf0*/  IMAD.MOV R81, RZ, RZ, -R81 ;  /* 0x000000ffff517224 */ /* 0x000fe400078e0a51 */
[----:B------:R-:W-:Y:S01]  /*6c00*/  @!P1 IMAD.IADD R78, R78, 0x1, -R0 ;  /* 0x000000014e4e9824 */ /* 0x000fe200078e0a00 */
[C---:B------:R-:W-:Y:S01]  /*6c10*/  ISETP.GT.U32.AND P1, PT, R0.reuse, R83, PT ;  /* 0x000000530000720c */ /* 0x040fe20003f24070 */
[----:B------:R-:W-:Y:S01]  /*6c20*/  IMAD R81, R0, R81, R89 ;  /* 0x0000005100517224 */ /* 0x000fe200078e0259 */
[----:B------:R-:W-:Y:S01]  /*6c30*/  IABS R89, R94 ;  /* 0x0000005e00597213 */ /* 0x000fe20000000000 */
[----:B------:R-:W-:Y:S02]  /*6c40*/  IMAD.MOV.U32 R87, RZ, RZ, R84 ;  /* 0x000000ffff577224 */ /* 0x000fe400078e0054 */
[----:B------:R-:W-:Y:S01]  /*6c50*/  @!P5 IMAD.IADD R82, R82, 0x1, -R0 ;  /* 0x000000015252d824 */ /* 0x000fe200078e0a00 */
[----:B------:R-:W-:Y:S01]  /*6c60*/  ISETP.GT.U32.AND P5, PT, R0, R81, PT ;  /* 0x000000510000720c */ /* 0x000fe20003fa4070 */
[----:B------:R-:W-:-:S04]  /*6c70*/  IMAD.HI.U32 R84, R6, R87, RZ ;  /* 0x0000005706547227 */ /* 0x000fc800078e00ff */
[--C-:B------:R-:W-:Y:S02]  /*6c80*/  @!P6 IMAD.IADD R80, R80, 0x1, -R0.reuse ;  /* 0x000000015050e824 */ /* 0x100fe400078e0a00 */
[----:B------:R-:W-:Y:S01]  /*6c90*/  @!P1 IMAD.IADD R83, R83, 0x1, -R0 ;  /* 0x0000000153539824 */ /* 0x000fe200078e0a00 */
[----:B------:R-:W-:Y:S01]  /*6ca0*/  ISETP.GT.U32.AND P1, PT, R0, R82, PT ;  /* 0x000000520000720c */ /* 0x000fe20003f24070 */
[----:B------:R-:W-:Y:S02]  /*6cb0*/  IMAD.MOV R88, RZ, RZ, -R84 ;  /* 0x000000ffff587224 */ /* 0x000fe400078e0a54 */
[----:B------:R-:W-:-:S04]  /*6cc0*/  IMAD.HI.U32 R84, R6, R91, RZ ;  /* 0x0000005b06547227 */ /* 0x000fc800078e00ff */
[----:B------:R-:W-:Y:S01]  /*6cd0*/  @!P2 IMAD.MOV R80, RZ, RZ, -R80 ;  /* 0x000000ffff50a224 */ /* 0x000fe200078e0a50 */
[C---:B------:R-:W-:Y:S01]  /*6ce0*/  ISETP.GT.U32.AND P2, PT, R0.reuse, R83, PT ;  /* 0x000000530000720c */ /* 0x040fe20003f44070 */
[----:B------:R-:W-:Y:S02]  /*6cf0*/  @!P5 IMAD.IADD R81, R81, 0x1, -R0 ;  /* 0x000000015151d824 */ /* 0x000fe400078e0a00 */
[----:B------:R-:W-:Y:S02]  /*6d00*/  IMAD.MOV R84, RZ, RZ, -R84 ;  /* 0x000000ffff547224 */ /* 0x000fe400078e0a54 */
[C---:B------:R-:W-:Y:S01]  /*6d10*/  IMAD R88, R0.reuse, R88, R87 ;  /* 0x0000005800587224 */ /* 0x040fe200078e0257 */
[C---:B------:R-:W-:Y:S01]  /*6d20*/  ISETP.GT.U32.AND P5, PT, R0.reuse, R81, PT ;  /* 0x000000510000720c */ /* 0x040fe20003fa4070 */
[----:B------:R-:W-:Y:S02]  /*6d30*/  IMAD R87, R0, R84, R91 ;  /* 0x0000005400577224 */ /* 0x000fe400078e025b */
[----:B------:R-:W-:-:S04]  /*6d40*/  IMAD.HI.U32 R84, R6, R89, RZ ;  /* 0x0000005906547227 */ /* 0x000fc800078e00ff */
[----:B------:R-:W-:Y:S02]  /*6d50*/  IMAD.MOV R84, RZ, RZ, -R84 ;  /* 0x000000ffff547224 */ /* 0x000fe400078e0a54 */
[----:B------:R-:W-:Y:S01]  /*6d60*/  @!P2 IMAD.IADD R83, R83, 0x1, -R0 ;  /* 0x000000015353a824 */ /* 0x000fe200078e0a00 */
[----:B------:R-:W-:Y:S01]  /*6d70*/  ISETP.GE.AND P2, PT, R86, RZ, PT ;  /* 0x000000ff5600720c */ /* 0x000fe20003f46270 */
[----:B------:R-:W-:Y:S01]  /*6d80*/  @!P4 IMAD.MOV R78, RZ, RZ, -R78 ;  /* 0x000000ffff4ec224 */ /* 0x000fe200078e0a4e */
[----:B------:R-:W-:Y:S01]  /*6d90*/  ISETP.GT.U32.AND P4, PT, R0, R88, PT ;  /* 0x000000580000720c */ /* 0x000fe20003f84070 */
[--C-:B------:R-:W-:Y:S01]  /*6da0*/  @!P1 IMAD.IADD R82, R82, 0x1, -R0.reuse ;  /* 0x0000000152529824 */ /* 0x100fe200078e0a00 */
[C---:B------:R-:W-:Y:S01]  /*6db0*/  ISETP.GT.U32.AND P1, PT, R0.reuse, R87, PT ;  /* 0x000000570000720c */ /* 0x040fe20003f24070 */
[----:B------:R-:W-:Y:S02]  /*6dc0*/  IMAD R86, R0, R84, R89 ;  /* 0x0000005400567224 */ /* 0x000fe400078e0259 */
[----:B------:R-:W-:-:S02]  /*6dd0*/  @!P5 IMAD.IADD R81, R81, 0x1, -R0 ;  /* 0x000000015151d824 */ /* 0x000fc400078e0a00 */
[----:B------:R-:W-:Y:S01]  /*6de0*/  @!P0 IMAD.MOV R82, RZ, RZ, -R82 ;  /* 0x000000ffff528224 */ /* 0x000fe200078e0a52 */
[----:B------:R-:W-:Y:S01]  /*6df0*/  ISETP.GT.U32.AND P5, PT, R0, R86, PT ;  /* 0x000000560000720c */ /* 0x000fe20003fa4070 */
[----:B------:R-:W-:-:S04]  /*6e00*/  IMAD.HI.U32 R84, R6, R93, RZ ;  /* 0x0000005d06547227 */ /* 0x000fc800078e00ff */
[--C-:B------:R-:W-:Y:S02]  /*6e10*/  @!P4 IMAD.IADD R88, R88, 0x1, -R0.reuse ;  /* 0x000000015858c824 */ /* 0x100fe400078e0a00 */
[----:B------:R-:W-:Y:S01]  /*6e20*/  @!P1 IMAD.IADD R87, R87, 0x1, -R0 ;  /* 0x0000000157579824 */ /* 0x000fe200078e0a00 */
[----:B------:R-:W-:Y:S01]  /*6e30*/  ISETP.GE.AND P1, PT, R90, RZ, PT ;  /* 0x000000ff5a00720c */ /* 0x000fe20003f26270 */
[----:B------:R-:W-:-:S03]  /*6e40*/  IMAD.HI.U32 R89, R6, R95, RZ ;  /* 0x0000005f06597227 */ /* 0x000fc600078e00ff */
[----:B------:R-:W-:Y:S01]  /*6e50*/  ISETP.GT.U32.AND P0, PT, R0, R87, PT ;  /* 0x000000570000720c */ /* 0x000fe20003f04070 */
[----:B------:R-:W-:Y:S01]  /*6e60*/  @!P5 IMAD.IADD R86, R86, 0x1, -R0 ;  /* 0x000000015656d824 */ /* 0x000fe200078e0a00 */
[C---:B------:R-:W-:Y:S01]  /*6e70*/  ISETP.GT.U32.AND P5, PT, R0.reuse, R88, PT ;  /* 0x000000580000720c */ /* 0x040fe20003fa4070 */
[----:B------:R-:W-:Y:S02]  /*6e80*/  VIADD R85, R7, 0x5c ;  /* 0x0000005c07557836 */ /* 0x000fe40000000000 */
[----:B------:R-:W-:Y:S02]  /*6e90*/  IMAD.MOV R84, RZ, RZ, -R84 ;  /* 0x000000ffff547224 */ /* 0x000fe400078e0a54 */
[----:B------:R-:W-:Y:S01]  /*6ea0*/  IMAD.MOV R89, RZ, RZ, -R89 ;  /* 0x000000ffff597224 */ /* 0x000fe200078e0a59 */
[----:B------:R-:W-:Y:S01]  /*6eb0*/  ISETP.GE.AND P6, PT, R85, RZ, PT ;  /* 0x000000ff5500720c */ /* 0x000fe20003fc6270 */
[C---:B------:R-:W-:Y:S01]  /*6ec0*/  IMAD R84, R0.reuse, R84, R93 ;  /* 0x0000005400547224 */ /* 0x040fe200078e025d */
[----:B------:R-:W-:Y:S01]  /*6ed0*/  IABS R85, R85 ;  /* 0x0000005500557213 */ /* 0x000fe20000000000 */
[----:B------:R-:W-:Y:S01]  /*6ee0*/  IMAD R89, R0, R89, R95 ;  /* 0x0000005900597224 */ /* 0x000fe200078e025f */
[----:B------:R-:W-:Y:S01]  /*6ef0*/  IABS R93, R98 ;  /* 0x00000062005d7213 */ /* 0x000fe20000000000 */
[--C-:B------:R-:W-:Y:S01]  /*6f00*/  @!P0 IMAD.IADD R87, R87, 0x1, -R0.reuse ;  /* 0x0000000157578824 */ /* 0x100fe200078e0a00 */
[----:B------:R-:W-:Y:S01]  /*6f10*/  IABS R95, R99 ;  /* 0x00000063005f7213 */ /* 0x000fe20000000000 */
[----:B------:R-:W-:Y:S01]  /*6f20*/  @!P5 IMAD.IADD R88, R88, 0x1, -R0 ;  /* 0x000000015858d824 */ /* 0x000fe200078e0a00 */
[----:B------:R-:W-:Y:S01]  /*6f30*/  ISETP.GE.AND P5, PT, R92, RZ, PT ;  /* 0x000000ff5c00720c */ /* 0x000fe20003fa6270 */
[----:B------:R-:W-:Y:S01]  /*6f40*/  IMAD.MOV.U32 R91, RZ, RZ, R85 ;  /* 0x000000ffff5b7224 */ /* 0x000fe200078e0055 */
[----:B------:R-:W-:Y:S01]  /*6f50*/  ISETP.GT.U32.AND P0, PT, R0, R89, PT ;  /* 0x000000590000720c */ /* 0x000fe20003f04070 */
[----:B------:R-:W-:Y:S01]  /*6f60*/  IMAD.HI.U32 R90, R6, R93, RZ ;  /* 0x0000005d065a7227 */ /* 0x000fe200078e00ff */
[----:B------:R-:W-:-:S03]  /*6f70*/  LOP3.LUT R92, R5, 0x48, RZ, 0xfc, !PT ;  /* 0x00000048055c7812 */ /* 0x000fc600078efcff */
[----:B------:R-:W-:-:S04]  /*6f80*/  IMAD.HI.U32 R85, R6, R91, RZ ;  /* 0x0000005b06557227 */ /* 0x000fc800078e00ff */
[----:B------:R-:W-:Y:S02]  /*6f90*/  IMAD.MOV R90, RZ, RZ, -R90 ;  /* 0x000000ffff5a7224 */ /* 0x000fe400078e0a5a */
[----:B------:R-:W-:Y:S02]  /*6fa0*/  IMAD.MOV R85, RZ, RZ, -R85 ;  /* 0x000000ffff557224 */ /* 0x000fe400078e0a55 */
[C---:B------:R-:W-:Y:S02]  /*6fb0*/  IMAD R90, R0.reuse, R90, R93 ;  /* 0x0000005a005a7224 */ /* 0x040fe400078e025d */
[C---:B------:R-:W-:Y:S02]  /*6fc0*/  IMAD R85, R0.reuse, R85, R91 ;  /* 0x0000005500557224 */ /* 0x040fe400078e025b */
[----:B------:R-:W-:Y:S02]  /*6fd0*/  @!P0 IMAD.IADD R89, R89, 0x1, -R0 ;  /* 0x0000000159598824 */ /* 0x000fe400078e0a00 */
[----:B------:R-:W-:Y:S01]  /*6fe0*/  @!P5 IMAD.MOV R87, RZ, RZ, -R87 ;  /* 0x000000ffff57d224 */ /* 0x000fe200078e0a57 */
[C---:B------:R-:W-:Y:S01]  /*6ff0*/  ISETP.GT.U32.AND P5, PT, R0.reuse, R90, PT ;  /* 0x0000005a0000720c */ /* 0x040fe20003fa4070 */
[----:B------:R-:W-:Y:S01]  /*7000*/  @!P1 IMAD.MOV R88, RZ, RZ, -R88 ;  /* 0x000000ffff589224 */ /* 0x000fe200078e0a58 */
[----:B------:R-:W-:Y:S01]  /*7010*/  ISETP.GT.U32.AND P4, PT, R0, R85, PT ;  /* 0x000000550000720c */ /* 0x000fe20003f84070 */
[----:B------:R-:W-:Y:S01]  /*7020*/  IMAD.HI.U32 R91, R6, R95, RZ ;  /* 0x0000005f065b7227 */ /* 0x000fe200078e00ff */
[----:B------:R-:W-:-:S03]  /*7030*/  ISETP.GT.U32.AND P1, PT, R0, R89, PT ;  /* 0x000000590000720c */ /* 0x000fc60003f24070 */
[----:B------:R-:W-:Y:S02]  /*7040*/  IMAD.MOV R91, RZ, RZ, -R91 ;  /* 0x000000ffff5b7224 */ /* 0x000fe400078e0a5b */
[----:B------:R-:W-:Y:S01]  /*7050*/  @!P3 IMAD.MOV R83, RZ, RZ, -R83 ;  /* 0x000000ffff53b224 */ /* 0x000fe200078e0a53 */
[C---:B------:R-:W-:Y:S01]  /*7060*/  ISETP.GT.U32.AND P3, PT, R0.reuse, R86, PT ;  /* 0x000000560000720c */ /* 0x040fe20003f64070 */
[----:B------:R-:W-:Y:S01]  /*7070*/  IMAD R91, R0, R91, R95 ;  /* 0x0000005b005b7224 */ /* 0x000fe200078e025f */
[----:B------:R-:W-:Y:S01]  /*7080*/  IABS R95, R92 ;  /* 0x0000005c005f7213 */ /* 0x000fe20000000000 */
[--C-:B------:R-:W-:Y:S02]  /*7090*/  @!P5 IMAD.IADD R90, R90, 0x1, -R0.reuse ;  /* 0x000000015a5ad824 */ /* 0x100fe400078e0a00 */
[--C-:B------:R-:W-:Y:S02]  /*70a0*/  @!P4 IMAD.IADD R85, R85, 0x1, -R0.reuse ;  /* 0x000000015555c824 */ /* 0x100fe400078e0a00 */
[----:B------:R-:W-:Y:S01]  /*70b0*/  @!P1 IMAD.IADD R89, R89, 0x1, -R0 ;  /* 0x0000000159599824 */ /* 0x000fe200078e0a00 */
[----:B------:R-:W-:Y:S01]  /*70c0*/  ISETP.GE.AND P1, PT, R92, RZ, PT ;  /* 0x000000ff5c00720c */ /* 0x000fe20003f26270 */
[----:B------:R-:W-:Y:S01]  /*70d0*/  IMAD.HI.U32 R92, R6, R95, RZ ;  /* 0x0000005f065c7227 */ /* 0x000fe200078e00ff */
[----:B------:R-:W-:-:S02]  /*70e0*/  ISETP.GT.U32.AND P5, PT, R0, R90, PT ;  /* 0x0000005a0000720c */ /* 0x000fc40003fa4070 */
[C---:B------:R-:W-:Y:S01]  /*70f0*/  ISETP.GT.U32.AND P4, PT, R0.reuse, R85, PT ;  /* 0x000000550000720c */ /* 0x040fe20003f84070 */
[----:B------:R-:W-:Y:S02]  /*7100*/  IMAD.MOV R92, RZ, RZ, -R92 ;  /* 0x000000ffff5c7224 */ /* 0x000fe400078e0a5c */
[----:B------:R-:W-:Y:S01]  /*7110*/  @!P2 IMAD.MOV R81, RZ, RZ, -R81 ;  /* 0x000000ffff51a224 */ /* 0x000fe200078e0a51 */
[C---:B------:R-:W-:Y:S01]  /*7120*/  ISETP.GT.U32.AND P2, PT, R0.reuse, R84, PT ;  /* 0x000000540000720c */ /* 0x040fe20003f44070 */
[----:B------:R-:W-:Y:S01]  /*7130*/  IMAD R92, R0, R92, R95 ;  /* 0x0000005c005c7224 */ /* 0x000fe200078e025f */
[C---:B------:R-:W-:Y:S01]  /*7140*/  LOP3.LUT R95, R5.reuse, 0x38, RZ, 0xfc, !PT ;  /* 0x00000038055f7812 */ /* 0x040fe200078efcff */
[--C-:B------:R-:W-:Y:S01]  /*7150*/  @!P3 IMAD.IADD R86, R86, 0x1, -R0.reuse ;  /* 0x000000015656b824 */ /* 0x100fe200078e0a00 */
[----:B------:R-:W-:Y:S02]  /*7160*/  ISETP.GE.AND P3, PT, R94, RZ, PT ;  /* 0x000000ff5e00720c */ /* 0x000fe40003f66270 */
[----:B------:R-:W-:Y:S01]  /*7170*/  LOP3.LUT R94, R5, 0x44, RZ, 0xfc, !PT ;  /* 0x00000044055e7812 */ /* 0x000fe200078efcff */
[--C-:B------:R-:W-:Y:S01]  /*7180*/  @!P5 IMAD.IADD R90, R90, 0x1, -R0.reuse ;  /* 0x000000015a5ad824 */ /* 0x100fe200078e0a00 */
[----:B------:R-:W-:Y:S01]  /*7190*/  ISETP.GT.U32.AND P5, PT, R0, R92, PT ;  /* 0x0000005c0000720c */ /* 0x000fe20003fa4070 */
[----:B------:R-:W-:Y:S01]  /*71a0*/  @!P4 IMAD.IADD R85, R85, 0x1, -R0 ;  /* 0x000000015555c824 */ /* 0x000fe200078e0a00 */
[----:B------:R-:W-:-:S02]  /*71b0*/  ISETP.GE.AND P4, PT, R96, RZ, PT ;  /* 0x000000ff6000720c */ /* 0x000fc40003f86270 */
[----:B------:R-:W-:Y:S01]  /*71c0*/  IABS R103, R95 ;  /* 0x0000005f00677213 */ /* 0x000fe20000000000 */
[----:B------:R-:W-:Y:S01]  /*71d0*/  @!P6 IMAD.MOV R85, RZ, RZ, -R85 ;  /* 0x000000ffff55e224 */ /* 0x000fe200078e0a55 */
[----:B------:R-:W-:Y:S01]  /*71e0*/  ISETP.GT.U32.AND P6, PT, R0, R91, PT ;  /* 0x0000005b0000720c */ /* 0x000fe20003fc4070 */
[----:B------:R-:W-:Y:S01]  /*71f0*/  @!P2 IMAD.IADD R84, R84, 0x1, -R0 ;  /* 0x000000015454a824 */ /* 0x000fe200078e0a00 */
[----:B------:R-:W-:Y:S01]  /*7200*/  ISETP.GE.AND P2, PT, R97, RZ, PT ;  /* 0x000000ff6100720c */ /* 0x000fe20003f46270 */
[----:B------:R-:W-:Y:S01]  /*7210*/  @!P3 IMAD.MOV R86, RZ, RZ, -R86 ;  /* 0x000000ffff56b224 */ /* 0x000fe200078e0a56 */
[----:B------:R-:W-:Y:S02]  /*7220*/  IABS R97, R94 ;  /* 0x0000005e00617213 */ /* 0x000fe40000000000 */
[----:B------:R-:W-:Y:S01]  /*7230*/  ISETP.GT.U32.AND P0, PT, R0, R84, PT ;  /* 0x000000540000720c */ /* 0x000fe20003f04070 */
[----:B------:R-:W-:Y:S01]  /*7240*/  @!P5 IMAD.IADD R92, R92, 0x1, -R0 ;  /* 0x000000015c5cd824 */ /* 0x000fe200078e0a00 */
[----:B------:R-:W-:Y:S01]  /*7250*/  ISETP.GE.AND P3, PT, R98, RZ, PT ;  /* 0x000000ff6200720c */ /* 0x000fe20003f66270 */
[----:B------:R-:W-:Y:S01]  /*7260*/  IMAD.HI.U32 R93, R6, R97, RZ ;  /* 0x00000061065d7227 */ /* 0x000fe200078e00ff */
[----:B------:R-:W-:-:S02]  /*7270*/  LOP3.LUT R96, R5, 0x34, RZ, 0xfc, !PT ;  /* 0x0000003405607812 */ /* 0x000fc400078efcff */
[----:B------:R-:W-:Y:S01]  /*7280*/  ISETP.GT.U32.AND P5, PT, R0, R92, PT ;  /* 0x0000005c0000720c */ /* 0x000fe20003fa4070 */
[--C-:B------:R-:W-:Y:S01]  /*7290*/  @!P6 IMAD.IADD R91, R91, 0x1, -R0.reuse ;  /* 0x000000015b5be824 */ /* 0x100fe200078e0a00 */
[----:B------:R-:W-:Y:S01]  /*72a0*/  ISETP.GE.AND P6, PT, R94, RZ, PT ;  /* 0x000000ff5e00720c */ /* 0x000fe20003fc6270 */
[----:B------:R-:W-:Y:S01]  /*72b0*/  IMAD.MOV R94, RZ, RZ, -R93 ;  /* 0x000000ffff5e7224 */ /* 0x000fe200078e0a5d */
[----:B------:R-:W-:Y:S01]  /*72c0*/  IABS R105, R96 ;  /* 0x0000006000697213 */ /* 0x000fe20000000000 */
[----:B------:R-:W-:Y:S02]  /*72d0*/  VIADD R93, R7, 0x3c ;  /* 0x0000003c075d7836 */ /* 0x000fe40000000000 */
[----:B------:R-:W-:Y:S02]  /*72e0*/  IMAD R94, R0, R94, R97 ;  /* 0x0000005e005e7224 */ /* 0x000fe400078e0261 */
[--C-:B------:R-:W-:Y:S01]  /*72f0*/  @!P0 IMAD.IADD R84, R84, 0x1, -R0.reuse ;  /* 0x0000000154548824 */ /* 0x100fe200078e0a00 */
[----:B------:R-:W-:Y:S01]  /*7300*/  IABS R101, R93 ;  /* 0x0000005d00657213 */ /* 0x000fe20000000000 */
[----:B------:R-:W-:Y:S01]  /*7310*/  @!P2 IMAD.MOV R89, RZ, RZ, -R89 ;  /* 0x000000ffff59a224 */ /* 0x000fe200078e0a59 */
[----:B------:R-:W-:Y:S01]  /*7320*/  ISETP.GE.AND P2, PT, R93, RZ, PT ;  /* 0x000000ff5d00720c */ /* 0x000fe20003f46270 */
[----:B------:R-:W-:Y:S01]  /*7330*/  @!P5 IMAD.IADD R92, R92, 0x1, -R0 ;  /* 0x000000015c5cd824 */ /* 0x000fe200078e0a00 */
[C---:B------:R-:W-:Y:S01]  /*7340*/  ISETP.GT.U32.AND P5, PT, R0.reuse, R94, PT ;  /* 0x0000005e0000720c */ /* 0x040fe20003fa4070 */
[----:B------:R-:W-:Y:S01]  /*7350*/  @!P4 IMAD.MOV R84, RZ, RZ, -R84 ;  /* 0x000000ffff54c224 */ /* 0x000fe200078e0a54 */
[----:B------:R-:W-:Y:S01]  /*7360*/  ISETP.GT.U32.AND P4, PT, R0, R91, PT ;  /* 0x0000005b0000720c */ /* 0x000fe20003f84070 */
[----:B------:R-:W-:Y:S01]  /*7370*/  @!P3 IMAD.MOV R90, RZ, RZ, -R90 ;  /* 0x000000ffff5ab224 */ /* 0x000fe200078e0a5a */
[----:B------:R-:W-:Y:S01]  /*7380*/  LOP3.LUT R93, R5, 0x40, RZ, 0xfc, !PT ;  /* 0x00000040055d7812 */ /* 0x000fe200078efcff */
[----:B------:R-:W-:Y:S01]  /*7390*/  IMAD.HI.U32 R97, R6, R105, RZ ;  /* 0x0000006906617227 */ /* 0x000fe200078e00ff */
[----:B------:R-:W-:-:S02]  /*73a0*/  ISETP.GE.AND P0, PT, R99, RZ, PT ;  /* 0x000000ff6300720c */ /* 0x000fc40003f06270 */
[----:B------:R-:W-:Y:S01]  /*73b0*/  IABS R99, R93 ;  /* 0x0000005d00637213 */ /* 0x000fe20000000000 */
[----:B------:R-:W-:Y:S01]  /*73c0*/  IMAD.MOV R102, RZ, RZ, -R97 ;  /* 0x000000ffff667224 */ /* 0x000fe200078e0a61 */
[----:B------:R-:W-:Y:S01]  /*73d0*/  ISETP.GE.AND P3, PT, R95, RZ, PT ;  /* 0x000000ff5f00720c */ /* 0x000fe20003f66270 */
[----:B------:R-:W-:Y:S01]  /*73e0*/  IMAD.HI.U32 R95, R6, R101, RZ ;  /* 0x00000065065f7227 */ /* 0x000fe200078e00ff */
[----:B------:R-:W-:-:S03]  /*73f0*/  LOP3.LUT R5, R5, 0x4, RZ, 0xfc, !PT ;  /* 0x0000000405057812 */ /* 0x000fc600078efcff */
[--C-:B------:R-:W-:Y:S02]  /*7400*/  @!P5 IMAD.IADD R94, R94, 0x1, -R0.reuse ;  /* 0x000000015e5ed824 */ /* 0x100fe400078e0a00 */
[----:B------:R-:W-:Y:S01]  /*7410*/  @!P4 IMAD.IADD R91, R91, 0x1, -R0 ;  /* 0x000000015b5bc824 */ /* 0x000fe200078e0a00 */
[----:B------:R-:W-:Y:S01]  /*7420*/  ISETP.GE.AND P4, PT, R93, RZ, PT ;  /* 0x000000ff5d00720c */ /* 0x000fe20003f86270 */
[----:B------:R-:W-:Y:S01]  /*7430*/  IMAD.HI.U32 R93, R6, R99, RZ ;  /* 0x00000063065d7227 */ /* 0x000fe200078e00ff */
[----:B------:R-:W-:-:S03]  /*7440*/  ISETP.GT.U32.AND P5, PT, R0, R94, PT ;  /* 0x0000005e0000720c */ /* 0x000fc60003fa4070 */
[----:B------:R-:W-:Y:S02]  /*7450*/  IMAD.MOV R93, RZ, RZ, -R93 ;  /* 0x000000ffff5d7224 */ /* 0x000fe400078e0a5d */
[----:B------:R-:W-:Y:S02]  /*7460*/  IMAD.MOV R100, RZ, RZ, -R95 ;  /* 0x000000ffff647224 */ /* 0x000fe400078e0a5f */
[C---:B------:R-:W-:Y:S02]  /*7470*/  IMAD R95, R0.reuse, R93, R99 ;  /* 0x0000005d005f7224 */ /* 0x040fe400078e0263 */
[----:B------:R-:W-:Y:S02]  /*7480*/  IMAD R93, R0, R100, R101 ;  /* 0x00000064005d7224 */ /* 0x000fe400078e0265 */
[----:B------:R-:W-:Y:S01]  /*7490*/  @!P0 IMAD.MOV R91, RZ, RZ, -R91 ;  /* 0x000000ffff5b8224 */ /* 0x000fe200078e0a5b */
[----:B------:R-:W-:Y:S01]  /*74a0*/  ISETP.GE.AND P0, PT, R96, RZ, PT ;  /* 0x000000ff6000720c */ /* 0x000fe20003f06270 */
[----:B------:R-:W-:Y:S01]  /*74b0*/  @!P5 IMAD.IADD R94, R94, 0x1, -R0 ;  /* 0x000000015e5ed824 */ /* 0x000fe200078e0a00 */
[----:B------:R-:W-:Y:S01]  /*74c0*/  ISETP.GT.U32.AND P5, PT, R0, R95, PT ;  /* 0x0000005f0000720c */ /* 0x000fe20003fa4070 */
[----:B------:R-:W-:-:S04]  /*74d0*/  IMAD.HI.U32 R96, R6, R103, RZ ;  /* 0x0000006706607227 */ /* 0x000fc800078e00ff */
[----:B------:R-:W-:Y:S01]  /*74e0*/  @!P6 IMAD.MOV R94, RZ, RZ, -R94 ;  /* 0x000000ffff5ee224 */ /* 0x000fe200078e0a5e */
[----:B------:R-:W-:Y:S01]  /*74f0*/  ISETP.GT.U32.AND P6, PT, R0, R93, PT ;  /* 0x0000005d0000720c */ /* 0x000fe20003fc4070 */
[----:B------:R-:W-:Y:S02]  /*7500*/  IMAD.MOV R96, RZ, RZ, -R96 ;  /* 0x000000ffff607224 */ /* 0x000fe400078e0a60 */
[----:B------:R-:W-:-:S04]  /*7510*/  IMAD.HI.U32 R98, R6, R107, RZ ;  /* 0x0000006b06627227 */ /* 0x000fc800078e00ff */
[--C-:B------:R-:W-:Y:S02]  /*7520*/  @!P5 IMAD.IADD R95, R95, 0x1, -R0.reuse ;  /* 0x000000015f5fd824 */ /* 0x100fe400078e0a00 */
[C---:B------:R-:W-:Y:S01]  /*7530*/  IMAD R97, R0.reuse, R96, R103 ;  /* 0x0000006000617224 */ /* 0x040fe200078e0267 */
[----:B------:R-:W-:Y:S01]  /*7540*/  IABS R103, R112 ;  /* 0x0000007000677213 */ /* 0x000fe20000000000 */
[C---:B------:R-:W-:Y:S01]  /*7550*/  IMAD R96, R0.reuse, R102, R105 ;  /* 0x0000006600607224 */ /* 0x040fe200078e0269 */
[C---:B------:R-:W-:Y:S01]  /*7560*/  ISETP.GT.U32.AND P5, PT, R0.reuse, R95, PT ;  /* 0x0000005f0000720c */ /* 0x040fe20003fa4070 */
[----:B------:R-:W-:Y:S01]  /*7570*/  @!P6 IMAD.IADD R93, R93, 0x1, -R0 ;  /* 0x000000015d5de824 */ /* 0x000fe200078e0a00 */
[----:B------:R-:W-:Y:S01]  /*7580*/  IABS R105, R114 ;  /* 0x0000007200697213 */ /* 0x000fe20000000000 */
[----:B------:R-:W-:Y:S02]  /*7590*/  VIADD R7, R7, 0x1c ;  /* 0x0000001c07077836 */ /* 0x000fe40000000000 */
[----:B------:R-:W-:Y:S01]  /*75a0*/  IMAD.MOV R98, RZ, RZ, -R98 ;  /* 0x000000ffff627224 */ /* 0x000fe200078e0a62 */
[C---:B------:R-:W-:Y:S01]  /*75b0*/  ISETP.GT.U32.AND P6, PT, R0.reuse, R93, PT ;  /* 0x0000005d0000720c */ /* 0x040fe20003fc4070 */
[----:B------:R-:W-:Y:S01]  /*75c0*/  @!P1 IMAD.MOV R92, RZ, RZ, -R92 ;  /* 0x000000ffff5c9224 */ /* 0x000fe200078e0a5c */
[----:B------:R-:W-:Y:S01]  /*75d0*/  ISETP.GE.AND P1, PT, R7, RZ, PT ;  /* 0x000000ff0700720c */ /* 0x000fe20003f26270 */
[----:B------:R-:W-:Y:S01]  /*75e0*/  IMAD R102, R0, R98, R107 ;  /* 0x0000006200667224 */ /* 0x000fe200078e026b */
[----:B------:R-:W-:Y:S01]  /*75f0*/  IABS R111, R7 ;  /* 0x00000007006f7213 */ /* 0x000fe20000000000 */
[----:B------:R-:W-:Y:S01]  /*7600*/  IMAD.HI.U32 R7, R6, R103, RZ ;  /* 0x0000006706077227 */ /* 0x000fe200078e00ff */
[----:B------:R-:W-:-:S03]  /*7610*/  IABS R107, R115 ;  /* 0x00000073006b7213 */ /* 0x000fc60000000000 */
[----:B------:R-:W-:Y:S01]  /*7620*/  @!P5 IMAD.IADD R95, R95, 0x1, -R0 ;  /* 0x000000015f5fd824 */ /* 0x000fe200078e0a00 */
[----:B------:R-:W-:Y:S01]  /*7630*/  ISETP.GT.U32.AND P5, PT, R0, R97, PT ;  /* 0x000000610000720c */ /* 0x000fe20003fa4070 */
[----:B------:R-:W-:-:S04]  /*7640*/  IMAD.HI.U32 R98, R6, R105, RZ ;  /* 0x0000006906627227 */ /* 0x000fc800078e00ff */
[----:B------:R-:W-:Y:S01]  /*7650*/  @!P6 IMAD.IADD R93, R93, 0x1, -R0 ;  /* 0x000000015d5de824 */ /* 0x000fe200078e0a00 */
[----:B------:R-:W-:Y:S01]  /*7660*/  ISETP.GT.U32.AND P6, PT, R0, R96, PT ;  /* 0x000000600000720c */ /* 0x000fe20003fc4070 */
[----:B------:R-:W-:Y:S02]  /*7670*/  IMAD.MOV R7, RZ, RZ, -R7 ;  /* 0x000000ffff077224 */ /* 0x000fe400078e0a07 */
[----:B------:R-:W-:-:S04]  /*7680*/  IMAD.HI.U32 R101, R6, R109, RZ ;  /* 0x0000006d06657227 */ /* 0x000fc800078e00ff */
[----:B------:R-:W-:Y:S02]  /*7690*/  @!P5 IMAD.IADD R97, R97, 0x1, -R0 ;  /* 0x000000016161d824 */ /* 0x000fe400078e0a00 */
[----:B------:R-:W-:-:S03]  /*76a0*/  IMAD.HI.U32 R99, R6, R107, RZ ;  /* 0x0000006b06637227 */ /* 0x000fc600078e00ff */
[----:B------:R-:W-:Y:S01]  /*76b0*/  ISETP.GT.U32.AND P5, PT, R0, R97, PT ;  /* 0x000000610000720c */ /* 0x000fe20003fa4070 */
[----:B------:R-:W-:Y:S02]  /*76c0*/  @!P6 IMAD.IADD R96, R96, 0x1, -R0 ;  /* 0x000000016060e824 */ /* 0x000fe400078e0a00 */
[----:B------:R-:W-:Y:S02]  /*76d0*/  IMAD.MOV R98, RZ, RZ, -R98 ;  /* 0x000000ffff627224 */ /* 0x000fe400078e0a62 */
[C---:B------:R-:W-:Y:S01]  /*76e0*/  IMAD R100, R0.reuse, R7, R103 ;  /* 0x0000000700647224 */ /* 0x040fe200078e0267 */
[C---:B------:R-:W-:Y:S01]  /*76f0*/  ISETP.GT.U32.AND P6, PT, R0.reuse, R96, PT ;  /* 0x000000600000720c */ /* 0x040fe20003fc4070 */
[----:B------:R-:W-:Y:S02]  /*7700*/  IMAD.MOV R103, RZ, RZ, -R101 ;  /* 0x000000ffff677224 */ /* 0x000fe400078e0a65 */
[----:B------:R-:W-:Y:S02]  /*7710*/  IMAD.MOV R99, RZ, RZ, -R99 ;  /* 0x000000ffff637224 */ /* 0x000fe400078e0a63 */
[C---:B------:R-:W-:Y:S01]  /*7720*/  IMAD R101, R0.reuse, R98, R105 ;  /* 0x0000006200657224 */ /* 0x040fe200078e0269 */
[----:B------:R-:W-:Y:S01]  /*7730*/  IABS R105, R118 ;  /* 0x0000007600697213 */ /* 0x000fe20000000000 */
[----:B------:R-:W-:Y:S01]  /*7740*/  @!P4 IMAD.MOV R95, RZ, RZ, -R95 ;  /* 0x000000ffff5fc224 */ /* 0x000fe200078e0a5f */
[C---:B------:R-:W-:Y:S01]  /*7750*/  ISETP.GT.U32.AND P4, PT, R0.reuse, R102, PT ;  /* 0x000000660000720c */ /* 0x040fe20003f84070 */
[C---:B------:R-:W-:Y:S01]  /*7760*/  IMAD R99, R0.reuse, R99, R107 ;  /* 0x0000006300637224 */ /* 0x040fe200078e026b */
[----:B------:R-:W-:Y:S01]  /*7770*/  IABS R107, R117 ;  /* 0x00000075006b7213 */ /* 0x000fe20000000000 */
[----:B------:R-:W-:Y:S01]  /*7780*/  @!P5 IMAD.IADD R97, R97, 0x1, -R0 ;  /* 0x000000016161d824 */ /* 0x000fe200078e0a00 */
[----:B------:R-:W-:Y:S01]  /*7790*/  ISETP.GT.U32.AND P5, PT, R0, R101, PT ;  /* 0x000000650000720c */ /* 0x000fe20003fa4070 */
[----:B------:R-:W-:-:S04]  /*77a0*/  IMAD.HI.U32 R7, R6, R111, RZ ;  /* 0x0000006f06077227 */ /* 0x000fc800078e00ff */
[--C-:B------:R-:W-:Y:S01]  /*77b0*/  @!P6 IMAD.IADD R96, R96, 0x1, -R0.reuse ;  /* 0x000000016060e824 */ /* 0x100fe200078e0a00 */
[C---:B------:R-:W-:Y:S01]  /*77c0*/  ISETP.GT.U32.AND P6, PT, R0.reuse, R99, PT ;  /* 0x000000630000720c */ /* 0x040fe20003fc4070 */
[----:B------:R-:W-:Y:S01]  /*77d0*/  IMAD R98, R0, R103, R109 ;  /* 0x0000006700627224 */ /* 0x000fe200078e026d */
[----:B------:R-:W-:Y:S01]  /*77e0*/  IABS R109, R119 ;  /* 0x00000077006d7213 */ /* 0x000fe20000000000 */
[----:B------:R-:W-:Y:S02]  /*77f0*/  IMAD.MOV R7, RZ, RZ, -R7 ;  /* 0x000000ffff077224 */ /* 0x000fe400078e0a07 */
[----:B------:R-:W-:Y:S01]  /*7800*/  @!P4 IMAD.IADD R102, R102, 0x1, -R0 ;  /* 0x000000016666c824 */ /* 0x000fe200078e0a00 */
[C---:B------:R-:W-:Y:S01]  /*7810*/  ISETP.GT.U32.AND P4, PT, R0.reuse, R98, PT ;  /* 0x000000620000720c */ /* 0x040fe20003f84070 */
[----:B------:R-:W-:Y:S01]  /*7820*/  IMAD R103, R0, R7, R111 ;  /* 0x0000000700677224 */ /* 0x000fe200078e026f */
[----:B------:R-:W-:Y:S01]  /*7830*/  IABS R111, R120 ;  /* 0x00000078006f7213 */ /* 0x000fe20000000000 */
[----:B------:R-:W-:-:S04]  /*7840*/  IMAD.HI.U32 R7, R6, R107, RZ ;  /* 0x0000006b06077227 */ /* 0x000fc800078e00ff */
[----:B------:R-:W-:Y:S01]  /*7850*/  @!P2 IMAD.MOV R93, RZ, RZ, -R93 ;  /* 0x000000ffff5da224 */ /* 0x000fe200078e0a5d */
[C---:B------:R-:W-:Y:S01]  /*7860*/  ISETP.GT.U32.AND P2, PT, R0.reuse, R100, PT ;  /* 0x000000640000720c */ /* 0x040fe20003f44070 */
[----:B------:R-:W-:Y:S01]  /*7870*/  @!P5 IMAD.IADD R101, R101, 0x1, -R0 ;  /* 0x000000016565d824 */ /* 0x000fe200078e0a00 */
[----:B------:R-:W-:Y:S01]  /*7880*/  ISETP.GT.U32.AND P5, PT, R0, R102, PT ;  /* 0x000000660000720c */ /* 0x000fe20003fa4070 */
[----:B------:R-:W-:Y:S02]  /*7890*/  IMAD.MOV R7, RZ, RZ, -R7 ;  /* 0x000000ffff077224 */ /* 0x000fe400078e0a07 */
[----:B------:R-:W-:-:S04]  /*78a0*/  IMAD.HI.U32 R104, R6, R105, RZ ;  /* 0x0000006906687227 */ /* 0x000fc800078e00ff */
[----:B------:R-:W-:Y:S01]  /*78b0*/  @!P6 IMAD.IADD R99, R99, 0x1, -R0 ;  /* 0x000000016363e824 */ /* 0x000fe200078e0a00 */
[C---:B------:R-:W-:Y:S01]  /*78c0*/  ISETP.GT.U32.AND P6, PT, R0.reuse, R101, PT ;  /* 0x000000650000720c */ /* 0x040fe20003fc4070 */
[----:B------:R-:W-:Y:S02]  /*78d0*/  IMAD R107, R0, R7, R107 ;  /* 0x00000007006b7224 */ /* 0x000fe400078e026b */
[----:B------:R-:W-:Y:S02]  /*78e0*/  IMAD.MOV R104, RZ, RZ, -R104 ;  /* 0x000000ffff687224 */ /* 0x000fe400078e0a68 */
[----:B------:R-:W-:-:S04]  /*78f0*/  IMAD.HI.U32 R7, R6, R109, RZ ;  /* 0x0000006d06077227 */ /* 0x000fc800078e00ff */
[----:B------:R-:W-:Y:S02]  /*7900*/  IMAD R106, R0, R104, R105 ;  /* 0x00000068006a7224 */ /* 0x000fe400078e0269 */
[----:B------:R-:W-:Y:S02]  /*7910*/  IMAD.MOV R7, RZ, RZ, -R7 ;  /* 0x000000ffff077224 */ /* 0x000fe400078e0a07 */
[----:B------:R-:W-:Y:S01]  /*7920*/  @!P4 IMAD.IADD R98, R98, 0x1, -R0 ;  /* 0x000000016262c824 */ /* 0x000fe200078e0a00 */
[----:B------:R-:W-:Y:S01]  /*7930*/  ISETP.GT.U32.AND P4, PT, R0, R99, PT ;  /* 0x000000630000720c */ /* 0x000fe20003f84070 */
[----:B------:R-:W-:-:S04]  /*7940*/  IMAD.HI.U32 R104, R6, R111, RZ ;  /* 0x0000006f06687227 */ /* 0x000fc800078e00ff */
[----:B------:R-:W-:Y:S01]  /*7950*/  @!P2 IMAD.IADD R100, R100, 0x1, -R0 ;  /* 0x000000016464a824 */ /* 0x000fe200078e0a00 */
[C---:B------:R-:W-:Y:S01]  /*7960*/  ISETP.GT.U32.AND P2, PT, R0.reuse, R103, PT ;  /* 0x000000670000720c */ /* 0x040fe20003f44070 */
[C---:B------:R-:W-:Y:S01]  /*7970*/  IMAD R108, R0.reuse, R7, R109 ;  /* 0x00000007006c7224 */ /* 0x040fe200078e026d */
[----:B------:R-:W-:Y:S01]  /*7980*/  SHF.R.S32.HI R109, RZ, 0x2, R153 ;  /* 0x00000002ff6d7819 */ /* 0x000fe20000011499 */
[----:B------:R-:W-:Y:S01]  /*7990*/  @!P0 IMAD.MOV R96, RZ, RZ, -R96 ;  /* 0x000000ffff608224 */ /* 0x000fe200078e0a60 */
[----:B------:R-:W-:Y:S01]  /*79a0*/  ISETP.GT.U32.AND P0, PT, R0, R98, PT ;  /* 0x000000620000720c */ /* 0x000fe20003f04070 */
[----:B------:R-:W-:Y:S01]  /*79b0*/  IMAD.MOV R105, RZ, RZ, -R104 ;  /* 0x000000ffff697224 */ /* 0x000fe200078e0a68 */
[----:B------:R-:W-:Y:S01]  /*79c0*/  SGXT R109, R109, 0x1 ;  /* 0x000000016d6d781a */ /* 0x000fe20000000200 */
[----:B------:R-:W-:-:S03]  /*79d0*/  IMAD.HI.U32 R104, R6, R113, RZ ;  /* 0x0000007106687227 */ /* 0x000fc600078e00ff */
[----:B------:R-:W-:Y:S01]  /*79e0*/  LOP3.LUT R109, R109, 0x90, RZ, 0xc0, !PT ;  /* 0x000000906d6d7812 */ /* 0x000fe200078ec0ff */
[----:B------:R-:W-:Y:S01]  /*79f0*/  @!P3 IMAD.MOV R97, RZ, RZ, -R97 ;  /* 0x000000ffff61b224 */ /* 0x000fe200078e0a61 */
[C---:B------:R-:W-:Y:S01]  /*7a00*/  ISETP.GT.U32.AND P3, PT, R0.reuse, R100, PT ;  /* 0x000000640000720c */ /* 0x040fe20003f64070 */
[----:B------:R-:W-:Y:S01]  /*7a10*/  @!P6 IMAD.IADD R101, R101, 0x1, -R0 ;  /* 0x000000016565e824 */ /* 0x000fe200078e0a00 */
[C---:B------:R-:W-:Y:S01]  /*7a20*/  ISETP.GT.U32.AND P6, PT, R0.reuse, R108, PT ;  /* 0x0000006c0000720c */ /* 0x040fe20003fc4070 */
[----:B------:R-:W-:Y:S01]  /*7a30*/  IMAD R7, R0, R105, R111 ;  /* 0x0000006900077224 */ /* 0x000fe200078e026f */
[----:B------:R-:W-:Y:S01]  /*7a40*/  IABS R105, R5 ;  /* 0x0000000500697213 */ /* 0x000fe20000000000 */
[----:B------:R-:W-:Y:S02]  /*7a50*/  IMAD.MOV R104, RZ, RZ, -R104 ;  /* 0x000000ffff687224 */ /* 0x000fe400078e0a68 */
[----:B------:R-:W-:Y:S01]  /*7a60*/  @!P5 IMAD.IADD R102, R102, 0x1, -R0 ;  /* 0x000000016666d824 */ /* 0x000fe200078e0a00 */
[C---:B------:R-:W-:Y:S01]  /*7a70*/  ISETP.GT.U32.AND P5, PT, R0.reuse, R107, PT ;  /* 0x0000006b0000720c */ /* 0x040fe20003fa4070 */
[----:B------:R-:W-:-:S02]  /*7a80*/  IMAD R104, R0, R104, R113 ;  /* 0x0000006800687224 */ /* 0x000fc400078e0271 */
[----:B------:R-:W-:Y:S01]  /*7a90*/  @!P4 IMAD.IADD R99, R99, 0x1, -R0 ;  /* 0x000000016363c824 */ /* 0x000fe200078e0a00 */
[----:B------:R-:W-:Y:S01]  /*7aa0*/  ISETP.GT.U32.AND P4, PT, R0, R7, PT ;  /* 0x000000070000720c */ /* 0x000fe20003f84070 */
[----:B------:R-:W-:-:S04]  /*7ab0*/  IMAD.HI.U32 R6, R6, R105, RZ ;  /* 0x0000006906067227 */ /* 0x000fc800078e00ff */
[--C-:B------:R-:W-:Y:S01]  /*7ac0*/  @!P0 IMAD.IADD R98, R98, 0x1, -R0.reuse ;  /* 0x0000000162628824 */ /* 0x100fe200078e0a00 */
[----:B------:R-:W-:Y:S01]  /*7ad0*/  ISETP.GT.U32.AND P0, PT, R0, R104, PT ;  /* 0x000000680000720c */ /* 0x000fe20003f04070 */
[----:B------:R-:W-:Y:S01]  /*7ae0*/  @!P3 IMAD.IADD R100, R100, 0x1, -R0 ;  /* 0x000000016464b824 */ /* 0x000fe200078e0a00 */
[----:B------:R-:W-:Y:S01]  /*7af0*/  ISETP.GT.U32.AND P3, PT, R0, R106, PT ;  /* 0x0000006a0000720c */ /* 0x000fe20003f64070 */
[----:B------:R-:W-:Y:S02]  /*7b00*/  IMAD.MOV R6, RZ, RZ, -R6 ;  /* 0x000000ffff067224 */ /* 0x000fe400078e0a06 */
[--C-:B------:R-:W-:Y:S01]  /*7b10*/  @!P6 IMAD.IADD R108, R108, 0x1, -R0.reuse ;  /* 0x000000016c6ce824 */ /* 0x100fe200078e0a00 */
[----:B------:R-:W-:Y:S01]  /*7b20*/  ISETP.GE.AND P6, PT, R114, RZ, PT ;  /* 0x000000ff7200720c */ /* 0x000fe20003fc6270 */
[----:B------:R-:W-:Y:S02]  /*7b30*/  IMAD R105, R0, R6, R105 ;  /* 0x0000000600697224 */ /* 0x000fe400078e0269 */
[----:B------:R-:W-:-:S02]  /*7b40*/  @!P2 IMAD.IADD R103, R103, 0x1, -R0 ;  /* 0x000000016767a824 */ /* 0x000fc400078e0a00 */
[--C-:B------:R-:W-:Y:S01]  /*7b50*/  @!P5 IMAD.IADD R107, R107, 0x1, -R0.reuse ;  /* 0x000000016b6bd824 */ /* 0x100fe200078e0a00 */
[----:B------:R-:W-:Y:S01]  /*7b60*/  ISETP.GT.U32.AND P5, PT, R0, R105, PT ;  /* 0x000000690000720c */ /* 0x000fe20003fa4070 */
[--C-:B------:R-:W-:Y:S01]  /*7b70*/  @!P4 IMAD.IADD R7, R7, 0x1, -R0.reuse ;  /* 0x000000010707c824 */ /* 0x100fe200078e0a00 */
[----:B------:R-:W-:Y:S01]  /*7b80*/  ISETP.GE.AND P4, PT, R115, RZ, PT ;  /* 0x000000ff7300720c */ /* 0x000fe20003f86270 */
[--C-:B------:R-:W-:Y:S01]  /*7b90*/  @!P0 IMAD.IADD R104, R104, 0x1, -R0.reuse ;  /* 0x0000000168688824 */ /* 0x100fe200078e0a00 */
[----:B------:R-:W-:Y:S01]  /*7ba0*/  ISETP.GT.U32.AND P2, PT, R0, R103, PT ;  /* 0x000000670000720c */ /* 0x000fe20003f44070 */
[----:B------:R-:W-:Y:S01]  /*7bb0*/  @!P3 IMAD.IADD R106, R106, 0x1, -R0 ;  /* 0x000000016a6ab824 */ /* 0x000fe200078e0a00 */
[----:B------:R-:W-:Y:S01]  /*7bc0*/  ISETP.GE.AND P0, PT, R116, RZ, PT ;  /* 0x000000ff7400720c */ /* 0x000fe20003f06270 */
[----:B------:R-:W-:Y:S01]  /*7bd0*/  @!P6 IMAD.MOV R101, RZ, RZ, -R101 ;  /* 0x000000ffff65e224 */ /* 0x000fe200078e0a65 */
[----:B------:R-:W-:Y:S01]  /*7be0*/  ISETP.GE.AND P3, PT, R112, RZ, PT ;  /* 0x000000ff7000720c */ /* 0x000fe20003f66270 */
[----:B------:R-:W-:Y:S01]  /*7bf0*/  IMAD.SHL.U32 R6, R153, 0x20, RZ ;  /* 0x0000002099067824 */ /* 0x000fe200078e00ff */
[----:B------:R-:W-:-:S02]  /*7c00*/  ISETP.GT.U32.AND P6, PT, R0, R104, PT ;  /* 0x000000680000720c */ /* 0x000fc40003fc4070 */
[----:B------:R-:W-:Y:S02]  /*7c10*/  CS2R R112, SRZ ;  /* 0x0000000000707805 */ /* 0x000fe4000001ff00 */
[----:B------:R-:W-:Y:S01]  /*7c20*/  CS2R R114, SRZ ;  /* 0x0000000000727805 */ /* 0x000fe2000001ff00 */
[--C-:B------:R-:W-:Y:S01]  /*7c30*/  @!P5 IMAD.IADD R105, R105, 0x1, -R0.reuse ;  /* 0x000000016969d824 */ /* 0x100fe200078e0a00 */
[C---:B------:R-:W-:Y:S01]  /*7c40*/  ISETP.GT.U32.AND P5, PT, R0.reuse, R108, PT ;  /* 0x0000006c0000720c */ /* 0x040fe20003fa4070 */
[----:B------:R-:W-:Y:S01]  /*7c50*/  @!P4 IMAD.MOV R99, RZ, RZ, -R99 ;  /* 0x000000ffff63c224 */ /* 0x000fe200078e0a63 */
[----:B------:R-:W-:Y:S01]  /*7c60*/  ISETP.GT.U32.AND P4, PT, R0, R7, PT ;  /* 0x000000070000720c */ /* 0x000fe20003f84070 */
[----:B------:R-:W-:Y:S01]  /*7c70*/  @!P2 IMAD.IADD R103, R103, 0x1, -R0 ;  /* 0x000000016767a824 */ /* 0x000fe200078e0a00 */
[----:B------:R-:W-:Y:S01]  /*7c80*/  ISETP.GE.AND P2, PT, R110, RZ, PT ;  /* 0x000000ff6e00720c */ /* 0x000fe20003f46270 */
[----:B------:R-:W-:Y:S01]  /*7c90*/  @!P0 IMAD.MOV R98, RZ, RZ, -R98 ;  /* 0x000000ffff628224 */ /* 0x000fe200078e0a62 */
[C---:B------:R-:W-:Y:S01]  /*7ca0*/  ISETP.GT.U32.AND P0, PT, R0.reuse, R105, PT ;  /* 0x000000690000720c */ /* 0x040fe20003f04070 */
[----:B------:R-:W-:Y:S01]  /*7cb0*/  @!P3 IMAD.MOV R100, RZ, RZ, -R100 ;  /* 0x000000ffff64b224 */ /* 0x000fe200078e0a64 */
[----:B------:R-:W-:Y:S01]  /*7cc0*/  ISETP.GT.U32.AND P3, PT, R0, R106, PT ;  /* 0x0000006a0000720c */ /* 0x000fe20003f64070 */
[--C-:B------:R-:W-:Y:S01]  /*7cd0*/  @!P6 IMAD.IADD R104, R104, 0x1, -R0.reuse ;  /* 0x000000016868e824 */ /* 0x100fe200078e0a00 */
[----:B------:R-:W-:Y:S01]  /*7ce0*/  ISETP.GE.AND P6, PT, R5, RZ, PT ;  /* 0x000000ff0500720c */ /* 0x000fe20003fc6270 */
[----:B------:R-:W-:Y:S01]  /*7cf0*/  @!P1 IMAD.MOV R103, RZ, RZ, -R103 ;  /* 0x000000ffff679224 */ /* 0x000fe200078e0a67 */
[----:B------:R-:W-:Y:S01]  /*7d00*/  LOP3.LUT R110, RZ, R3, RZ, 0x33, !PT ;  /* 0x00000003ff6e7212 */ /* 0x000fe200078e33ff */
[--C-:B------:R-:W-:Y:S01]  /*7d10*/  @!P5 IMAD.IADD R108, R108, 0x1, -R0.reuse ;  /* 0x000000016c6cd824 */ /* 0x100fe200078e0a00 */
[----:B------:R-:W-:Y:S01]  /*7d20*/  ISETP.GE.AND P5, PT, R120, RZ, PT ;  /* 0x000000ff7800720c */ /* 0x000fe20003fa6270 */
[----:B------:R-:W-:Y:S01]  /*7d30*/  @!P4 IMAD.IADD R7, R7, 0x1, -R0 ;  /* 0x000000010707c824 */ /* 0x000fe200078e0a00 */
[----:B------:R-:W-:Y:S01]  /*7d40*/  ISETP.GE.AND P4, PT, R121, RZ, PT ;  /* 0x000000ff7900720c */ /* 0x000fe20003f86270 */
[----:B------:R-:W-:Y:S01]  /*7d50*/  @!P2 IMAD.MOV R102, RZ, RZ, -R102 ;  /* 0x000000ffff66a224 */ /* 0x000fe200078e0a66 */
[----:B------:R-:W-:Y:S01]  /*7d60*/  ISETP.GT.U32.AND P2, PT, R0, R107, PT ;  /* 0x0000006b0000720c */ /* 0x000fe20003f44070 */
[--C-:B------:R-:W-:Y:S01]  /*7d70*/  @!P0 IMAD.IADD R105, R105, 0x1, -R0.reuse ;  /* 0x0000000169698824 */ /* 0x100fe200078e0a00 */
[----:B------:R-:W-:Y:S01]  /*7d80*/  ISETP.NE.AND P0, PT, R3, RZ, PT ;  /* 0x000000ff0300720c */ /* 0x000fe20003f05270 */
[----:B------:R-:W-:Y:S01]  /*7d90*/  @!P3 IMAD.IADD R106, R106, 0x1, -R0 ;  /* 0x000000016a6ab824 */ /* 0x000fe200078e0a00 */
[----:B------:R-:W-:Y:S01]  /*7da0*/  ISETP.GE.AND P3, PT, R119, RZ, PT ;  /* 0x000000ff7700720c */ /* 0x000fe20003f66270 */
[----:B------:R-:W-:Y:S01]  /*7db0*/  @!P6 IMAD.MOV R105, RZ, RZ, -R105 ;  /* 0x000000ffff69e224 */ /* 0x000fe200078e0a69 */
[----:B------:R-:W-:Y:S01]  /*7dc0*/  ISETP.GE.AND P1, PT, R117, RZ, PT ;  /* 0x000000ff7500720c */ /* 0x000fe20003f26270 */
[----:B------:R-:W-:Y:S01]  /*7dd0*/  IMAD.MOV.U32 R3, RZ, RZ, R7 ;  /* 0x000000ffff037224 */ /* 0x000fe200078e0007 */
[----:B------:R-:W-:-:S02]  /*7de0*/  LOP3.LUT R152, R109, 0xf60, R6, 0xf8, !PT ;  /* 0x00000f606d987812 */ /* 0x000fc400078ef806 */
[----:B------:R-:W-:Y:S02]  /*7df0*/  CS2R R116, SRZ ;  /* 0x0000000000747805 */ /* 0x000fe4000001ff00 */
[C---:B------:R-:W-:Y:S01]  /*7e00*/  SEL R105, R110.reuse, R105, !P0 ;  /* 0x000000696e697207 */ /* 0x040fe20004000000 */
[----:B------:R-:W-:Y:S01]  /*7e10*/  @!P5 IMAD.MOV R3, RZ, RZ, -R3 ;  /* 0x000000ffff03d224 */ /* 0x000fe200078e0a03 */
[C---:B------:R-:W-:Y:S01]  /*7e20*/  SEL R6, R110.reuse, R80, !P0 ;  /* 0x000000506e067207 */ /* 0x040fe20004000000 */
[----:B------:R-:W-:Y:S01]  /*7e30*/  @!P4 IMAD.MOV R104, RZ, RZ, -R104 ;  /* 0x000000ffff68c224 */ /* 0x000fe200078e0a68 */
[----:B------:R-:W-:Y:S01]  /*7e40*/  SEL R2, R110, R2, !P0 ;  /* 0x000000026e027207 */ /* 0x000fe20004000000 */
[----:B------:R-:W-:Y:S01]  /*7e50*/  @!P2 IMAD.IADD R107, R107, 0x1, -R0 ;  /* 0x000000016b6ba824 */ /* 0x000fe200078e0a00 */
[----:B------:R-:W-:Y:S01]  /*7e60*/  ISETP.GE.AND P2, PT, R118, RZ, PT ;  /* 0x000000ff7600720c */ /* 0x000fe20003f46270 */
[----:B------:R-:W-:Y:S01]  /*7e70*/  IMAD R105, R105, UR4, RZ ;  /* 0x0000000469697c24 */ /* 0x000fe2000f8e02ff */
[C---:B------:R-:W-:Y:S01]  /*7e80*/  SEL R3, R110.reuse, R3, !P0 ;  /* 0x000000036e037207 */ /* 0x040fe20004000000 */
[----:B------:R-:W-:Y:S01]  /*7e90*/  @!P3 IMAD.MOV R108, RZ, RZ, -R108 ;  /* 0x000000ffff6cb224 */ /* 0x000fe200078e0a6c */
[C---:B------:R-:W-:Y:S01]  /*7ea0*/  SEL R104, R110.reuse, R104, !P0 ;  /* 0x000000686e687207 */ /* 0x040fe20004000000 */
[----:B------:R-:W-:Y:S01]  /*7eb0*/  @!P1 IMAD.MOV R107, RZ, RZ, -R107 ;  /* 0x000000ffff6b9224 */ /* 0x000fe200078e0a6b */
[----:B------:R-:W-:Y:S01]  /*7ec0*/  IADD3 R80, P4, R105, UR10, RZ ;  /* 0x0000000a69507c10 */ /* 0x000fe2000ff9e0ff */
[----:B------:R-:W-:Y:S01]  /*7ed0*/  IMAD R3, R3, UR4, RZ ;  /* 0x0000000403037c24 */ /* 0x000fe2000f8e02ff */
[----:B------:R-:W-:Y:S01]  /*7ee0*/  SEL R108, R110, R108, !P0 ;  /* 0x0000006c6e6c7207 */ /* 0x000fe20004000000 */
[----:B------:R-:W-:Y:S01]  /*7ef0*/  IMAD R104, R104, UR4, RZ ;  /* 0x0000000468687c24 */ /* 0x000fe2000f8e02ff */
[C---:B------:R-:W-:Y:S01]  /*7f00*/  SEL R7, R110.reuse, R8, !P0 ;  /* 0x000000086e077207 */ /* 0x040fe20004000000 */
[----:B------:R0:W-:Y:S01]  /*7f10*/  STL [R1+0x920], R80 ;  /* 0x0009205001007387 */ /* 0x0001e20000100800 */
[----:B------:R-:W-:Y:S01]  /*7f20*/  SEL R8, R110, R22, !P0 ;  /* 0x000000166e087207 */ /* 0x000fe20004000000 */
[----:B------:R-:W-:Y:S01]  /*7f30*/  IMAD R22, R2, UR4, RZ ;  /* 0x0000000402167c24 */ /* 0x000fe2000f8e02ff */
[----:B------:R-:W-:Y:S01]  /*7f40*/  IADD3 R2, P3, R104, UR8, RZ ;  /* 0x0000000868027c10 */ /* 0x000fe2000ff7e0ff */
[----:B------:R-:W-:Y:S01]  /*7f50*/  @!P2 IMAD.MOV R106, RZ, RZ, -R106 ;  /* 0x000000ffff6aa224 */ /* 0x000fe200078e0a6a */
[----:B------:R-:W-:Y:S01]  /*7f60*/  SEL R5, R110, R82, !P0 ;  /* 0x000000526e057207 */ /* 0x000fe20004000000 */
[----:B------:R-:W-:Y:S01]  /*7f70*/  IMAD R108, R108, UR4, RZ ;  /* 0x000000046c6c7c24 */ /* 0x000fe2000f8e02ff */
[----:B------:R-:W-:Y:S01]  /*7f80*/  SEL R0, R110, R78, !P0 ;  /* 0x0000004e6e007207 */ /* 0x000fe20004000000 */
[----:B------:R-:W-:Y:S01]  /*7f90*/  STL [R1+0x918], R2 ;  /* 0x0009180201007387 */ /* 0x000fe20000100800 */
[----:B------:R-:W-:Y:S01]  /*7fa0*/  SHF.R.S32.HI R82, RZ, 0x1f, R104 ;  /* 0x0000001fff527819 */ /* 0x000fe20000011468 */
[----:B------:R-:W-:Y:S01]  /*7fb0*/  IMAD R7, R7, UR4, RZ ;  /* 0x0000000407077c24 */ /* 0x000fe2000f8e02ff */
[----:B0-----:R-:W-:Y:S01]  /*7fc0*/  SHF.R.S32.HI R80, RZ, 0x1f, R3 ;  /* 0x0000001fff507819 */ /* 0x001fe20000011403 */
[----:B------:R-:W-:Y:S01]  /*7fd0*/  IMAD R8, R8, UR4, RZ ;  /* 0x0000000408087c24 */ /* 0x000fe2000f8e02ff */
[----:B------:R-:W-:Y:S01]  /*7fe0*/  IADD3 R3, P2, R3, UR6, RZ ;  /* 0x0000000603037c10 */ /* 0x000fe2000ff5e0ff */
[----:B------:R-:W-:Y:S01]  /*7ff0*/  IMAD R6, R6, UR4, RZ ;  /* 0x0000000406067c24 */ /* 0x000fe2000f8e02ff */
[----:B------:R-:W-:Y:S01]  /*8000*/  SEL R201, R110, R201, !P0 ;  /* 0x000000c96ec97207 */ /* 0x000fe20004000000 */
[----:B------:R-:W-:Y:S01]  /*8010*/  IMAD R0, R0, UR4, RZ ;  /* 0x0000000400007c24 */ /* 0x000fe2000f8e02ff */
[C---:B------:R-:W-:Y:S01]  /*8020*/  SEL R203, R110.reuse, R203, !P0 ;  /* 0x000000cb6ecb7207 */ /* 0x040fe20004000000 */
[----:B------:R0:W-:Y:S01]  /*8030*/  STL [R1+0x910], R3 ;  /* 0x0009100301007387 */ /* 0x0001e20000100800 */
[C---:B------:R-:W-:Y:S01]  /*8040*/  SEL R205, R110.reuse, R205, !P0 ;  /* 0x000000cd6ecd7207 */ /* 0x040fe20004000000 */
[----:B------:R-:W-:Y:S01]  /*8050*/  IMAD R201, R201, UR4, RZ ;  /* 0x00000004c9c97c24 */ /* 0x000fe2000f8e02ff */
        /* <DEDUP_REMOVED lines=52> */
[----:B------:R-:W-:Y:S01]  /*83a0*/  SEL R74, R110, R74, !P0 ;  /* 0x0000004a6e4a7207 */ /* 0x000fe20004000000 */
        /* <DEDUP_REMOVED lines=177> */
[----:B------:R-:W-:Y:S01]  /*8ec0*/  IADD3 R104, P1, R108, UR14, RZ ;  /* 0x0000000e6c687c10 */ /* 0x000fe2000ff3e0ff */
[----:B------:R-:W-:Y:S01]  /*8ed0*/  IMAD R107, R107, UR4, RZ ;  /* 0x000000046b6b7c24 */ /* 0x000fe2000f8e02ff */
[----:B------:R-:W-:Y:S01]  /*8ee0*/  SHF.R.S32.HI R83, RZ, 0x1f, R105 ;  /* 0x0000001fff537819 */ /* 0x000fe20000011469 */
[----:B------:R-:W-:Y:S01]  /*8ef0*/  IMAD R106, R106, UR4, RZ ;  /* 0x000000046a6a7c24 */ /* 0x000fe2000f8e02ff */
[----:B0-----:R-:W-:Y:S01]  /*8f00*/  IADD3 R3, P0, R22, UR12, RZ ;  /* 0x0000000c16037c10 */ /* 0x001fe2000ff1e0ff */
[----:B------:R0:W-:Y:S01]  /*8f10*/  STL [R1+0x908], R104 ;  /* 0x0009086801007387 */ /* 0x0001e20000100800 */
[----:B------:R-:W-:Y:S01]  /*8f20*/  IADD3.X R83, R83, UR13, RZ, P4, !PT ;  /* 0x0000000d53537c10 */ /* 0x000fe2000a7fe4ff */
[----:B------:R-:W-:Y:S01]  /*8f30*/  ULDC.64 UR12, c[0x0][0x218] ;  /* 0x00008600000c7ab9 */ /* 0x000fe20000000a00 */
[----:B------:R-:W-:Y:S01]  /*8f40*/  IADD3.X R82, R82, UR11, RZ, P3, !PT ;  /* 0x0000000b52527c10 */ /* 0x000fe20009ffe4ff */
[----:B------:R1:W-:Y:S01]  /*8f50*/  STL [R1+0x928], R3 ;  /* 0x0009280301007387 */ /* 0x0003e20000100800 */
[----:B------:R-:W-:Y:S01]  /*8f60*/  SHF.R.S32.HI R2, RZ, 0x1f, R108 ;  /* 0x0000001fff027819 */ /* 0x000fe2000001146c */
[----:B------:R-:W-:Y:S01]  /*8f70*/  ULDC.64 UR10, c[0x0][0x218] ;  /* 0x00008600000a7ab9 */ /* 0x000fe20000000a00 */
[----:B------:R-:W-:Y:S01]  /*8f80*/  SHF.R.S32.HI R204, RZ, 0x1f, R205 ;  /* 0x0000001fffcc7819 */ /* 0x000fe200000114cd */
[----:B------:R2:W-:Y:S01]  /*8f90*/  STL [R1+0x91c], R83 ;  /* 0x00091c5301007387 */ /* 0x0005e20000100800 */
[----:B------:R-:W-:Y:S01]  /*8fa0*/  IADD3.X R2, R2, UR7, RZ, P1, !PT ;  /* 0x0000000702027c10 */ /* 0x000fe20008ffe4ff */
[----:B------:R-:W-:Y:S01]  /*8fb0*/  ULDC.64 UR6, c[0x0][0x218] ;  /* 0x0000860000067ab9 */ /* 0x000fe20000000a00 */
[----:B------:R-:W-:Y:S01]  /*8fc0*/  SHF.R.S32.HI R216, RZ, 0x1f, R217 ;  /* 0x0000001fffd87819 */ /* 0x000fe200000114d9 */
[----:B------:R3:W-:Y:S01]  /*8fd0*/  STL [R1+0x914], R82 ;  /* 0x0009145201007387 */ /* 0x0007e20000100800 */
[----:B------:R-:W-:-:S02]  /*8fe0*/  SHF.R.S32.HI R206, RZ, 0x1f, R207 ;  /* 0x0000001fffce7819 */ /* 0x000fc400000114cf */
[----:B0-----:R-:W-:Y:S02]  /*8ff0*/  CS2R R104, SRZ ;  /* 0x0000000000687805 */ /* 0x001fe4000001ff00 */
[----:B-1----:R-:W-:Y:S01]  /*9000*/  IADD3.X R3, R80, UR9, RZ, P2, !PT ;  /* 0x0000000950037c10 */ /* 0x002fe200097fe4ff */
[----:B------:R-:W-:Y:S01]  /*9010*/  ULDC.64 UR8, c[0x0][0x218] ;  /* 0x0000860000087ab9 */ /* 0x000fe20000000a00 */
[----:B------:R-:W-:Y:S02]  /*9020*/  SHF.R.S32.HI R80, RZ, 0x1f, R107 ;  /* 0x0000001fff507819 */ /* 0x000fe4000001146b */
[----:B------:R-:W-:Y:S02]  /*9030*/  CS2R R108, SRZ ;  /* 0x00000000006c7805 */ /* 0x000fe4000001ff00 */
[----:B--2---:R-:W-:Y:S01]  /*9040*/  IADD3 R83, P1, R98, UR12, RZ ;  /* 0x0000000c62537c10 */ /* 0x004fe2000ff3e0ff */
[----:B------:R0:W-:Y:S01]  /*9050*/  STL [R1+0x90c], R3 ;  /* 0x00090c0301007387 */ /* 0x0001e20000100800 */
[----:B------:R-:W-:-:S02]  /*9060*/  SHF.R.S32.HI R228, RZ, 0x1f, R229 ;  /* 0x0000001fffe47819 */ /* 0x000fc400000114e5 */
[----:B------:R-:W-:Y:S02]  /*9070*/  CS2R R110, SRZ ;  /* 0x00000000006e7805 */ /* 0x000fe4000001ff00 */
[----:B---3--:R-:W-:Y:S01]  /*9080*/  SHF.R.S32.HI R82, RZ, 0x1f, R106 ;  /* 0x0000001fff527819 */ /* 0x008fe2000001146a */
[----:B------:R1:W-:Y:S01]  /*9090*/  STL [R1+0x904], R2 ;  /* 0x0009040201007387 */ /* 0x0003e20000100800 */
[----:B------:R-:W-:Y:S02]  /*90a0*/  SHF.R.S32.HI R218, RZ, 0x1f, R219 ;  /* 0x0000001fffda7819 */ /* 0x000fe400000114db */
[----:B------:R-:W-:Y:S02]  /*90b0*/  CS2R R118, SRZ ;  /* 0x0000000000767805 */ /* 0x000fe4000001ff00 */
[----:B------:R-:W-:Y:S02]  /*90c0*/  SHF.R.S32.HI R208, RZ, 0x1f, R209 ;  /* 0x0000001fffd07819 */ /* 0x000fe400000114d1 */
[----:B------:R-:W-:-:S02]  /*90d0*/  CS2R R120, SRZ ;  /* 0x0000000000787805 */ /* 0x000fc4000001ff00 */
[----:B------:R-:W-:Y:S02]  /*90e0*/  SHF.R.S32.HI R240, RZ, 0x1f, R241 ;  /* 0x0000001ffff07819 */ /* 0x000fe400000114f1 */
[----:B0-----:R-:W-:Y:S02]  /*90f0*/  IADD3 R3, P4, R106, UR10, RZ ;  /* 0x0000000a6a037c10 */ /* 0x001fe4000ff9e0ff */
[----:B------:R-:W-:Y:S02]  /*9100*/  SHF.R.S32.HI R230, RZ, 0x1f, R231 ;  /* 0x0000001fffe67819 */ /* 0x000fe400000114e7 */
[----:B-1----:R-:W-:Y:S01]  /*9110*/  IADD3 R2, P3, R107, UR8, RZ ;  /* 0x000000086b027c10 */ /* 0x002fe2000ff7e0ff */
[----:B------:R0:W-:Y:S01]  /*9120*/  STL [R1+0x900], R3 ;  /* 0x0009000301007387 */ /* 0x0001e20000100800 */
[----:B------:R-:W-:Y:S01]  /*9130*/  IADD3.X R82, R82, UR15, RZ, P4, !PT ;  /* 0x0000000f52527c10 */ /* 0x000fe2000a7fe4ff */
[----:B------:R-:W-:Y:S01]  /*9140*/  ULDC.64 UR14, c[0x0][0x218] ;  /* 0x00008600000e7ab9 */ /* 0x000fe20000000a00 */
[----:B------:R-:W-:Y:S01]  /*9150*/  IADD3.X R80, R80, UR11, RZ, P3, !PT ;  /* 0x0000000b50507c10 */ /* 0x000fe20009ffe4ff */
[----:B------:R1:W-:Y:S01]  /*9160*/  STL [R1+0x8f8], R2 ;  /* 0x0008f80201007387 */ /* 0x0003e20000100800 */
[----:B------:R-:W-:Y:S01]  /*9170*/  ULDC.64 UR10, c[0x0][0x218] ;  /* 0x00008600000a7ab9 */ /* 0x000fe20000000a00 */
[----:B------:R-:W-:-:S02]  /*9180*/  SHF.R.S32.HI R220, RZ, 0x1f, R221 ;  /* 0x0000001fffdc7819 */ /* 0x000fc400000114dd */
[----:B------:R-:W-:Y:S02]  /*9190*/  CS2R R106, SRZ ;  /* 0x00000000006a7805 */ /* 0x000fe4000001ff00 */
[----:B------:R-:W-:Y:S02]  /*91a0*/  SHF.R.S32.HI R210, RZ, 0x1f, R211 ;  /* 0x0000001fffd27819 */ /* 0x000fe400000114d3 */
[----:B0-----:R-:W-:Y:S02]  /*91b0*/  SHF.R.S32.HI R3, RZ, 0x1f, R103 ;  /* 0x0000001fff037819 */ /* 0x001fe40000011467 */
[----:B------:R-:W-:Y:S02]  /*91c0*/  IADD3 R103, P2, R103, UR6, RZ ;  /* 0x0000000667677c10 */ /* 0x000fe4000ff5e0ff */
[----:B-1----:R-:W-:Y:S02]  /*91d0*/  SHF.R.S32.HI R2, RZ, 0x1f, R98 ;  /* 0x0000001fff027819 */ /* 0x002fe40000011462 */
[----:B------:R-:W-:Y:S01]  /*91e0*/  IADD3.X R3, R3, UR9, RZ, P2, !PT ;  /* 0x0000000903037c10 */ /* 0x000fe200097fe4ff */
[----:B------:R-:W-:Y:S01]  /*91f0*/  STL [R1+0x8f0], R103 ;  /* 0x0008f06701007387 */ /* 0x000fe20000100800 */
[----:B------:R-:W-:Y:S01]  /*9200*/  IADD3.X R2, R2, UR7, RZ, P1, !PT ;  /* 0x0000000702027c10 */ /* 0x000fe20008ffe4ff */
[----:B------:R-:W-:Y:S01]  /*9210*/  ULDC.64 UR8, c[0x0][0x218] ;  /* 0x0000860000087ab9 */ /* 0x000fe20000000a00 */
[----:B------:R-:W-:Y:S01]  /*9220*/  ULDC.64 UR6, c[0x0][0x218] ;  /* 0x0000860000067ab9 */ /* 0x000fe20000000a00 */
[----:B------:R0:W-:Y:S01]  /*9230*/  STL [R1+0x8e8], R83 ;  /* 0x0008e85301007387 */ /* 0x0001e20000100800 */
[----:B------:R-:W-:-:S02]  /*9240*/  IADD3 R98, P2, R100, UR6, RZ ;  /* 0x0000000664627c10 */ /* 0x000fc4000ff5e0ff */
[----:B------:R-:W-:Y:S01]  /*9250*/  SHF.R.S32.HI R200, RZ, 0x1f, R201 ;  /* 0x0000001fffc87819 */ /* 0x000fe200000114c9 */
[----:B------:R1:W-:Y:S01]  /*9260*/  STL [R1+0x8fc], R82 ;  /* 0x0008fc5201007387 */ /* 0x0003e20000100800 */
[----:B------:R-:W-:Y:S02]  /*9270*/  SHF.R.S32.HI R242, RZ, 0x1f, R243 ;  /* 0x0000001ffff27819 */ /* 0x000fe400000114f3 */
[----:B------:R-:W-:Y:S01]  /*9280*/  SHF.R.S32.HI R232, RZ, 0x1f, R233 ;  /* 0x0000001fffe87819 */ /* 0x000fe200000114e9 */
[----:B------:R2:W-:Y:S01]  /*9290*/  STL [R1+0x8f4], R80 ;  /* 0x0008f45001007387 */ /* 0x0005e20000100800 */
[----:B------:R-:W-:Y:S02]  /*92a0*/  SHF.R.S32.HI R222, RZ, 0x1f, R223 ;  /* 0x0000001fffde7819 */ /* 0x000fe400000114df */
[----:B0-----:R-:W-:Y:S01]  /*92b0*/  IADD3 R83, P1, R102, UR14, RZ ;  /* 0x0000000e66537c10 */ /* 0x001fe2000ff3e0ff */
[----:B------:R0:W-:Y:S01]  /*92c0*/  STL [R1+0x8ec], R3 ;  /* 0x0008ec0301007387 */ /* 0x0001e20000100800 */
[----:B------:R-:W-:-:S02]  /*92d0*/  SHF.R.S32.HI R212, RZ, 0x1f, R213 ;  /* 0x0000001fffd47819 */ /* 0x000fc400000114d5 */
[----:B-1----:R-:W-:Y:S01]  /*92e0*/  SHF.R.S32.HI R82, RZ, 0x1f, R99 ;  /* 0x0000001fff527819 */ /* 0x002fe20000011463 */
[----:B------:R1:W-:Y:S01]  /*92f0*/  STL [R1+0x8e4], R2 ;  /* 0x0008e40201007387 */ /* 0x0003e20000100800 */
[----:B------:R-:W-:Y:S02]  /*9300*/  SHF.R.S32.HI R202, RZ, 0x1f, R203 ;  /* 0x0000001fffca7819 */ /* 0x000fe400000114cb */
[----:B--2---:R-:W-:Y:S02]  /*9310*/  SHF.R.S32.HI R80, RZ, 0x1f, R101 ;  /* 0x0000001fff507819 */ /* 0x004fe40000011465 */
[----:B------:R-:W-:Y:S02]  /*9320*/  SHF.R.S32.HI R244, RZ, 0x1f, R245 ;  /* 0x0000001ffff47819 */ /* 0x000fe400000114f5 */
[----:B0-----:R-:W-:Y:S02]  /*9330*/  IADD3 R3, P4, R99, UR10, RZ ;  /* 0x0000000a63037c10 */ /* 0x001fe4000ff9e0ff */
[----:B------:R-:W-:-:S02]  /*9340*/  SHF.R.S32.HI R234, RZ, 0x1f, R235 ;  /* 0x0000001fffea7819 */ /* 0x000fc400000114eb */
[----:B-1----:R-:W-:Y:S01]  /*9350*/  IADD3 R2, P3, R101, UR8, RZ ;  /* 0x0000000865027c10 */ /* 0x002fe2000ff7e0ff */
[----:B------:R0:W-:Y:S01]  /*9360*/  STL [R1+0x8e0], R3 ;  /* 0x0008e00301007387 */ /* 0x0001e20000100800 */
[----:B------:R-:W-:Y:S01]  /*9370*/  IADD3.X R82, R82, UR13, RZ, P4, !PT ;  /* 0x0000000d52527c10 */ /* 0x000fe2000a7fe4ff */
[----:B------:R-:W-:Y:S01]  /*9380*/  ULDC.64 UR12, c[0x0][0x218] ;  /* 0x00008600000c7ab9 */ /* 0x000fe20000000a00 */
[----:B------:R-:W-:Y:S01]  /*9390*/  IADD3.X R80, R80, UR11, RZ, P3, !PT ;  /* 0x0000000b50507c10 */ /* 0x000fe20009ffe4ff */
[----:B------:R1:W-:Y:S01]  /*93a0*/  STL [R1+0x8d8], R2 ;  /* 0x0008d80201007387 */ /* 0x0003e20000100800 */
[----:B------:R-:W-:Y:S01]  /*93b0*/  ULDC.64 UR10, c[0x0][0x218] ;  /* 0x00008600000a7ab9 */ /* 0x000fe20000000a00 */
[----:B------:R-:W-:Y:S02]  /*93c0*/  SHF.R.S32.HI R224, RZ, 0x1f, R225 ;  /* 0x0000001fffe07819 */ /* 0x000fe400000114e1 */
[----:B------:R-:W-:Y:S01]  /*93d0*/  STL [R1+0x8d0], R98 ;  /* 0x0008d06201007387 */ /* 0x000fe20000100800 */
[----:B------:R-:W-:-:S02]  /*93e0*/  SHF.R.S32.HI R214, RZ, 0x1f, R215 ;  /* 0x0000001fffd67819 */ /* 0x000fc400000114d7 */
[----:B0-----:R-:W-:Y:S01]  /*93f0*/  SHF.R.S32.HI R3, RZ, 0x1f, R100 ;  /* 0x0000001fff037819 */ /* 0x001fe20000011464 */
[----:B------:R0:W-:Y:S01]  /*9400*/  STL [R1+0x8c8], R83 ;  /* 0x0008c85301007387 */ /* 0x0001e20000100800 */
[----:B------:R-:W-:Y:S02]  /*9410*/  SHF.R.S32.HI R246, RZ, 0x1f, R247 ;  /* 0x0000001ffff67819 */ /* 0x000fe400000114f7 */
[----:B------:R-:W-:Y:S02]  /*9420*/  CS2R R100, SRZ ;  /* 0x0000000000647805 */ /* 0x000fe4000001ff00 */
[----:B-1----:R-:W-:Y:S01]  /*9430*/  SHF.R.S32.HI R2, RZ, 0x1f, R102 ;  /* 0x0000001fff027819 */ /* 0x002fe20000011466 */
[----:B------:R1:W-:Y:S01]  /*9440*/  STL [R1+0x8dc], R82 ;  /* 0x0008dc5201007387 */ /* 0x0003e20000100800 */
[----:B------:R-:W-:Y:S01]  /*9450*/  IADD3.X R3, R3, UR9, RZ, P2, !PT ;  /* 0x0000000903037c10 */ /* 0x000fe200097fe4ff */
[----:B------:R-:W-:Y:S01]  /*9460*/  ULDC.64 UR8, c[0x0][0x218] ;  /* 0x0000860000087ab9 */ /* 0x000fe20000000a00 */
[----:B------:R-:W-:Y:S01]  /*9470*/  IADD3.X R2, R2, UR7, RZ, P1, !PT ;  /* 0x0000000702027c10 */ /* 0x000fe20008ffe4ff */
[----:B------:R2:W-:Y:S01]  /*9480*/  STL [R1+0x8d4], R80 ;  /* 0x0008d45001007387 */ /* 0x0005e20000100800 */
[----:B------:R-:W-:Y:S01]  /*9490*/  ULDC.64 UR6, c[0x0][0x218] ;  /* 0x0000860000067ab9 */ /* 0x000fe20000000a00 */
[----:B0-----:R-:W-:-:S02]  /*94a0*/  IADD3 R83, P1, R95, UR12, RZ ;  /* 0x0000000c5f537c10 */ /* 0x001fc4000ff3e0ff */
[----:B------:R-:W-:Y:S01]  /*94b0*/  CS2R R98, SRZ ;  /* 0x0000000000627805 */ /* 0x000fe2000001ff00 */
[----:B------:R0:W-:Y:S01]  /*94c0*/  STL [R1+0x8cc], R3 ;  /* 0x0008cc0301007387 */ /* 0x0001e20000100800 */
[----:B------:R-:W-:Y:S02]  /*94d0*/  SHF.R.S32.HI R236, RZ, 0x1f, R237 ;  /* 0x0000001fffec7819 */ /* 0x000fe400000114ed */
[----:B------:R-:W-:Y:S02]  /*94e0*/  CS2R R102, SRZ ;  /* 0x0000000000667805 */ /* 0x000fe4000001ff00 */
[----:B-1----:R-:W-:Y:S01]  /*94f0*/  SHF.R.S32.HI R82, RZ, 0x1f, R96 ;  /* 0x0000001fff527819 */ /* 0x002fe20000011460 */
[----:B------:R1:W-:Y:S01]  /*9500*/  STL [R1+0x8c4], R2 ;  /* 0x0008c40201007387 */ /* 0x0003e20000100800 */
[----:B------:R-:W-:Y:S02]  /*9510*/  SHF.R.S32.HI R226, RZ, 0x1f, R227 ;  /* 0x0000001fffe27819 */ /* 0x000fe400000114e3 */
[----:B--2---:R-:W-:-:S02]  /*9520*/  SHF.R.S32.HI R80, RZ, 0x1f, R97 ;  /* 0x0000001fff507819 */ /* 0x004fc40000011461 */
        /* <DEDUP_REMOVED lines=22> */
[----:B------:R-:W-:-:S03]  /*9690*/  SHF.R.S32.HI R22, RZ, 0x1f, R22 ;  /* 0x0000001fff167819 */ /* 0x000fc60000011416 */
[----:B------:R1:W-:Y:S04]  /*96a0*/  STL [R1+0x8bc], R82 ;  /* 0x0008bc5201007387 */ /* 0x0003e80000100800 */
[----:B------:R2:W-:Y:S01]  /*96b0*/  STL [R1+0x8b4], R80 ;  /* 0x0008b45001007387 */ /* 0x0005e20000100800 */
[----:B0-----:R-:W-:-:S03]  /*96c0*/  IADD3 R83, P1, R90, UR14, RZ ;  /* 0x0000000e5a537c10 */ /* 0x001fc6000ff3e0ff */
[----:B------:R0:W-:Y:S01]  /*96d0*/  STL [R1+0x8ac], R3 ;  /* 0x0008ac0301007387 */ /* 0x0001e20000100800 */
[----:B-1----:R-:W-:-:S03]  /*96e0*/  SHF.R.S32.HI R82, RZ, 0x1f, R94 ;  /* 0x0000001fff527819 */ /* 0x002fc6000001145e */
[----:B------:R1:W-:Y:S01]  /*96f0*/  STL [R1+0x8a4], R2 ;  /* 0x0008a40201007387 */ /* 0x0003e20000100800 */
[----:B--2---:R-:W-:Y:S02]  /*9700*/  SHF.R.S32.HI R80, RZ, 0x1f, R92 ;  /* 0x0000001fff507819 */ /* 0x004fe4000001145c */
[----:B0-----:R-:W-:Y:S02]  /*9710*/  IADD3 R3, P4, R94, UR10, RZ ;  /* 0x0000000a5e037c10 */ /* 0x001fe4000ff9e0ff */
[----:B------:R-:W-:Y:S02]  /*9720*/  CS2R R94, SRZ ;  /* 0x00000000005e7805 */ /* 0x000fe4000001ff00 */
[----:B-1----:R-:W-:Y:S01]  /*9730*/  IADD3 R2, P3, R92, UR8, RZ ;  /* 0x000000085c027c10 */ /* 0x002fe2000ff7e0ff */
[----:B------:R0:W-:Y:S01]  /*9740*/  STL [R1+0x8a0], R3 ;  /* 0x0008a00301007387 */ /* 0x0001e20000100800 */
[----:B------:R-:W-:Y:S01]  /*9750*/  IADD3.X R82, R82, UR13, RZ, P4, !PT ;  /* 0x0000000d52527c10 */ /* 0x000fe2000a7fe4ff */
[----:B------:R-:W-:Y:S01]  /*9760*/  ULDC.64 UR12, c[0x0][0x218] ;  /* 0x00008600000c7ab9 */ /* 0x000fe20000000a00 */
[----:B------:R-:W-:Y:S01]  /*9770*/  IADD3.X R80, R80, UR11, RZ, P3, !PT ;  /* 0x0000000b50507c10 */ /* 0x000fe20009ffe4ff */
[----:B------:R1:W-:Y:S01]  /*9780*/  STL [R1+0x898], R2 ;  /* 0x0008980201007387 */ /* 0x0003e20000100800 */
[----:B------:R-:W-:Y:S01]  /*9790*/  ULDC.64 UR10, c[0x0][0x218] ;  /* 0x00008600000a7ab9 */ /* 0x000fe20000000a00 */
[----:B------:R-:W-:-:S02]  /*97a0*/  CS2R R92, SRZ ;  /* 0x00000000005c7805 */ /* 0x000fc4000001ff00 */
[----:B0-----:R-:W-:Y:S02]  /*97b0*/  SHF.R.S32.HI R3, RZ, 0x1f, R91 ;  /* 0x0000001fff037819 */ /* 0x001fe4000001145b */
[----:B------:R-:W-:Y:S02]  /*97c0*/  IADD3 R91, P2, R91, UR6, RZ ;  /* 0x000000065b5b7c10 */ /* 0x000fe4000ff5e0ff */
[----:B-1----:R-:W-:Y:S02]  /*97d0*/  SHF.R.S32.HI R2, RZ, 0x1f, R90 ;  /* 0x0000001fff027819 */ /* 0x002fe4000001145a */
[----:B------:R-:W-:Y:S01]  /*97e0*/  IADD3.X R3, R3, UR9, RZ, P2, !PT ;  /* 0x0000000903037c10 */ /* 0x000fe200097fe4ff */
[----:B------:R0:W-:Y:S01]  /*97f0*/  STL [R1+0x890], R91 ;  /* 0x0008905b01007387 */ /* 0x0001e20000100800 */
[----:B------:R-:W-:Y:S01]  /*9800*/  IADD3.X R2, R2, UR7, RZ, P1, !PT ;  /* 0x0000000702027c10 */ /* 0x000fe20008ffe4ff */
[----:B------:R-:W-:Y:S01]  /*9810*/  ULDC.64 UR8, c[0x0][0x218] ;  /* 0x0000860000087ab9 */ /* 0x000fe20000000a00 */
[----:B------:R-:W-:Y:S01]  /*9820*/  ULDC.64 UR6, c[0x0][0x218] ;  /* 0x0000860000067ab9 */ /* 0x000fe20000000a00 */
[----:B------:R1:W-:Y:S04]  /*9830*/  STL [R1+0x888], R83 ;  /* 0x0008885301007387 */ /* 0x0003e80000100800 */
[----:B------:R2:W-:Y:S01]  /*9840*/  STL [R1+0x89c], R82 ;  /* 0x00089c5201007387 */ /* 0x0005e20000100800 */
[----:B0-----:R-:W-:-:S03]  /*9850*/  CS2R R90, SRZ ;  /* 0x00000000005a7805 */ /* 0x001fc6000001ff00 */
[----:B------:R0:W-:Y:S01]  /*9860*/  STL [R1+0x894], R80 ;  /* 0x0008945001007387 */ /* 0x0001e20000100800 */
[----:B-1----:R-:W-:Y:S01]  /*9870*/  IADD3 R83, P1, R86, UR6, RZ ;  /* 0x0000000656537c10 */ /* 0x002fe2000ff3e0ff */
[----:B------:R-:W-:Y:S02]  /*9880*/  ULDC UR6, c[0x0][0x234] ;  /* 0x00008d0000067ab9 */ /* 0x000fe40000000800 */
[----:B------:R1:W-:Y:S01]  /*9890*/  STL [R1+0x88c], R3 ;  /* 0x00088c0301007387 */ /* 0x0003e20000100800 */
[----:B--2---:R-:W-:-:S03]  /*98a0*/  SHF.R.S32.HI R82, RZ, 0x1f, R89 ;  /* 0x0000001fff527819 */ /* 0x004fc60000011459 */
[----:B------:R2:W-:Y:S01]  /*98b0*/  STL [R1+0x884], R2 ;  /* 0x0008840201007387 */ /* 0x0005e20000100800 */
[----:B0-----:R-:W-:Y:S02]  /*98c0*/  SHF.R.S32.HI R80, RZ, 0x1f, R84 ;  /* 0x0000001fff507819 */ /* 0x001fe40000011454 */
[----:B-1----:R-:W-:Y:S02]  /*98d0*/  IADD3 R3, P4, R89, UR12, RZ ;  /* 0x0000000c59037c10 */ /* 0x002fe4000ff9e0ff */
[----:B--2---:R-:W-:-:S03]  /*98e0*/  IADD3 R2, P3, R84, UR10, RZ ;  /* 0x0000000a54027c10 */ /* 0x004fc6000ff7e0ff */
[----:B------:R0:W-:Y:S01]  /*98f0*/  STL [R1+0x880], R3 ;  /* 0x0008800301007387 */ /* 0x0001e20000100800 */
[----:B------:R-:W-:Y:S02]  /*9900*/  IADD3 R84, P2, R85, UR8, RZ ;  /* 0x0000000855547c10 */ /* 0x000fe4000ff5e0ff */
[----:B------:R-:W-:Y:S01]  /*9910*/  IADD3.X R82, R82, UR15, RZ, P4, !PT ;  /* 0x0000000f52527c10 */ /* 0x000fe2000a7fe4ff */
[----:B------:R1:W-:Y:S01]  /*9920*/  STL [R1+0x878], R2 ;  /* 0x0008780201007387 */ /* 0x0003e20000100800 */
[----:B------:R-:W-:Y:S01]  /*9930*/  IADD3.X R80, R80, UR13, RZ, P3, !PT ;  /* 0x0000000d50507c10 */ /* 0x000fe20009ffe4ff */
[----:B------:R-:W-:Y:S01]  /*9940*/  ULDC.64 UR14, c[0x0][0x218] ;  /* 0x00008600000e7ab9 */ /* 0x000fe20000000a00 */
[----:B------:R-:W-:Y:S01]  /*9950*/  ULDC.64 UR12, c[0x0][0x218] ;  /* 0x00008600000c7ab9 */ /* 0x000fe20000000a00 */
[----:B------:R-:W-:Y:S01]  /*9960*/  STL [R1+0x870], R84 ;  /* 0x0008705401007387 */ /* 0x000fe20000100800 */
[----:B------:R-:W-:Y:S02]  /*9970*/  IADD3 R209, P6, R209, UR12, RZ ;  /* 0x0000000cd1d17c10 */ /* 0x000fe4000ffde0ff */
[----:B0-----:R-:W-:Y:S01]  /*9980*/  SHF.R.S32.HI R3, RZ, 0x1f, R85 ;  /* 0x0000001fff037819 */ /* 0x001fe20000011455 */
[----:B------:R0:W-:Y:S01]  /*9990*/  STL [R1+0x868], R83 ;  /* 0x0008685301007387 */ /* 0x0001e20000100800 */
[----:B------:R-:W-:-:S02]  /*99a0*/  IADD3.X R208, R208, UR13, RZ, P6, !PT ;  /* 0x0000000dd0d07c10 */ /* 0x000fc4000b7fe4ff */
[----:B-1----:R-:W-:Y:S01]  /*99b0*/  SHF.R.S32.HI R2, RZ, 0x1f, R86 ;  /* 0x0000001fff027819 */ /* 0x002fe20000011456 */
[----:B------:R1:W-:Y:S01]  /*99c0*/  STL [R1+0x87c], R82 ;  /* 0x00087c5201007387 */ /* 0x0003e20000100800 */
[----:B------:R-:W-:Y:S01]  /*99d0*/  IADD3.X R3, R3, UR11, RZ, P2, !PT ;  /* 0x0000000b03037c10 */ /* 0x000fe200097fe4ff */
[----:B------:R-:W-:Y:S01]  /*99e0*/  ULDC.64 UR10, c[0x0][0x218] ;  /* 0x00008600000a7ab9 */ /* 0x000fe20000000a00 */
[----:B------:R-:W-:Y:S01]  /*99f0*/  IADD3.X R2, R2, UR9, RZ, P1, !PT ;  /* 0x0000000902027c10 */ /* 0x000fe20008ffe4ff */
[----:B------:R2:W-:Y:S01]  /*9a00*/  STL [R1+0x874], R80 ;  /* 0x0008745001007387 */ /* 0x0005e20000100800 */
[----:B------:R-:W-:Y:S01]  /*9a10*/  ULDC.64 UR8, c[0x0][0x210] ;  /* 0x0000840000087ab9 */ /* 0x000fe20000000a00 */
[----:B0-----:R-:W-:Y:S02]  /*9a20*/  IADD3 R83, P3, R88, UR10, RZ ;  /* 0x0000000a58537c10 */ /* 0x001fe4000ff7e0ff */
[----:B------:R-:W-:Y:S01]  /*9a30*/  CS2R R84, SRZ ;  /* 0x0000000000547805 */ /* 0x000fe2000001ff00 */
[----:B------:R0:W-:Y:S01]  /*9a40*/  STL [R1+0x86c], R3 ;  /* 0x00086c0301007387 */ /* 0x0001e20000100800 */
[----:B------:R-:W-:Y:S01]  /*9a50*/  IADD3 R221, P6, R221, UR12, RZ ;  /* 0x0000000cdddd7c10 */ /* 0x000fe2000ffde0ff */
[----:B------:R-:W-:Y:S01]  /*9a60*/  UMOV UR10, 0xfffffe00 ;  /* 0xfffffe00000a7882 */ /* 0x000fe20000000000 */
[----:B-1----:R-:W-:Y:S01]  /*9a70*/  IADD3 R82, P2, R81, UR12, RZ ;  /* 0x0000000c51527c10 */ /* 0x002fe2000ff5e0ff */
[----:B------:R1:W-:Y:S01]  /*9a80*/  STL [R1+0x864], R2 ;  /* 0x0008640201007387 */ /* 0x0003e20000100800 */
[----:B------:R-:W-:-:S02]  /*9a90*/  IADD3.X R220, R220, UR13, RZ, P6, !PT ;  /* 0x0000000ddcdc7c10 */ /* 0x000fc4000b7fe4ff */
[----:B--2---:R-:W-:Y:S02]  /*9aa0*/  SHF.R.S32.HI R80, RZ, 0x1f, R88 ;  /* 0x0000001fff507819 */ /* 0x004fe40000011458 */
[----:B------:R-:W-:Y:S02]  /*9ab0*/  CS2R R88, SRZ ;  /* 0x0000000000587805 */ /* 0x000fe4000001ff00 */
[----:B------:R-:W-:Y:S02]  /*9ac0*/  IADD3 R233, P6, R233, UR12, RZ ;  /* 0x0000000ce9e97c10 */ /* 0x000fe4000ffde0ff */
[----:B0-----:R-:W-:Y:S02]  /*9ad0*/  SHF.R.S32.HI R3, RZ, 0x1f, R87 ;  /* 0x0000001fff037819 */ /* 0x001fe40000011457 */
[----:B------:R-:W-:Y:S01]  /*9ae0*/  IADD3.X R80, R80, UR15, RZ, P3, !PT ;  /* 0x0000000f50507c10 */ /* 0x000fe20009ffe4ff */
[----:B-1----:R-:W-:Y:S01]  /*9af0*/  IMAD R2, R11, UR6, RZ ;  /* 0x000000060b027c24 */ /* 0x002fe2000f8e02ff */
[----:B------:R-:W-:Y:S01]  /*9b00*/  IADD3 R11, P1, R87, UR14, RZ ;  /* 0x0000000e570b7c10 */ /* 0x000fe2000ff3e0ff */
[----:B------:R-:W-:Y:S01]  /*9b10*/  ULDC UR14, c[0x0][0x21c] ;  /* 0x00008700000e7ab9 */ /* 0x000fe20000000800 */
[----:B------:R-:W-:Y:S01]  /*9b20*/  IADD3 R205, P3, R205, UR12, RZ ;  /* 0x0000000ccdcd7c10 */ /* 0x000fe2000ff7e0ff */
[----:B------:R-:W-:Y:S01]  /*9b30*/  USHF.R.U32.HI UR6, URZ, 0x4, UR5 ;  /* 0x000000043f067899 */ /* 0x000fe20008011605 */
[----:B------:R-:W-:Y:S01]  /*9b40*/  IADD3 R203, P4, R203, UR12, RZ ;  /* 0x0000000ccbcb7c10 */ /* 0x000fe2000ff9e0ff */
[----:B------:R0:W-:Y:S01]  /*9b50*/  STL [R1+0x860], R11 ;  /* 0x0008600b01007387 */ /* 0x0001e20000100800 */
[----:B------:R-:W-:Y:S01]  /*9b60*/  IADD3.X R204, R204, UR13, RZ, P3, !PT ;  /* 0x0000000dcccc7c10 */ /* 0x000fe20009ffe4ff */
[----:B------:R-:W-:Y:S01]  /*9b70*/  USGXT.U32 UR6, UR6, 0xe ;  /* 0x0000000e0606789a */ /* 0x000fe20008000000 */
[----:B------:R-:W-:Y:S01]  /*9b80*/  IADD3 R217, P3, R217, UR12, RZ ;  /* 0x0000000cd9d97c10 */ /* 0x000fe2000ff7e0ff */
[----:B------:R-:W-:Y:S01]  /*9b90*/  STL [R1+0x858], R83 ;  /* 0x0008585301007387 */ /* 0x000fe20000100800 */
[----:B------:R-:W-:-:S02]  /*9ba0*/  IADD3.X R232, R232, UR13, RZ, P6, !PT ;  /* 0x0000000de8e87c10 */ /* 0x000fc4000b7fe4ff */
[----:B------:R-:W-:Y:S02]  /*9bb0*/  CS2R R86, SRZ ;  /* 0x0000000000567805 */ /* 0x000fe4000001ff00 */
[----:B------:R-:W-:Y:S01]  /*9bc0*/  IADD3.X R216, R216, UR13, RZ, P3, !PT ;  /* 0x0000000dd8d87c10 */ /* 0x000fe20009ffe4ff */
[----:B------:R1:W-:Y:S01]  /*9bd0*/  STL [R1+0x850], R82 ;  /* 0x0008505201007387 */ /* 0x0003e20000100800 */
[----:B------:R-:W-:Y:S01]  /*9be0*/  IADD3 R229, P3, R229, UR12, RZ ;  /* 0x0000000ce5e57c10 */ /* 0x000fe2000ff7e0ff */
[----:B------:R-:W-:Y:S01]  /*9bf0*/  UMOV UR15, 0xc0000010 ;  /* 0xc0000010000f7882 */ /* 0x000fe20000000000 */
[----:B0-----:R-:W-:Y:S02]  /*9c00*/  SHF.R.S32.HI R11, RZ, 0x1f, R81 ;  /* 0x0000001fff0b7819 */ /* 0x001fe40000011451 */
[----:B------:R-:W-:Y:S01]  /*9c10*/  IADD3.X R81, R3, UR7, RZ, P1, !PT ;  /* 0x0000000703517c10 */ /* 0x000fe20008ffe4ff */
[----:B------:R-:W-:Y:S01]  /*9c20*/  UMOV UR7, URZ ;  /* 0x0000003f00077c82 */ /* 0x000fe20008000000 */
[----:B------:R-:W-:Y:S01]  /*9c30*/  IADD3.X R11, R11, UR11, RZ, P2, !PT ;  /* 0x0000000b0b0b7c10 */ /* 0x000fe200097fe4ff */
[----:B------:R-:W-:Y:S01]  /*9c40*/  UMOV UR11, 0x3fffffef ;  /* 0x3fffffef000b7882 */ /* 0x000fe20000000000 */
[----:B------:R-:W-:Y:S01]  /*9c50*/  IADD3 R207, P2, R207, UR12, RZ ;  /* 0x0000000ccfcf7c10 */ /* 0x000fe2000ff5e0ff */
[----:B------:R-:W-:Y:S01]  /*9c60*/  STL [R1+0x85c], R81 ;  /* 0x00085c5101007387 */ /* 0x000fe20000100800 */
[----:B------:R-:W-:-:S02]  /*9c70*/  IADD3 R3, P1, R2, UR8, RZ ;  /* 0x0000000802037c10 */ /* 0x000fc4000ff3e0ff */
[----:B-1----:R-:W-:Y:S02]  /*9c80*/  CS2R R82, SRZ ;  /* 0x0000000000527805 */ /* 0x002fe4000001ff00 */
[----:B------:R-:W-:Y:S01]  /*9c90*/  IADD3.X R206, R206, UR13, RZ, P2, !PT ;  /* 0x0000000dcece7c10 */ /* 0x000fe200097fe4ff */
[----:B------:R0:W-:Y:S01]  /*9ca0*/  STL [R1+0x854], R80 ;  /* 0x0008545001007387 */ /* 0x0001e20000100800 */
[----:B------:R-:W-:Y:S01]  /*9cb0*/  IADD3 R219, P2, R219, UR12, RZ ;  /* 0x0000000cdbdb7c10 */ /* 0x000fe2000ff5e0ff */
[----:B------:R-:W-:Y:S01]  /*9cc0*/  UIADD3.64 UR10, UR6, -UR10, URZ ;  /* 0x8000000a060a7297 */ /* 0x000fe2000fffe03f */
[----:B------:R-:W-:Y:S01]  /*9cd0*/  IADD3.X R228, R228, UR13, RZ, P3, !PT ;  /* 0x0000000de4e47c10 */ /* 0x000fe20009ffe4ff */
[----:B------:R1:W-:Y:S01]  /*9ce0*/  STL [R1+0x84c], R11 ;  /* 0x00084c0b01007387 */ /* 0x0003e20000100800 */
[----:B------:R-:W-:Y:S02]  /*9cf0*/  IADD3.X R218, R218, UR13, RZ, P2, !PT ;  /* 0x0000000ddada7c10 */ /* 0x000fe400097fe4ff */
[----:B------:R-:W-:-:S02]  /*9d00*/  IADD3 R241, P3, R241, UR12, RZ ;  /* 0x0000000cf1f17c10 */ /* 0x000fc4000ff7e0ff */
[----:B------:R-:W-:Y:S02]  /*9d10*/  IADD3 R231, P2, R231, UR12, RZ ;  /* 0x0000000ce7e77c10 */ /* 0x000fe4000ff5e0ff */
[----:B0-----:R-:W-:Y:S02]  /*9d20*/  CS2R R80, SRZ ;  /* 0x0000000000507805 */ /* 0x001fe4000001ff00 */
[----:B------:R-:W-:Y:S01]  /*9d30*/  LEA.HI.X.SX32 R2, R2, UR9, 0x1, P1 ;  /* 0x0000000902027c11 */ /* 0x000fe200088f0eff */
[----:B------:R-:W-:Y:S01]  /*9d40*/  UMOV UR9, URZ ;  /* 0x0000003f00097c82 */ /* 0x000fe20008000000 */
[----:B------:R-:W-:Y:S01]  /*9d50*/  IADD3 R201, P1, R201, UR12, RZ ;  /* 0x0000000cc9c97c10 */ /* 0x000fe2000ff3e0ff */
[----:B-1----:R-:W-:Y:S01]  /*9d60*/  IMAD R11, R79, UR4, RZ ;  /* 0x000000044f0b7c24 */ /* 0x002fe2000f8e02ff */
[----:B------:R-:W-:Y:S01]  /*9d70*/  SHF.R.S32.HI R79, RZ, 0x1f, R78 ;  /* 0x0000001fff4f7819 */ /* 0x000fe2000001144e */
[----:B------:R-:W-:Y:S01]  /*9d80*/  UIADD3 UR4, UR5, 0x4000, URZ ;  /* 0x0000400005047890 */ /* 0x000fe2000fffe03f */
[----:B------:R-:W-:-:S02]  /*9d90*/  IADD3 R78, P5, R78, UR12, RZ ;  /* 0x0000000c4e4e7c10 */ /* 0x000fc4000ffbe0ff */
[----:B------:R-:W-:Y:S01]  /*9da0*/  IADD3.X R240, R240, UR13, RZ, P3, !PT ;  /* 0x0000000df0f07c10 */ /* 0x000fe20009ffe4ff */
[----:B------:R-:W-:Y:S01]  /*9db0*/  USHF.R.U32.HI UR4, URZ, 0x4, UR4 ;  /* 0x000000043f047899 */ /* 0x000fe20008011604 */
[----:B------:R-:W-:Y:S01]  /*9dc0*/  IADD3.X R230, R230, UR13, RZ, P2, !PT ;  /* 0x0000000de6e67c10 */ /* 0x000fe200097fe4ff */
[----:B------:R0:W-:Y:S01]  /*9dd0*/  STL [R1+0x848], R78 ;  /* 0x0008484e01007387 */ /* 0x0001e20000100800 */
[----:B------:R-:W-:Y:S01]  /*9de0*/  IADD3 R243, P2, R243, UR12, RZ ;  /* 0x0000000cf3f37c10 */ /* 0x000fe2000ff5e0ff */
[----:B------:R-:W-:Y:S01]  /*9df0*/  USGXT.U32 UR8, UR4, 0xe ;  /* 0x0000000e0408789a */ /* 0x000fe20008000000 */
[----:B------:R-:W-:Y:S02]  /*9e00*/  IADD3.X R200, R200, UR13, RZ, P1, !PT ;  /* 0x0000000dc8c87c10 */ /* 0x000fe40008ffe4ff */
[----:B------:R-:W-:Y:S01]  /*9e10*/  IADD3 R213, P1, R213, UR12, RZ ;  /* 0x0000000cd5d57c10 */ /* 0x000fe2000ff3e0ff */
[----:B------:R-:W-:Y:S01]  /*9e20*/  UIADD3.64 UR16, UR8, -UR16, URZ ;  /* 0x8000001008107297 */ /* 0x000fe2000fffe03f */
[----:B------:R-:W-:Y:S01]  /*9e30*/  IADD3.X R242, R242, UR13, RZ, P2, !PT ;  /* 0x0000000df2f27c10 */ /* 0x000fe200097fe4ff */
[----:B------:R-:W-:Y:S01]  /*9e40*/  ULDC UR4, c[0x0][0x238] ;  /* 0x00008e0000047ab9 */ /* 0x000fe20000000800 */
[----:B------:R-:W-:-:S02]  /*9e50*/  IADD3 R245, P6, R245, UR12, RZ ;  /* 0x0000000cf5f57c10 */ /* 0x000fc4000ffde0ff */
[----:B0-----:R-:W-:Y:S02]  /*9e60*/  IADD3.X R78, R79, UR13, RZ, P5, !PT ;  /* 0x0000000d4f4e7c10 */ /* 0x001fe4000affe4ff */
[----:B------:R-:W-:Y:S02]  /*9e70*/  IADD3 R211, P5, R211, UR12, RZ ;  /* 0x0000000cd3d37c10 */ /* 0x000fe4000ffbe0ff */
[----:B------:R-:W-:Y:S01]  /*9e80*/  IADD3.X R212, R212, UR13, RZ, P1, !PT ;  /* 0x0000000dd4d47c10 */ /* 0x000fe20008ffe4ff */
[----:B------:R0:W-:Y:S01]  /*9e90*/  STL [R1+0x844], R78 ;  /* 0x0008444e01007387 */ /* 0x0001e20000100800 */
[----:B------:R-:W-:Y:S02]  /*9ea0*/  IADD3.X R210, R210, UR13, RZ, P5, !PT ;  /* 0x0000000dd2d27c10 */ /* 0x000fe4000affe4ff */
[----:B------:R-:W-:Y:S02]  /*9eb0*/  IADD3 R223, P5, R223, UR12, RZ ;  /* 0x0000000cdfdf7c10 */ /* 0x000fe4000ffbe0ff */
[----:B------:R-:W-:-:S02]  /*9ec0*/  IADD3.X R202, R202, UR13, RZ, P4, !PT ;  /* 0x0000000dcaca7c10 */ /* 0x000fc4000a7fe4ff */
[----:B------:R-:W-:Y:S02]  /*9ed0*/  IADD3.X R222, R222, UR13, RZ, P5, !PT ;  /* 0x0000000ddede7c10 */ /* 0x000fe4000affe4ff */
[----:B------:R-:W-:Y:S02]  /*9ee0*/  IADD3 R235, P5, R235, UR12, RZ ;  /* 0x0000000cebeb7c10 */ /* 0x000fe4000ffbe0ff */
[----:B0-----:R-:W-:Y:S02]  /*9ef0*/  IADD3 R78, P3, R77, UR12, RZ ;  /* 0x0000000c4d4e7c10 */ /* 0x001fe4000ff7e0ff */
[----:B------:R-:W-:Y:S02]  /*9f00*/  IADD3 R225, P1, R225, UR12, RZ ;  /* 0x0000000ce1e17c10 */ /* 0x000fe4000ff3e0ff */
[----:B------:R-:W-:Y:S01]  /*9f10*/  IADD3 R215, P4, R215, UR12, RZ ;  /* 0x0000000cd7d77c10 */ /* 0x000fe2000ff9e0ff */
[----:B------:R0:W-:Y:S01]  /*9f20*/  STL [R1+0x600], R78 ;  /* 0x0006004e01007387 */ /* 0x0001e20000100800 */
[----:B------:R-:W-:-:S02]  /*9f30*/  IADD3.X R244, R244, UR13, RZ, P6, !PT ;  /* 0x0000000df4f47c10 */ /* 0x000fc4000b7fe4ff */
[----:B------:R-:W-:Y:S02]  /*9f40*/  IADD3.X R234, R234, UR13, RZ, P5, !PT ;  /* 0x0000000deaea7c10 */ /* 0x000fe4000affe4ff */
[----:B------:R-:W-:Y:S02]  /*9f50*/  IADD3.X R224, R224, UR13, RZ, P1, !PT ;  /* 0x0000000de0e07c10 */ /* 0x000fe40008ffe4ff */
[----:B------:R-:W-:Y:S02]  /*9f60*/  IADD3 R247, P5, R247, UR12, RZ ;  /* 0x0000000cf7f77c10 */ /* 0x000fe4000ffbe0ff */
[----:B------:R-:W-:Y:S02]  /*9f70*/  IADD3.X R214, R214, UR13, RZ, P4, !PT ;  /* 0x0000000dd6d67c10 */ /* 0x000fe4000a7fe4ff */
[----:B0-----:R-:W-:Y:S02]  /*9f80*/  IADD3 R78, P2, R76, UR12, RZ ;  /* 0x0000000c4c4e7c10 */ /* 0x001fe4000ff5e0ff */
[----:B------:R-:W-:-:S02]  /*9f90*/  IADD3 R237, P1, R237, UR12, RZ ;  /* 0x0000000ceded7c10 */ /* 0x000fc4000ff3e0ff */
[----:B------:R-:W-:Y:S01]  /*9fa0*/  IADD3 R227, P4, R227, UR12, RZ ;  /* 0x0000000ce3e37c10 */ /* 0x000fe2000ff9e0ff */
[----:B------:R0:W-:Y:S01]  /*9fb0*/  STL [R1+0x608], R78 ;  /* 0x0006084e01007387 */ /* 0x0001e20000100800 */
[----:B------:R-:W-:Y:S02]  /*9fc0*/  IADD3.X R246, R246, UR13, RZ, P5, !PT ;  /* 0x0000000df6f67c10 */ /* 0x000fe4000affe4ff */
[----:B------:R-:W-:Y:S02]  /*9fd0*/  IADD3.X R236, R236, UR13, RZ, P1, !PT ;  /* 0x0000000decec7c10 */ /* 0x000fe40008ffe4ff */
[----:B------:R-:W-:Y:S02]  /*9fe0*/  IADD3.X R226, R226, UR13, RZ, P4, !PT ;  /* 0x0000000de2e27c10 */ /* 0x000fe4000a7fe4ff */
[----:B------:R-:W-:Y:S02]  /*9ff0*/  IADD3 R249, P1, R249, UR12, RZ ;  /* 0x0000000cf9f97c10 */ /* 0x000fe4000ff3e0ff */
[----:B------:R-:W-:-:S02]  /*a000*/  IADD3 R239, P4, R239, UR12, RZ ;  /* 0x0000000cefef7c10 */ /* 0x000fc4000ff9e0ff */
[----:B0-----:R-:W-:Y:S02]  /*a010*/  IADD3 R78, P6, R75, UR12, RZ ;  /* 0x0000000c4b4e7c10 */ /* 0x001fe4000ffde0ff */
[----:B------:R-:W-:Y:S02]  /*a020*/  IADD3.X R248, R248, UR13, RZ, P1, !PT ;  /* 0x0000000df8f87c10 */ /* 0x000fe40008ffe4ff */
[----:B------:R-:W-:Y:S01]  /*a030*/  IADD3.X R238, R238, UR13, RZ, P4, !PT ;  /* 0x0000000deeee7c10 */ /* 0x000fe2000a7fe4ff */
[----:B------:R0:W-:Y:S01]  /*a040*/  STL [R1+0x610], R78 ;  /* 0x0006104e01007387 */ /* 0x0001e20000100800 */
[----:B------:R-:W-:Y:S02]  /*a050*/  IADD3 R251, P4, R251, UR12, RZ ;  /* 0x0000000cfbfb7c10 */ /* 0x000fe4000ff9e0ff */
[----:B------:R-:W-:Y:S02]  /*a060*/  SHF.R.S32.HI R77, RZ, 0x1f, R76 ;  /* 0x0000001fff4d7819 */ /* 0x000fe4000001144c */
[----:B------:R-:W-:-:S02]  /*a070*/  IADD3.X R250, R250, UR13, RZ, P4, !PT ;  /* 0x0000000dfafa7c10 */ /* 0x000fc4000a7fe4ff */
[----:B------:R-:W-:Y:S02]  /*a080*/  IADD3.X R252, R252, UR13, RZ, P3, !PT ;  /* 0x0000000dfcfc7c10 */ /* 0x000fe40009ffe4ff */
[----:B------:R-:W-:Y:S02]  /*a090*/  IADD3.X R77, R77, UR13, RZ, P2, !PT ;  /* 0x0000000d4d4d7c10 */ /* 0x000fe400097fe4ff */
[----:B0-----:R-:W-:Y:S02]  /*a0a0*/  IADD3 R78, P5, R74, UR12, RZ ;  /* 0x0000000c4a4e7c10 */ /* 0x001fe4000ffbe0ff */
[----:B------:R-:W-:Y:S02]  /*a0b0*/  SHF.R.S32.HI R76, RZ, 0x1f, R75 ;  /* 0x0000001fff4c7819 */ /* 0x000fe4000001144b */
[----:B------:R-:W-:Y:S01]  /*a0c0*/  SHF.R.S32.HI R75, RZ, 0x1f, R74 ;  /* 0x0000001fff4b7819 */ /* 0x000fe2000001144a */
[----:B------:R0:W-:Y:S01]  /*a0d0*/  STL [R1+0x618], R78 ;  /* 0x0006184e01007387 */ /* 0x0001e20000100800 */
[----:B------:R-:W-:-:S02]  /*a0e0*/  SHF.R.S32.HI R74, RZ, 0x1f, R73 ;  /* 0x0000001fff4a7819 */ /* 0x000fc40000011449 */
[----:B------:R-:W-:Y:S02]  /*a0f0*/  IADD3.X R75, R75, UR13, RZ, P5, !PT ;  /* 0x0000000d4b4b7c10 */ /* 0x000fe4000affe4ff */
[----:B0-----:R-:W-:Y:S02]  /*a100*/  IADD3 R78, P1, R73, UR12, RZ ;  /* 0x0000000c494e7c10 */ /* 0x001fe4000ff3e0ff */
[----:B------:R-:W-:-:S03]  /*a110*/  SHF.R.S32.HI R73, RZ, 0x1f, R72 ;  /* 0x0000001fff497819 */ /* 0x000fc60000011448 */
[----:B------:R0:W-:Y:S02]  /*a120*/  STL [R1+0x620], R78 ;  /* 0x0006204e01007387 */ /* 0x0001e40000100800 */
[----:B0-----:R-:W-:Y:S02]  /*a130*/  IADD3 R78, P4, R72, UR12, RZ ;  /* 0x0000000c484e7c10 */ /* 0x001fe4000ff9e0ff */
[----:B------:R-:W-:Y:S02]  /*a140*/  SHF.R.S32.HI R72, RZ, 0x1f, R71 ;  /* 0x0000001fff487819 */ /* 0x000fe40000011447 */
[----:B------:R-:W-:Y:S01]  /*a150*/  IADD3.X R73, R73, UR13, RZ, P4, !PT ;  /* 0x0000000d49497c10 */ /* 0x000fe2000a7fe4ff */
[----:B------:R0:W-:Y:S02]  /*a160*/  STL [R1+0x628], R78 ;  /* 0x0006284e01007387 */ /* 0x0001e40000100800 */
[----:B0-----:R-:W-:Y:S02]  /*a170*/  IADD3 R78, P3, R71, UR12, RZ ;  /* 0x0000000c474e7c10 */ /* 0x001fe4000ff7e0ff */
[----:B------:R-:W-:-:S03]  /*a180*/  SHF.R.S32.HI R71, RZ, 0x1f, R70 ;  /* 0x0000001fff477819 */ /* 0x000fc60000011446 */
[----:B------:R0:W-:Y:S04]  /*a190*/  STL [R1+0x630], R78 ;  /* 0x0006304e01007387 */ /* 0x0001e80000100800 */
[----:B------:R1:W-:Y:S01]  /*a1a0*/  STL [R1+0x604], R77 ;  /* 0x0006044d01007387 */ /* 0x0003e20000100800 */
[----:B0-----:R-:W-:Y:S02]  /*a1b0*/  IADD3 R78, P2, R70, UR12, RZ ;  /* 0x0000000c464e7c10 */ /* 0x001fe4000ff5e0ff */
[----:B------:R-:W-:Y:S02]  /*a1c0*/  SHF.R.S32.HI R70, RZ, 0x1f, R69 ;  /* 0x0000001fff467819 */ /* 0x000fe40000011445 */
[----:B-1----:R-:W-:Y:S01]  /*a1d0*/  IADD3.X R77, R76, UR13, RZ, P6, !PT ;  /* 0x0000000d4c4d7c10 */ /* 0x002fe2000b7fe4ff */
[----:B------:R0:W-:Y:S01]  /*a1e0*/  STL [R1+0x638], R78 ;  /* 0x0006384e01007387 */ /* 0x0001e20000100800 */
[----:B------:R-:W-:-:S02]  /*a1f0*/  IADD3 R76, P6, R69, UR12, RZ ;  /* 0x0000000c454c7c10 */ /* 0x000fc4000ffde0ff */
[----:B------:R-:W-:Y:S01]  /*a200*/  IADD3.X R71, R71, UR13, RZ, P2, !PT ;  /* 0x0000000d47477c10 */ /* 0x000fe200097fe4ff */
[----:B------:R-:W-:Y:S01]  /*a210*/  STL [R1+0x60c], R77 ;  /* 0x00060c4d01007387 */ /* 0x000fe20000100800 */
[----:B------:R-:W-:-:S03]  /*a220*/  SHF.R.S32.HI R69, RZ, 0x1f, R68 ;  /* 0x0000001fff457819 */ /* 0x000fc60000011444 */
[----:B------:R1:W-:Y:S01]  /*a230*/  STL [R1+0x640], R76 ;  /* 0x0006404c01007387 */ /* 0x0003e20000100800 */
[----:B0-----:R-:W-:-:S03]  /*a240*/  CS2R R78, SRZ ;  /* 0x00000000004e7805 */ /* 0x001fc6000001ff00 */
[----:B------:R0:W-:Y:S01]  /*a250*/  STL [R1+0x614], R75 ;  /* 0x0006144b01007387 */ /* 0x0001e20000100800 */
[----:B-1----:R-:W-:Y:S02]  /*a260*/  IADD3 R76, P5, R68, UR12, RZ ;  /* 0x0000000c444c7c10 */ /* 0x002fe4000ffbe0ff */
[----:B------:R-:W-:Y:S02]  /*a270*/  SHF.R.S32.HI R68, RZ, 0x1f, R67 ;  /* 0x0000001fff447819 */ /* 0x000fe40000011443 */
[----:B0-----:R-:W-:Y:S01]  /*a280*/  IADD3.X R75, R74, UR13, RZ, P1, !PT ;  /* 0x0000000d4a4b7c10 */ /* 0x001fe20008ffe4ff */
[----:B------:R0:W-:Y:S01]  /*a290*/  STL [R1+0x648], R76 ;  /* 0x0006484c01007387 */ /* 0x0001e20000100800 */
[----:B------:R-:W-:Y:S02]  /*a2a0*/  IADD3 R74, P1, R67, UR12, RZ ;  /* 0x0000000c434a7c10 */ /* 0x000fe4000ff3e0ff */
        /* <DEDUP_REMOVED lines=295> */
[----:B------:R-:W-:Y:S01]  /*b520*/  STL [R1+0x7f8], R21 ;  /* 0x0007f81501007387 */ /* 0x000fe20000100800 */
[----:B------:R-:W-:Y:S02]  /*b530*/  IADD3 R19, P1, R18, UR12, RZ ;  /* 0x0000000c12137c10 */ /* 0x000fe4000ff3e0ff */
[----:B------:R-:W-:Y:S01]  /*b540*/  IADD3.X R9, R9, UR13, RZ, P5, !PT ;  /* 0x0000000d09097c10 */ /* 0x000fe2000affe4ff */
[----:B------:R-:W-:Y:S01]  /*b550*/  STL [R1+0x7cc], R20 ;  /* 0x0007cc1401007387 */ /* 0x000fe20000100800 */
[----:B------:R-:W-:-:S03]  /*b560*/  SHF.R.S32.HI R18, RZ, 0x1f, R16 ;  /* 0x0000001fff127819 */ /* 0x000fc60000011410 */
[----:B------:R0:W-:Y:S04]  /*b570*/  STL [R1+0x800], R19 ;  /* 0x0008001301007387 */ /* 0x0001e80000100800 */
[----:B------:R1:W-:Y:S01]  /*b580*/  STL [R1+0x7d4], R17 ;  /* 0x0007d41101007387 */ /* 0x0003e20000100800 */
[----:B0-----:R-:W-:Y:S02]  /*b590*/  IADD3 R19, P4, R16, UR12, RZ ;  /* 0x0000000c10137c10 */ /* 0x001fe4000ff9e0ff */
[----:B------:R-:W-:Y:S02]  /*b5a0*/  SHF.R.S32.HI R16, RZ, 0x1f, R14 ;  /* 0x0000001fff107819 */ /* 0x000fe4000001140e */
[----:B-1----:R-:W-:Y:S01]  /*b5b0*/  IADD3.X R17, R15, UR13, RZ, P3, !PT ;  /* 0x0000000d0f117c10 */ /* 0x002fe20009ffe4ff */
[----:B------:R-:W-:Y:S01]  /*b5c0*/  STL [R1+0x808], R19 ;  /* 0x0008081301007387 */ /* 0x000fe20000100800 */
[----:B------:R-:W-:-:S02]  /*b5d0*/  IADD3 R15, P3, R14, UR12, RZ ;  /* 0x0000000c0e0f7c10 */ /* 0x000fc4000ff7e0ff */
[----:B------:R-:W-:Y:S01]  /*b5e0*/  SHF.R.S32.HI R14, RZ, 0x1f, R12 ;  /* 0x0000001fff0e7819 */ /* 0x000fe2000001140c */
[----:B------:R-:W-:Y:S04]  /*b5f0*/  STL [R1+0x7dc], R17 ;  /* 0x0007dc1101007387 */ /* 0x000fe80000100800 */
[----:B------:R0:W-:Y:S04]  /*b600*/  STL [R1+0x810], R15 ;  /* 0x0008100f01007387 */ /* 0x0001e80000100800 */
[----:B------:R1:W-:Y:S01]  /*b610*/  STL [R1+0x7e4], R13 ;  /* 0x0007e40d01007387 */ /* 0x0003e20000100800 */
[----:B0-----:R-:W-:-:S02]  /*b620*/  IADD3 R15, P2, R12, UR12, RZ ;  /* 0x0000000c0c0f7c10 */ /* 0x001fc4000ff5e0ff */
[----:B------:R-:W-:Y:S02]  /*b630*/  SHF.R.S32.HI R12, RZ, 0x1f, R10 ;  /* 0x0000001fff0c7819 */ /* 0x000fe4000001140a */
[----:B-1----:R-:W-:Y:S01]  /*b640*/  IADD3.X R13, R11, UR13, RZ, P6, !PT ;  /* 0x0000000d0b0d7c10 */ /* 0x002fe2000b7fe4ff */
[----:B------:R-:W-:Y:S01]  /*b650*/  STL [R1+0x818], R15 ;  /* 0x0008180f01007387 */ /* 0x000fe20000100800 */
[----:B------:R-:W-:Y:S02]  /*b660*/  IADD3 R11, P6, R10, UR12, RZ ;  /* 0x0000000c0a0b7c10 */ /* 0x000fe4000ffde0ff */
[----:B------:R-:W-:Y:S01]  /*b670*/  SHF.R.S32.HI R10, RZ, 0x1f, R8 ;  /* 0x0000001fff0a7819 */ /* 0x000fe20000011408 */
[----:B------:R-:W-:Y:S04]  /*b680*/  STL [R1+0x7ec], R13 ;  /* 0x0007ec0d01007387 */ /* 0x000fe80000100800 */
[----:B------:R0:W-:Y:S04]  /*b690*/  STL [R1+0x820], R11 ;  /* 0x0008200b01007387 */ /* 0x0001e80000100800 */
[----:B------:R1:W-:Y:S01]  /*b6a0*/  STL [R1+0x7f4], R9 ;  /* 0x0007f40901007387 */ /* 0x0003e20000100800 */
[----:B0-----:R-:W-:-:S02]  /*b6b0*/  IADD3 R11, P5, R8, UR12, RZ ;  /* 0x0000000c080b7c10 */ /* 0x001fc4000ffbe0ff */
[----:B------:R-:W-:Y:S02]  /*b6c0*/  SHF.R.S32.HI R8, RZ, 0x1f, R6 ;  /* 0x0000001fff087819 */ /* 0x000fe40000011406 */
[----:B-1----:R-:W-:Y:S01]  /*b6d0*/  IADD3.X R9, R7, UR13, RZ, P1, !PT ;  /* 0x0000000d07097c10 */ /* 0x002fe20008ffe4ff */
[----:B------:R0:W-:Y:S01]  /*b6e0*/  STL [R1+0x828], R11 ;  /* 0x0008280b01007387 */ /* 0x0001e20000100800 */
[----:B------:R-:W-:Y:S02]  /*b6f0*/  IADD3 R7, P1, R6, UR12, RZ ;  /* 0x0000000c06077c10 */ /* 0x000fe4000ff3e0ff */
[----:B------:R-:W-:Y:S01]  /*b700*/  SHF.R.S32.HI R6, RZ, 0x1f, R0 ;  /* 0x0000001fff067819 */ /* 0x000fe20000011400 */
[----:B------:R1:W-:Y:S04]  /*b710*/  STL [R1+0x7fc], R9 ;  /* 0x0007fc0901007387 */ /* 0x0003e80000100800 */
[----:B------:R2:W-:Y:S01]  /*b720*/  STL [R1+0x830], R7 ;  /* 0x0008300701007387 */ /* 0x0005e20000100800 */
[----:B0-----:R-:W-:-:S02]  /*b730*/  IADD3.X R11, R16, UR13, RZ, P3, !PT ;  /* 0x0000000d100b7c10 */ /* 0x001fc40009ffe4ff */
[----:B-1----:R-:W-:Y:S02]  /*b740*/  IADD3.X R9, R18, UR13, RZ, P4, !PT ;  /* 0x0000000d12097c10 */ /* 0x002fe4000a7fe4ff */
[----:B--2---:R-:W-:-:S03]  /*b750*/  IADD3 R7, P4, R0, UR12, RZ ;  /* 0x0000000c00077c10 */ /* 0x004fc6000ff9e0ff */
[----:B------:R0:W-:Y:S01]  /*b760*/  STL [R1+0x804], R9 ;  /* 0x0008040901007387 */ /* 0x0001e20000100800 */
[----:B------:R-:W-:-:S03]  /*b770*/  SHF.R.S32.HI R0, RZ, 0x1f, R5 ;  /* 0x0000001fff007819 */ /* 0x000fc60000011405 */
[----:B------:R1:W-:Y:S04]  /*b780*/  STL [R1+0x838], R7 ;  /* 0x0008380701007387 */ /* 0x0003e80000100800 */
[----:B------:R-:W-:Y:S01]  /*b790*/  STL [R1+0x80c], R11 ;  /* 0x00080c0b01007387 */ /* 0x000fe20000100800 */
[----:B0-----:R-:W-:Y:S01]  /*b7a0*/  IADD3 R9, P3, R5, UR12, RZ ;  /* 0x0000000c05097c10 */ /* 0x001fe2000ff7e0ff */
[----:B------:R-:W-:Y:S01]  /*b7b0*/  ULDC UR12, c[0x0][0x23c] ;  /* 0x00008f00000c7ab9 */ /* 0x000fe20000000800 */
[----:B------:R-:W-:Y:S01]  /*b7c0*/  IADD3.X R5, R12, UR13, RZ, P6, !PT ;  /* 0x0000000d0c057c10 */ /* 0x000fe2000b7fe4ff */
[----:B------:R-:W-:Y:S01]  /*b7d0*/  USHF.L.U32 UR24, UR12, 0x5, URZ ;  /* 0x000000050c187899 */ /* 0x000fe2000800063f */
[----:B-1----:R-:W-:Y:S01]  /*b7e0*/  IADD3.X R7, R14, UR13, RZ, P2, !PT ;  /* 0x0000000d0e077c10 */ /* 0x002fe200097fe4ff */
[----:B------:R0:W-:Y:S01]  /*b7f0*/  STL [R1+0x840], R9 ;  /* 0x0008400901007387 */ /* 0x0001e20000100800 */
[----:B------:R-:W-:Y:S01]  /*b800*/  IADD3.X R0, R0, UR13, RZ, P3, !PT ;  /* 0x0000000d00007c10 */ /* 0x000fe20009ffe4ff */
[----:B------:R-:W-:-:S02]  /*b810*/  USHF.R.S32.HI UR25, URZ, 0x1f, UR24 ;  /* 0x0000001f3f197899 */ /* 0x000fc40008011418 */
[----:B------:R1:W-:Y:S04]  /*b820*/  STL [R1+0x814], R7 ;  /* 0x0008140701007387 */ /* 0x0003e80000100800 */
[----:B------:R2:W-:Y:S01]  /*b830*/  STL [R1+0x81c], R5 ;  /* 0x00081c0501007387 */ /* 0x0005e20000100800 */
[----:B0-----:R-:W-:Y:S02]  /*b840*/  IADD3.X R9, R10, UR13, RZ, P5, !PT ;  /* 0x0000000d0a097c10 */ /* 0x001fe4000affe4ff */
[----:B-1----:R-:W-:-:S03]  /*b850*/  IADD3.X R7, R8, UR13, RZ, P1, !PT ;  /* 0x0000000d08077c10 */ /* 0x002fc60008ffe4ff */
[----:B------:R-:W-:Y:S01]  /*b860*/  STL [R1+0x824], R9 ;  /* 0x0008240901007387 */ /* 0x000fe20000100800 */
[----:B------:R-:W-:Y:S02]  /*b870*/  LOP3.LUT R8, R152, 0x10, RZ, 0x3c, !PT ;  /* 0x0000001098087812 */ /* 0x000fe400078e3cff */
[----:B--2---:R-:W-:Y:S01]  /*b880*/  IADD3.X R5, R6, UR13, RZ, P4, !PT ;  /* 0x0000000d06057c10 */ /* 0x004fe2000a7fe4ff */
[----:B------:R0:W-:Y:S01]  /*b890*/  STL [R1+0x82c], R7 ;  /* 0x00082c0701007387 */ /* 0x0001e20000100800 */
[----:B------:R-:W-:Y:S01]  /*b8a0*/  LOP3.LUT R6, R153, 0x1f, RZ, 0xc0, !PT ;  /* 0x0000001f99067812 */ /* 0x000fe200078ec0ff */
[----:B------:R-:W-:Y:S02]  /*b8b0*/  ULDC UR13, c[0x0][0x230] ;  /* 0x00008c00000d7ab9 */ /* 0x000fe40000000800 */
[----:B------:R1:W-:Y:S04]  /*b8c0*/  STL [R1+0x834], R5 ;  /* 0x0008340501007387 */ /* 0x0003e80000100800 */
[----:B------:R2:W-:Y:S01]  /*b8d0*/  STL [R1+0x83c], R0 ;  /* 0x00083c0001007387 */ /* 0x0005e20000100800 */
[----:B0-----:R-:W-:-:S03]  /*b8e0*/  LOP3.LUT R7, R196, 0x10, RZ, 0x3c, !PT ;  /* 0x00000010c4077812 */ /* 0x001fc600078e3cff */
[----:B------:R-:W-:Y:S01]  /*b8f0*/  STL [R1+0x400], RZ ;  /* 0x000400ff01007387 */ /* 0x000fe20000100800 */
[----:B-1----:R-:W-:Y:S01]  /*b900*/  IMAD R5, R6, UR12, RZ ;  /* 0x0000000c06057c24 */ /* 0x002fe2000f8e02ff */
[----:B------:R-:W-:Y:S02]  /*b910*/  UMOV UR12, UR8 ;  /* 0x00000008000c7c82 */ /* 0x000fe40008000000 */
[----:B------:R-:W-:Y:S01]  /*b920*/  STL [R1+0x404], RZ ;  /* 0x000404ff01007387 */ /* 0x000fe20000100800 */
[----:B--2---:R-:W-:Y:S01]  /*b930*/  IADD3.X R0, R22, UR14, RZ, P0, !PT ;  /* 0x0000000e16007c10 */ /* 0x004fe200087fe4ff */
[----:B------:R-:W-:Y:S02]  /*b940*/  UMOV UR14, UR6 ;  /* 0x00000006000e7c82 */ /* 0x000fe40008000000 */
[----:B------:R-:W-:Y:S01]  /*b950*/  STL [R1+0x408], RZ ;  /* 0x000408ff01007387 */ /* 0x000fe20000100800 */
[----:B------:R-:W-:-:S03]  /*b960*/  SHF.R.S32.HI R197, RZ, 0x1f, R5 ;  /* 0x0000001fffc57819 */ /* 0x000fc60000011405 */
[----:B------:R-:W-:Y:S04]  /*b970*/  STL [R1+0x40c], RZ ;  /* 0x00040cff01007387 */ /* 0x000fe80000100800 */
        /* <DEDUP_REMOVED lines=252> */
[----:B------:R-:W-:Y:S04]  /*c940*/  STL [R1], RZ ;  /* 0x000000ff01007387 */ /* 0x000fe80000100800 */
        /* <DEDUP_REMOVED lines=127> */
[----:B------:R0:W-:Y:S04]  /*d140*/  STL [R1+0x924], R0 ;  /* 0x0009240001007387 */ /* 0x0001e80000100800 */
[----:B------:R1:W-:Y:S01]  /*d150*/  STL [R1+0x9b4], R8 ;  /* 0x0009b40801007387 */ /* 0x0003e20000100800 */
[----:B0-----:R-:W-:Y:S01]  /*d160*/  IMAD.U32 R0, RZ, RZ, UR13 ;  /* 0x0000000dff007e24 */ /* 0x001fe2000f8e00ff */
[----:B------:R-:W-:-:S06]  /*d170*/  UMOV UR13, 0xc0000010 ;  /* 0xc0000010000d7882 */ /* 0x000fcc0000000000 */
.L_x_1:
[----:B------:R0:W-:Y:S01]  /*d180*/  STL [R1+0x12d0], R217 ;  /* 0x0012d0d901007387 */ /* 0x0001e20000100800 */
[----:B------:R-:W-:Y:S02]  /*d190*/  ISETP.GT.AND P1, PT, R0, 0x1, PT ;  /* 0x000000010000780c */ /* 0x000fe40003f24270 */
[----:B-1----:R-:W-:Y:S01]  /*d1a0*/  IADD3 R8, P0, R3, UR4, RZ ;  /* 0x0000000403087c10 */ /* 0x002fe2000ff1e0ff */
[----:B------:R1:W-:Y:S01]  /*d1b0*/  STL [R1+0x12cc], R216 ;  /* 0x0012ccd801007387 */ /* 0x0003e20000100800 */
[----:B------:R-:W-:-:S03]  /*d1c0*/  PRMT R169, RZ, 0x7610, R169 ;  /* 0x00007610ffa97816 */ /* 0x000fc600000000a9 */
[----:B------:R2:W-:Y:S01]  /*d1d0*/  STL [R1+0x12c8], R213 ;  /* 0x0012c8d501007387 */ /* 0x0005e20000100800 */
[----:B0-----:R-:W0:Y:S01]  /*d1e0*/  LDC R217, c[0x0][0x238] ;  /* 0x00008e00ffd97b82 */ /* 0x001e220000000800 */
[----:B------:R-:W-:Y:S02]  /*d1f0*/  PRMT R168, RZ, 0x7610, R168 ;  /* 0x00007610ffa87816 */ /* 0x000fe400000000a8 */
[----:B------:R-:W-:Y:S01]  /*d200*/  STL [R1+0x12c4], R212 ;  /* 0x0012c4d401007387 */ /* 0x000fe20000100800 */
[----:B------:R-:W-:Y:S02]  /*d210*/  PRMT R167, RZ, 0x7610, R167 ;  /* 0x00007610ffa77816 */ /* 0x000fe400000000a7 */
[----:B------:R-:W-:Y:S01]  /*d220*/  PRMT R166, RZ, 0x7610, R166 ;  /* 0x00007610ffa67816 */ /* 0x000fe200000000a6 */
[----:B------:R-:W-:Y:S01]  /*d230*/  STL [R1+0x12c0], R209 ;  /* 0x0012c0d101007387 */ /* 0x000fe20000100800 */
[----:B-1----:R-:W2:Y:S01]  /*d240*/  LDC R216, c[0x0][0x238] ;  /* 0x00008e00ffd87b82 */ /* 0x002ea20000000800 */
[----:B------:R-:W-:-:S02]  /*d250*/  PRMT R165, RZ, 0x7610, R165 ;  /* 0x00007610ffa57816 */ /* 0x000fc400000000a5 */
[----:B------:R-:W-:Y:S04]  /*d260*/  STL [R1+0x12bc], R208 ;  /* 0x0012bcd001007387 */ /* 0x000fe80000100800 */
[----:B------:R-:W-:Y:S04]  /*d270*/  STL [R1+0x12b8], R205 ;  /* 0x0012b8cd01007387 */ /* 0x000fe80000100800 */
[----:B------:R-:W-:Y:S04]  /*d280*/  STL [R1+0x12b4], R204 ;  /* 0x0012b4cc01007387 */ /* 0x000fe80000100800 */
[----:B------:R-:W-:Y:S01]  /*d290*/  STL [R1+0x12b0], R199 ;  /* 0x0012b0c701007387 */ /* 0x000fe20000100800 */
[----:B0-----:R-:W-:-:S03]  /*d2a0*/  LEA.HI.X.SX32 R9, R217, R2, 0x1, P0 ;  /* 0x00000002d9097211 */ /* 0x001fc600000f0eff */
[----:B------:R-:W-:Y:S04]  /*d2b0*/  STL [R1+0x1038], R133 ;  /* 0x0010388501007387 */ /* 0x000fe80000100800 */
[----:B------:R0:W3:Y:S01]  /*d2c0*/  @P1 LDG.E.U8 R169, desc[UR32][R8.64] ;  /* 0x0000002008a91981 */ /* 0x0000e2000c1e1100 */
[----:B--2---:R-:W-:Y:S02]  /*d2d0*/  IMAD.SHL.U32 R213, R216, 0x2, RZ ;  /* 0x00000002d8d57824 */ /* 0x004fe400078e00ff */
[----:B------:R-:W1:Y:S01]  /*d2e0*/  LDC R216, c[0x0][0x238] ;  /* 0x00008e00ffd87b82 */ /* 0x000e620000000800 */
[----:B------:R-:W-:Y:S01]  /*d2f0*/  STL [R1+0x1034], R134 ;  /* 0x0010348601007387 */ /* 0x000fe20000100800 */
[----:B------:R-:W-:-:S03]  /*d300*/  ISETP.GT.AND P1, PT, R0, 0x2, PT ;  /* 0x000000020000780c */ /* 0x000fc60003f24270 */
[----:B------:R-:W-:Y:S01]  /*d310*/  STL [R1+0x1030], R135 ;  /* 0x0010308701007387 */ /* 0x000fe20000100800 */
[----:B0-----:R-:W-:-:S03]  /*d320*/  IADD3 R8, P0, R213, R3, RZ ;  /* 0x00000003d5087210 */ /* 0x001fc60007f1e0ff */
[----:B------:R-:W-:Y:S01]  /*d330*/  STL [R1+0x102c], R136 ;  /* 0x00102c8801007387 */ /* 0x000fe20000100800 */
[----:B------:R-:W-:-:S03]  /*d340*/  LEA.HI.X.SX32 R9, R213, R2, 0x1, P0 ;  /* 0x00000002d5097211 */ /* 0x000fc600000f0eff */
[----:B------:R-:W-:Y:S04]  /*d350*/  STL [R1+0x1028], R137 ;  /* 0x0010288901007387 */ /* 0x000fe80000100800 */
[----:B------:R0:W2:Y:S01]  /*d360*/  @P1 LDG.E.U8 R168, desc[UR32][R8.64] ;  /* 0x0000002008a81981 */ /* 0x0000a2000c1e1100 */
[----:B-1----:R-:W-:-:S03]  /*d370*/  IMAD R213, R216, 0x3, RZ ;  /* 0x00000003d8d57824 */ /* 0x002fc600078e02ff */
[----:B------:R-:W-:Y:S01]  /*d380*/  STL [R1+0x1024], R138 ;  /* 0x0010248a01007387 */ /* 0x000fe20000100800 */
[----:B------:R-:W1:Y:S01]  /*d390*/  LDC R216, c[0x0][0x238] ;  /* 0x00008e00ffd87b82 */ /* 0x000e620000000800 */
[C---:B0-----:R-:W-:Y:S02]  /*d3a0*/  IADD3 R8, P0, R213.reuse, R3, RZ ;  /* 0x00000003d5087210 */ /* 0x041fe40007f1e0ff */
[----:B------:R-:W-:Y:S02]  /*d3b0*/  STL [R1+0x1020], R139 ;  /* 0x0010208b01007387 */ /* 0x000fe40000100800 */
[----:B------:R-:W-:Y:S02]  /*d3c0*/  LEA.HI.X.SX32 R9, R213, R2, 0x1, P0 ;  /* 0x00000002d5097211 */ /* 0x000fe400000f0eff */
[----:B------:R-:W-:Y:S01]  /*d3d0*/  STL [R1+0x101c], R140 ;  /* 0x00101c8c01007387 */ /* 0x000fe20000100800 */
[----:B------:R-:W-:-:S03]  /*d3e0*/  ISETP.GT.AND P1, PT, R0, 0x3, PT ;  /* 0x000000030000780c */ /* 0x000fc60003f24270 */
[----:B------:R-:W-:Y:S04]  /*d3f0*/  STL [R1+0x1018], R141 ;  /* 0x0010188d01007387 */ /* 0x000fe80000100800 */
[----:B------:R-:W-:Y:S04]  /*d400*/  STL [R1+0x1014], R142 ;  /* 0x0010148e01007387 */ /* 0x000fe80000100800 */
[----:B------:R-:W-:Y:S01]  /*d410*/  STL [R1+0x1010], R143 ;  /* 0x0010108f01007387 */ /* 0x000fe20000100800 */
[----:B-1----:R-:W-:-:S03]  /*d420*/  IMAD.SHL.U32 R213, R216, 0x4, RZ ;  /* 0x00000004d8d57824 */ /* 0x002fc600078e00ff */
[----:B------:R0:W4:Y:S01]  /*d430*/  @P1 LDG.E.U8 R167, desc[UR32][R8.64] ;  /* 0x0000002008a71981 */ /* 0x000122000c1e1100 */
[----:B------:R-:W1:Y:S03]  /*d440*/  LDC R216, c[0x0][0x238] ;  /* 0x00008e00ffd87b82 */ /* 0x000e660000000800 */
[----:B------:R-:W-:Y:S01]  /*d450*/  STL [R1+0x100c], R144 ;  /* 0x00100c9001007387 */ /* 0x000fe20000100800 */
[----:B0-----:R-:W-:-:S03]  /*d460*/  IADD3 R8, P0, R213, R3, RZ ;  /* 0x00000003d5087210 */ /* 0x001fc60007f1e0ff */
[----:B------:R-:W-:Y:S01]  /*d470*/  STL [R1+0x1008], R145 ;  /* 0x0010089101007387 */ /* 0x000fe20000100800 */
[----:B------:R-:W-:-:S03]  /*d480*/  LEA.HI.X.SX32 R9, R213, R2, 0x1, P0 ;  /* 0x00000002d5097211 */ /* 0x000fc600000f0eff */
[----:B------:R-:W-:Y:S01]  /*d490*/  STL [R1+0x1004], R146 ;  /* 0x0010049201007387 */ /* 0x000fe20000100800 */
[----:B------:R-:W-:-:S03]  /*d4a0*/  ISETP.GT.AND P1, PT, R0, 0x4, PT ;  /* 0x000000040000780c */ /* 0x000fc60003f24270 */
[----:B------:R-:W-:Y:S04]  /*d4b0*/  STL [R1+0x1000], R147 ;  /* 0x0010009301007387 */ /* 0x000fe80000100800 */
[----:B------:R-:W-:Y:S01]  /*d4c0*/  STL [R1+0xffc], R148 ;  /* 0x000ffc9401007387 */ /* 0x000fe20000100800 */
[----:B-1----:R-:W-:Y:S02]  /*d4d0*/  IMAD R213, R216, 0x5, RZ ;  /* 0x00000005d8d57824 */ /* 0x002fe400078e02ff */
[----:B------:R-:W0:Y:S01]  /*d4e0*/  LDC R216, c[0x0][0x238] ;  /* 0x00008e00ffd87b82 */ /* 0x000e220000000800 */
[----:B------:R-:W-:Y:S04]  /*d4f0*/  STL [R1+0xff8], R149 ;  /* 0x000ff89501007387 */ /* 0x000fe80000100800 */
[----:B------:R1:W3:Y:S01]  /*d500*/  @P1 LDG.E.U8 R166, desc[UR32][R8.64] ;  /* 0x0000002008a61981 */ /* 0x0002e2000c1e1100 */
[----:B------:R-:W-:-:S03]  /*d510*/  PRMT R164, RZ, 0x7610, R164 ;  /* 0x00007610ffa47816 */ /* 0x000fc600000000a4 */
[----:B------:R-:W-:Y:S01]  /*d520*/  STL [R1+0xff4], R150 ;  /* 0x000ff49601007387 */ /* 0x000fe20000100800 */
[----:B-1----:R-:W-:-:S03]  /*d530*/  IADD3 R8, P0, R213, R3, RZ ;  /* 0x00000003d5087210 */ /* 0x002fc60007f1e0ff */
[----:B------:R-:W-:Y:S01]  /*d540*/  STL [R1+0xff0], R151 ;  /* 0x000ff09701007387 */ /* 0x000fe20000100800 */
[----:B------:R-:W-:-:S03]  /*d550*/  LEA.HI.X.SX32 R9, R213, R2, 0x1, P0 ;  /* 0x00000002d5097211 */ /* 0x000fc600000f0eff */
[----:B-----5:R1:W-:Y:S01]  /*d560*/  STL [R1+0xf40], R4 ;  /* 0x000f400401007387 */ /* 0x0203e20000100800 */
[----:B0-----:R-:W-:Y:S02]  /*d570*/  IMAD R213, R216, 0x6, RZ ;  /* 0x00000006d8d57824 */ /* 0x001fe400078e02ff */
[----:B------:R-:W0:Y:S01]  /*d580*/  LDC R216, c[0x0][0x238] ;  /* 0x00008e00ffd87b82 */ /* 0x000e220000000800 */
[----:B------:R-:W-:-:S13]  /*d590*/  ISETP.GT.AND P1, PT, R0, 0x5, PT ;  /* 0x000000050000780c */ /* 0x000fda0003f24270 */
[----:B------:R1:W3:Y:S02]  /*d5a0*/  @P1 LDG.E.U8 R165, desc[UR32][R8.64] ;  /* 0x0000002008a51981 */ /* 0x0002e4000c1e1100 */
[----:B-1----:R-:W-:-:S04]  /*d5b0*/  IADD3 R8, P0, R213, R3, RZ ;  /* 0x00000003d5087210 */ /* 0x002fc80007f1e0ff */
[----:B------:R-:W-:Y:S01]  /*d5c0*/  LEA.HI.X.SX32 R9, R213, R2, 0x1, P0 ;  /* 0x00000002d5097211 */ /* 0x000fe200000f0eff */
[----:B0-----:R-:W-:Y:S02]  /*d5d0*/  IMAD R213, R216, 0x7, RZ ;  /* 0x00000007d8d57824 */ /* 0x001fe400078e02ff */
[----:B------:R-:W0:Y:S01]  /*d5e0*/  LDC R216, c[0x0][0x238] ;  /* 0x00008e00ffd87b82 */ /* 0x000e220000000800 */
[----:B------:R-:W-:Y:S02]  /*d5f0*/  ISETP.GT.AND P1, PT, R0, 0x6, PT ;  /* 0x000000060000780c */ /* 0x000fe40003f24270 */
[----:B------:R-:W-:-:S11]  /*d600*/  PRMT R163, RZ, 0x7610, R163 ;  /* 0x00007610ffa37816 */ /* 0x000fd600000000a3 */
[----:B------:R1:W3:Y:S01]  /*d610*/  @P1 LDG.E.U8 R164, desc[UR32][R8.64] ;  /* 0x0000002008a41981 */ /* 0x0002e2000c1e1100 */
[----:B------:R-:W-:Y:S01]  /*d620*/  ISETP.GT.AND P1, PT, R0, 0x7, PT ;  /* 0x000000070000780c */ /* 0x000fe20003f24270 */
[----:B0-----:R-:W-:Y:S02]  /*d630*/  IMAD.SHL.U32 R4, R216, 0x8, RZ ;  /* 0x00000008d8047824 */ /* 0x001fe400078e00ff */
[----:B------:R-:W0:Y:S01]  /*d640*/  LDC R216, c[0x0][0x238] ;  /* 0x00008e00ffd87b82 */ /* 0x000e220000000800 */
[----:B-1----:R-:W-:-:S04]  /*d650*/  IADD3 R8, P0, R213, R3, RZ ;  /* 0x00000003d5087210 */ /* 0x002fc80007f1e0ff */
[----:B------:R-:W-:-:S05]  /*d660*/  LEA.HI.X.SX32 R9, R213, R2, 0x1, P0 ;  /* 0x00000002d5097211 */ /* 0x000fca00000f0eff */
[----:B------:R1:W3:Y:S02]  /*d670*/  @P1 LDG.E.U8 R163, desc[UR32][R8.64] ;  /* 0x0000002008a31981 */ /* 0x0002e4000c1e1100 */
[----:B-1----:R-:W-:-:S04]  /*d680*/  IADD3 R8, P0, R4, R3, RZ ;  /* 0x0000000304087210 */ /* 0x002fc80007f1e0ff */
[----:B------:R-:W-:Y:S01]  /*d690*/  LEA.HI.X.SX32 R9, R4, R2, 0x1, P0 ;  /* 0x0000000204097211 */ /* 0x000fe200000f0eff */
[----:B0-----:R-:W-:Y:S02]  /*d6a0*/  IMAD R4, R216, 0x9, RZ ;  /* 0x00000009d8047824 */ /* 0x001fe400078e02ff */
[----:B------:R-:W0:Y:S01]  /*d6b0*/  LDC R216, c[0x0][0x238] ;  /* 0x00008e00ffd87b82 */ /* 0x000e220000000800 */
[----:B------:R-:W-:Y:S02]  /*d6c0*/  ISETP.GT.AND P1, PT, R0, 0x8, PT ;  /* 0x000000080000780c */ /* 0x000fe40003f24270 */
[----:B------:R-:W-:-:S11]  /*d6d0*/  PRMT R162, RZ, 0x7610, R162 ;  /* 0x00007610ffa27816 */ /* 0x000fd600000000a2 */
        /* <DEDUP_REMOVED lines=45> */
[----:B0-----:R-:W-:Y:S02]  /*d9b0*/  IMAD.SHL.U32 R4, R216, 0x10, RZ ;  /* 0x00000010d8047824 */ /* 0x001fe400078e00ff */
        /* <DEDUP_REMOVED lines=85> */
[C---:B------:R-:W-:Y:S02]  /*df10*/  ISETP.GT.AND P1, PT, R0.reuse, 0x1b, PT ;  /* 0x0000001b0000780c */ /* 0x040fe40003f24270 */
[----:B------:R-:W-:Y:S02]  /*df20*/  PRMT R16, RZ, 0x7610, R16 ;  /* 0x00007610ff107816 */ /* 0x000fe40000000010 */
[C---:B------:R-:W-:Y:S02]  /*df30*/  ISETP.GT.AND P2, PT, R0.reuse, 0x1c, PT ;  /* 0x0000001c0000780c */ /* 0x040fe40003f44270 */
[----:B------:R-:W-:-:S07]  /*df40*/  ISETP.GT.AND P0, PT, R0, RZ, PT ;  /* 0x000000ff0000720c */ /* 0x000fce0003f04270 */
[----:B------:R1:W3:Y:S01]  /*df50*/  @P1 LDG.E.U8 R16, desc[UR32][R8.64] ;  /* 0x0000002008101981 */ /* 0x0002e2000c1e1100 */
[----:B------:R-:W-:Y:S02]  /*df60*/  PRMT R15, RZ, 0x7610, R15 ;  /* 0x00007610ff0f7816 */ /* 0x000fe4000000000f */
[----:B-1----:R-:W-:-:S04]  /*df70*/  IADD3 R8, P1, R4, R3, RZ ;  /* 0x0000000304087210 */ /* 0x002fc80007f3e0ff */
[----:B------:R-:W-:Y:S01]  /*df80*/  LEA.HI.X.SX32 R9, R4, R2, 0x1, P1 ;  /* 0x0000000204097211 */ /* 0x000fe200008f0eff */
[----:B0-----:R-:W-:Y:S02]  /*df90*/  IMAD R4, R216, 0x1d, RZ ;  /* 0x0000001dd8047824 */ /* 0x001fe400078e02ff */
[----:B------:R-:W0:Y:S01]  /*dfa0*/  LDC R216, c[0x0][0x238] ;  /* 0x00008e00ffd87b82 */ /* 0x000e220000000800 */
[----:B------:R-:W-:Y:S01]  /*dfb0*/  PRMT R10, RZ, 0x7610, R10 ;  /* 0x00007610ff0a7816 */ /* 0x000fe2000000000a */
[----:B------:R1:W3:Y:S01]  /*dfc0*/  @P2 LDG.E.U8 R15, desc[UR32][R8.64] ;  /* 0x00000020080f2981 */ /* 0x0002e2000c1e1100 */
[----:B------:R-:W-:Y:S01]  /*dfd0*/  ISETP.GT.AND P1, PT, R0, 0x1d, PT ;  /* 0x0000001d0000780c */ /* 0x000fe20003f24270 */
[----:B-1----:R-:W-:Y:S02]  /*dfe0*/  @P0 IMAD.MOV.U32 R8, RZ, RZ, R3 ;  /* 0x000000ffff080224 */ /* 0x002fe400078e0003 */
[----:B------:R-:W-:Y:S01]  /*dff0*/  @P0 IMAD.MOV.U32 R9, RZ, RZ, R2 ;  /* 0x000000ffff090224 */ /* 0x000fe200078e0002 */
[----:B------:R-:W-:-:S04]  /*e000*/  PRMT R14, RZ, 0x7610, R14 ;  /* 0x00007610ff0e7816 */ /* 0x000fc8000000000e */
[----:B------:R1:W3:Y:S02]  /*e010*/  @P0 LDG.E.U8 R10, desc[UR32][R8.64] ;  /* 0x00000020080a0981 */ /* 0x0002e4000c1e1100 */
[----:B-1----:R-:W-:-:S04]  /*e020*/  IADD3 R8, P0, R4, R3, RZ ;  /* 0x0000000304087210 */ /* 0x002fc80007f1e0ff */
[----:B------:R-:W-:Y:S01]  /*e030*/  LEA.HI.X.SX32 R9, R4, R2, 0x1, P0 ;  /* 0x0000000204097211 */ /* 0x000fe200000f0eff */
[----:B0-----:R-:W-:-:S04]  /*e040*/  IMAD R4, R216, 0x1e, RZ ;  /* 0x0000001ed8047824 */ /* 0x001fc800078e02ff */
[----:B------:R0:W3:Y:S01]  /*e050*/  @P1 LDG.E.U8 R14, desc[UR32][R8.64] ;  /* 0x00000020080e1981 */ /* 0x0000e2000c1e1100 */
[----:B------:R-:W-:Y:S02]  /*e060*/  ISETP.GT.AND P1, PT, R0, 0x1e, PT ;  /* 0x0000001e0000780c */ /* 0x000fe40003f24270 */
[----:B------:R-:W-:Y:S02]  /*e070*/  PRMT R13, RZ, 0x7610, R13 ;  /* 0x00007610ff0d7816 */ /* 0x000fe4000000000d */
[----:B0-----:R-:W-:-:S04]  /*e080*/  IADD3 R8, P0, R4, R3, RZ ;  /* 0x0000000304087210 */ /* 0x001fc80007f1e0ff */
[----:B------:R-:W-:Y:S01]  /*e090*/  LEA.HI.X.SX32 R9, R4, R2, 0x1, P0 ;  /* 0x0000000204097211 */ /* 0x000fe200000f0eff */
[----:B------:R-:W-:-:S04]  /*e0a0*/  IMAD R4, R217, 0x1f, RZ ;  /* 0x0000001fd9047824 */ /* 0x000fc800078e02ff */
[----:B------:R0:W3:Y:S01]  /*e0b0*/  @P1 LDG.E.U8 R13, desc[UR32][R8.64] ;  /* 0x00000020080d1981 */ /* 0x0000e2000c1e1100 */
[----:B------:R-:W-:Y:S02]  /*e0c0*/  ISETP.GT.AND P1, PT, R0, 0x1f, PT ;  /* 0x0000001f0000780c */ /* 0x000fe40003f24270 */
[----:B------:R-:W-:Y:S02]  /*e0d0*/  PRMT R12, RZ, 0x7610, R12 ;  /* 0x00007610ff0c7816 */ /* 0x000fe4000000000c */
[----:B0-----:R-:W-:-:S04]  /*e0e0*/  IADD3 R8, P0, R4, R3, RZ ;  /* 0x0000000304087210 */ /* 0x001fc80007f1e0ff */
[----:B------:R-:W-:-:S05]  /*e0f0*/  LEA.HI.X.SX32 R9, R4, R2, 0x1, P0 ;  /* 0x0000000204097211 */ /* 0x000fca00000f0eff */
[----:B------:R0:W3:Y:S04]  /*e100*/  @P1 LDG.E.U8 R12, desc[UR32][R8.64] ;  /* 0x00000020080c1981 */ /* 0x0000e8000c1e1100 */
[----:B------:R-:W-:Y:S04]  /*e110*/  STL [R1+0xf54], R3 ;  /* 0x000f540301007387 */ /* 0x000fe80000100800 */
[----:B------:R1:W-:Y:S04]  /*e120*/  STL [R1+0xf48], R2 ;  /* 0x000f480201007387 */ /* 0x0003e80000100800 */
[----:B------:R-:W3:Y:S01]  /*e130*/  LDL R133, [R1+0x928] ;  /* 0x0009280001857983 */ /* 0x000ee20000100800 */
[----:B------:R-:W2:Y:S03]  /*e140*/  S2R R217, SR_TID.X ;  /* 0x0000000000d97919 */ /* 0x000ea60000002100 */
[----:B-1----:R-:W3:Y:S04]  /*e150*/  LDL R2, [R1+0x9b4] ;  /* 0x0009b40001027983 */ /* 0x002ee80000100800 */
[----:B------:R-:W3:Y:S04]  /*e160*/  LDL R137, [R1+0x918] ;  /* 0x0009180001897983 */ /* 0x000ee80000100800 */
[----:B------:R-:W3:Y:S04]  /*e170*/  LDL R136, [R1+0x914] ;  /* 0x0009140001887983 */ /* 0x000ee80000100800 */
[----:B------:R-:W3:Y:S01]  /*e180*/  LDL R135, [R1+0x908] ;  /* 0x0009080001877983 */ /* 0x000ee20000100800 */
[----:B--2---:R-:W-:Y:S01]  /*e190*/  SHF.R.S32.HI R3, RZ, 0x2, R217 ;  /* 0x00000002ff037819 */ /* 0x004fe200000114d9 */
[----:B------:R-:W-:-:S03]  /*e1a0*/  IMAD.SHL.U32 R4, R217, 0x20, RZ ;  /* 0x00000020d9047824 */ /* 0x000fc600078e00ff */
[----:B------:R-:W-:-:S04]  /*e1b0*/  SGXT R3, R3, 0x1 ;  /* 0x000000010303781a */ /* 0x000fc80000000200 */
[----:B------:R-:W-:-:S04]  /*e1c0*/  LOP3.LUT R3, R3, 0x90, RZ, 0xc0, !PT ;  /* 0x0000009003037812 */ /* 0x000fc800078ec0ff */
[----:B------:R-:W-:Y:S02]  /*e1d0*/  LOP3.LUT R3, R3, 0xf60, R4, 0xf8, !PT ;  /* 0x00000f6003037812 */ /* 0x000fe400078ef804 */
[----:B------:R-:W2:Y:S01]  /*e1e0*/  LDL.LU R4, [R1+0x924] ;  /* 0x0009240001047983 */ /* 0x000ea20000300800 */
[----:B------:R-:W-:Y:S02]  /*e1f0*/  LOP3.LUT R168, R168, 0xffff, RZ, 0xc0, !PT ;  /* 0x0000ffffa8a87812 */ /* 0x000fe400078ec0ff */
[----:B----4-:R-:W-:Y:S01]  /*e200*/  LOP3.LUT R167, R167, 0xffff, RZ, 0xc0, !PT ;  /* 0x0000ffffa7a77812 */ /* 0x010fe200078ec0ff */
[----:B------:R-:W4:Y:S01]  /*e210*/  LDL R134, [R1+0x8f8] ;  /* 0x0008f80001867983 */ /* 0x000f220000100800 */
[----:B---3--:R-:W-:Y:S02]  /*e220*/  LOP3.LUT R166, R166, 0xffff, RZ, 0xc0, !PT ;  /* 0x0000ffffa6a67812 */ /* 0x008fe400078ec0ff */
[----:B------:R-:W-:Y:S02]  /*e230*/  LOP3.LUT R165, R165, 0xffff, RZ, 0xc0, !PT ;  /* 0x0000ffffa5a57812 */ /* 0x000fe400078ec0ff */
[----:B------:R-:W-:-:S02]  /*e240*/  LOP3.LUT R164, R164, 0xffff, RZ, 0xc0, !PT ;  /* 0x0000ffffa4a47812 */ /* 0x000fc400078ec0ff */
[----:B------:R-:W-:Y:S02]  /*e250*/  LOP3.LUT R163, R163, 0xffff, RZ, 0xc0, !PT ;  /* 0x0000ffffa3a37812 */ /* 0x000fe400078ec0ff */
[----:B------:R-:W-:Y:S02]  /*e260*/  LOP3.LUT R162, R162, 0xffff, RZ, 0xc0, !PT ;  /* 0x0000ffffa2a27812 */ /* 0x000fe400078ec0ff */
[----:B------:R-:W-:Y:S02]  /*e270*/  LOP3.LUT R161, R161, 0xffff, RZ, 0xc0, !PT ;  /* 0x0000ffffa1a17812 */ /* 0x000fe400078ec0ff */
[----:B------:R-:W-:Y:S02]  /*e280*/  LOP3.LUT R160, R160, 0xffff, RZ, 0xc0, !PT ;  /* 0x0000ffffa0a07812 */ /* 0x000fe400078ec0ff */
[----:B------:R-:W-:Y:S02]  /*e290*/  LOP3.LUT R159, R159, 0xffff, RZ, 0xc0, !PT ;  /* 0x0000ffff9f9f7812 */ /* 0x000fe400078ec0ff */
[----:B------:R-:W-:-:S02]  /*e2a0*/  LOP3.LUT R158, R158, 0xffff, RZ, 0xc0, !PT ;  /* 0x0000ffff9e9e7812 */ /* 0x000fc400078ec0ff */
[----:B------:R-:W-:Y:S02]  /*e2b0*/  LOP3.LUT R157, R157, 0xffff, RZ, 0xc0, !PT ;  /* 0x0000ffff9d9d7812 */ /* 0x000fe400078ec0ff */
[----:B------:R-:W-:Y:S02]  /*e2c0*/  LOP3.LUT R156, R156, 0xffff, RZ, 0xc0, !PT ;  /* 0x0000ffff9c9c7812 */ /* 0x000fe400078ec0ff */
[----:B------:R-:W-:Y:S02]  /*e2d0*/  LOP3.LUT R11, R11, 0xffff, RZ, 0xc0, !PT ;  /* 0x0000ffff0b0b7812 */ /* 0x000fe400078ec0ff */
[----:B------:R-:W-:Y:S02]  /*e2e0*/  LOP3.LUT R169, R169, 0xffff, RZ, 0xc0, !PT ;  /* 0x0000ffffa9a97812 */ /* 0x000fe400078ec0ff */
[----:B------:R-:W-:Y:S02]  /*e2f0*/  PRMT R167, R168, 0x3340, R167 ;  /* 0x00003340a8a77816 */ /* 0x000fe400000000a7 */
[----:B------:R-:W-:-:S02]  /*e300*/  PRMT R165, R166, 0x3340, R165 ;  /* 0x00003340a6a57816 */ /* 0x000fc400000000a5 */
[----:B0-----:R-:W-:Y:S02]  /*e310*/  PRMT R9, R164, 0x3340, R163 ;  /* 0x00003340a4097816 */ /* 0x001fe400000000a3 */
[----:B------:R-:W-:Y:S02]  /*e320*/  PRMT R161, R162, 0x3340, R161 ;  /* 0x00003340a2a17816 */ /* 0x000fe400000000a1 */
[----:B------:R-:W-:Y:S02]  /*e330*/  PRMT R159, R160, 0x3340, R159 ;  /* 0x00003340a09f7816 */ /* 0x000fe4000000009f */
[----:B------:R-:W-:Y:S02]  /*e340*/  PRMT R157, R158, 0x3340, R157 ;  /* 0x000033409e9d7816 */ /* 0x000fe4000000009d */
[----:B------:R-:W-:Y:S02]  /*e350*/  PRMT R11, R156, 0x3340, R11 ;  /* 0x000033409c0b7816 */ /* 0x000fe4000000000b */
[----:B------:R-:W-:-:S02]  /*e360*/  PRMT R9, R165, 0x5410, R9 ;  /* 0x00005410a5097816 */ /* 0x000fc40000000009 */
[----:B------:R-:W-:Y:S02]  /*e370*/  PRMT R11, R157, 0x5410, R11 ;  /* 0x000054109d0b7816 */ /* 0x000fe4000000000b */
        /* <DEDUP_REMOVED lines=11> */
[----:B------:R-:W-:-:S04]  /*e430*/  LOP3.LUT R18, R18, 0xffff, RZ, 0xc0, !PT ;  /* 0x0000ffff12127812 */ /* 0x000fc800078ec0ff */
[----:B------:R-:W-:Y:S02]  /*e440*/  PRMT R18, R19, 0x3340, R18 ;  /* 0x0000334013127816 */ /* 0x000fe40000000012 */
[----:B------:R-:W-:Y:S02]  /*e450*/  LOP3.LUT R17, R17, 0xffff, RZ, 0xc0, !PT ;  /* 0x0000ffff11117812 */ /* 0x000fe400078ec0ff */
[----:B------:R-:W-:Y:S02]  /*e460*/  LOP3.LUT R16, R16, 0xffff, RZ, 0xc0, !PT ;  /* 0x0000ffff10107812 */ /* 0x000fe400078ec0ff */
[----:B------:R-:W-:Y:S02]  /*e470*/  LOP3.LUT R15, R15, 0xffff, RZ, 0xc0, !PT ;  /* 0x0000ffff0f0f7812 */ /* 0x000fe400078ec0ff */
[----:B------:R-:W-:-:S04]  /*e480*/  LOP3.LUT R10, R10, 0xffff, RZ, 0xc0, !PT ;  /* 0x0000ffff0a0a7812 */ /* 0x000fc800078ec0ff */
[----:B------:R-:W-:Y:S02]  /*e490*/  PRMT R8, R10, 0x3340, R169 ;  /* 0x000033400a087816 */ /* 0x000fe400000000a9 */
[----:B------:R-:W-:Y:S02]  /*e4a0*/  PRMT R10, R161, 0x5410, R159 ;  /* 0x00005410a10a7816 */ /* 0x000fe4000000009f */
[----:B------:R-:W-:Y:S01]  /*e4b0*/  PRMT R8, R8, 0x5410, R167 ;  /* 0x0000541008087816 */ /* 0x000fe200000000a7 */
[----:B------:R-:W-:Y:S01]  /*e4c0*/  BAR.SYNC.DEFER_BLOCKING 0x0 ;  /* 0x0000000000007b1d */ /* 0x000fe20000010000 */
[----:B------:R-:W-:-:S04]  /*e4d0*/  LOP3.LUT R14, R14, 0xffff, RZ, 0xc0, !PT ;  /* 0x0000ffff0e0e7812 */ /* 0x000fc800078ec0ff */
[----:B------:R-:W-:Y:S01]  /*e4e0*/  PRMT R14, R15, 0x3340, R14 ;  /* 0x000033400f0e7816 */ /* 0x000fe2000000000e */
[----:B------:R0:W-:Y:S01]  /*e4f0*/  STS.128 [R3+UR5+0x4000], R8 ;  /* 0x0040000803007988 */ /* 0x0001e20008000c05 */
[----:B------:R-:W-:Y:S02]  /*e500*/  LOP3.LUT R13, R13, 0xffff, RZ, 0xc0, !PT ;  /* 0x0000ffff0d0d7812 */ /* 0x000fe400078ec0ff */
[----:B0-----:R-:W-:Y:S01]  /*e510*/  PRMT R8, R153, 0x3340, R152 ;  /* 0x0000334099087816 */ /* 0x001fe20000000098 */
[----:B------:R-:W3:Y:S01]  /*e520*/  LDL R3, [R1+0x8f4] ;  /* 0x0008f40001037983 */ /* 0x000ee20000100800 */
[----:B------:R-:W-:Y:S02]  /*e530*/  PRMT R9, R21, 0x3340, R20 ;  /* 0x0000334015097816 */ /* 0x000fe40000000014 */
[----:B------:R-:W-:Y:S02]  /*e540*/  PRMT R10, R17, 0x3340, R16 ;  /* 0x00003340110a7816 */ /* 0x000fe40000000010 */
[----:B------:R-:W-:-:S04]  /*e550*/  LOP3.LUT R12, R12, 0xffff, RZ, 0xc0, !PT ;  /* 0x0000ffff0c0c7812 */ /* 0x000fc800078ec0ff */
[----:B------:R-:W-:Y:S02]  /*e560*/  PRMT R11, R13, 0x3340, R12 ;  /* 0x000033400d0b7816 */ /* 0x000fe4000000000c */
[----:B------:R-:W-:Y:S02]  /*e570*/  PRMT R8, R154, 0x5410, R8 ;  /* 0x000054109a087816 */ /* 0x000fe40000000008 */
[----:B------:R-:W-:Y:S02]  /*e580*/  PRMT R9, R22, 0x5410, R9 ;  /* 0x0000541016097816 */ /* 0x000fe40000000009 */
[----:B------:R-:W-:Y:S02]  /*e590*/  PRMT R10, R18, 0x5410, R10 ;  /* 0x00005410120a7816 */ /* 0x000fe4000000000a */
[----:B------:R-:W-:-:S05]  /*e5a0*/  PRMT R11, R14, 0x5410, R11 ;  /* 0x000054100e0b7816 */ /* 0x000fca000000000b */
[----:B------:R0:W-:Y:S04]  /*e5b0*/  STS.128 [R2+UR5+0x4000], R8 ;  /* 0x0040000802007988 */ /* 0x0001e80008000c05 */
[----:B0-----:R-:W4:Y:S01]  /*e5c0*/  LDL.LU R2, [R1+0x904] ;  /* 0x0009040001027983 */ /* 0x001f220000300800 */
[----:B------:R-:W-:Y:S02]  /*e5d0*/  IADD3 R8, P1, R5, R201, RZ ;  /* 0x000000c905087210 */ /* 0x000fe40007f3e0ff */
[----:B------:R-:W-:Y:S01]  /*e5e0*/  ISETP.GE.AND P0, PT, R6, R0, PT ;  /* 0x000000000600720c */ /* 0x000fe20003f06270 */
[----:B------:R0:W-:Y:S02]  /*e5f0*/  STL [R1+0xf44], R6 ;  /* 0x000f440601007387 */ /* 0x0001e40000100800 */
[----:B------:R-:W-:Y:S01]  /*e600*/  IMAD.X R9, R197, 0x1, R200, P1 ;  /* 0x00000001c5097824 */ /* 0x000fe200008e06c8 */
[----:B------:R-:W-:Y:S01]  /*e610*/  IADD3 R14, P1, R5, R133, RZ ;  /* 0x00000085050e7210 */ /* 0x000fe20007f3e0ff */
[----:B0-----:R-:W3:Y:S04]  /*e620*/  LDL.LU R6, [R1+0x91c] ;  /* 0x00091c0001067983 */ /* 0x001ee80000300800 */
[----:B------:R-:W3:Y:S04]  /*e630*/  LDL R133, [R1+0x8e8] ;  /* 0x0008e80001857983 */ /* 0x000ee80000100800 */
[----:B------:R-:W3:Y:S04]  /*e640*/  LDL R143, [R1+0x8e4] ;  /* 0x0008e400018f7983 */ /* 0x000ee80000100800 */
[----:B------:R-:W3:Y:S01]  /*e650*/  LDL R138, [R1+0x8d8] ;  /* 0x0008d800018a7983 */ /* 0x000ee20000100800 */
[----:B--2---:R-:W-:Y:S01]  /*e660*/  IMAD.X R15, R197, 0x1, R4, P1 ;  /* 0x00000001c50f7824 */ /* 0x004fe200008e0604 */
[----:B------:R-:W-:-:S02]  /*e670*/  IADD3 R12, P1, R5, R137, RZ ;  /* 0x00000089050c7210 */ /* 0x000fc40007f3e0ff */
[----:B------:R0:W-:Y:S04]  /*e680*/  STL [R1+0xf4c], R4 ;  /* 0x000f4c0401007387 */ /* 0x0001e80000100800 */
[----:B------:R-:W2:Y:S01]  /*e690*/  LDL R137, [R1+0x8d4] ;  /* 0x0008d40001897983 */ /* 0x000ea20000100800 */
[----:B------:R-:W-:-:S03]  /*e6a0*/  IMAD.X R13, R197, 0x1, R136, P1 ;  /* 0x00000001c50d7824 */ /* 0x000fc600008e0688 */
[----:B------:R-:W2:Y:S01]  /*e6b0*/  LDL R136, [R1+0x8c8] ;  /* 0x0008c80001887983 */ /* 0x000ea20000100800 */
[----:B------:R-:W-:-:S03]  /*e6c0*/  PRMT R198, RZ, 0x7610, R198 ;  /* 0x00007610ffc67816 */ /* 0x000fc600000000c6 */
[----:B------:R-:W2:Y:S04]  /*e6d0*/  LDL R142, [R1+0x8c4] ;  /* 0x0008c400018e7983 */ /* 0x000ea80000100800 */
[----:B------:R1:W2:Y:S04]  /*e6e0*/  @!P0 LDG.E.U8 R198, desc[UR32][R8.64] ;  /* 0x0000002008c68981 */ /* 0x0002a8000c1e1100 */
[----:B0-----:R-:W2:Y:S04]  /*e6f0*/  LDL.LU R4, [R1+0x8fc] ;  /* 0x0008fc0001047983 */ /* 0x001ea80000300800 */
[----:B------:R-:W2:Y:S01]  /*e700*/  LDL R141, [R1+0x8b4] ;  /* 0x0008b400018d7983 */ /* 0x000ea20000100800 */
[----:B-1----:R-:W-:-:S03]  /*e710*/  IADD3 R8, P1, R5, R135, RZ ;  /* 0x0000008705087210 */ /* 0x002fc60007f3e0ff */
[----:B------:R-:W2:Y:S01]  /*e720*/  LDL R135, [R1+0x8b8] ;  /* 0x0008b80001877983 */ /* 0x000ea20000100800 */
[----:B------:R-:W-:Y:S02]  /*e730*/  PRMT R19, RZ, 0x7610, R19 ;  /* 0x00007610ff137816 */ /* 0x000fe40000000013 */
[----:B------:R-:W-:Y:S01]  /*e740*/  PRMT R18, RZ, 0x7610, R18 ;  /* 0x00007610ff127816 */ /* 0x000fe20000000012 */
[----:B----4-:R-:W-:Y:S01]  /*e750*/  IMAD.X R9, R197, 0x1, R2, P1 ;  /* 0x00000001c5097824 */ /* 0x010fe200008e0602 */
[----:B------:R0:W-:Y:S04]  /*e760*/  STL [R1+0xf50], R2 ;  /* 0x000f500201007387 */ /* 0x0001e80000100800 */
[----:B------:R-:W4:Y:S04]  /*e770*/  LDL R140, [R1+0x8a8] ;  /* 0x0008a800018c7983 */ /* 0x000f280000100800 */
[----:B------:R1:W4:Y:S04]  /*e780*/  @!P0 LDG.E.U8 R19, desc[UR32][R8.64] ;  /* 0x0000002008138981 */ /* 0x000328000c1e1100 */
[----:B------:R-:W4:Y:S01]  /*e790*/  LDL R139, [R1+0x898] ;  /* 0x00089800018b7983 */ /* 0x000f220000100800 */
[----:B-1----:R-:W-:-:S03]  /*e7a0*/  IADD3 R8, P1, R5, R134, RZ ;  /* 0x0000008605087210 */ /* 0x002fc60007f3e0ff */
[----:B------:R-:W4:Y:S02]  /*e7b0*/  LDL R134, [R1+0x8a4] ;  /* 0x0008a40001867983 */ /* 0x000f240000100800 */
[----:B---3--:R-:W-:Y:S02]  /*e7c0*/  IMAD.X R9, R197, 0x1, R3, P1 ;  /* 0x00000001c5097824 */ /* 0x008fe400008e0603 */
[----:B------:R-:W3:Y:S04]  /*e7d0*/  LDL.LU R3, [R1+0x920] ;  /* 0x0009200001037983 */ /* 0x000ee80000300800 */
[----:B------:R1:W3:Y:S04]  /*e7e0*/  @!P0 LDG.E.U8 R18, desc[UR32][R8.64] ;  /* 0x0000002008128981 */ /* 0x0002e8000c1e1100 */
[----:B0-----:R-:W3:Y:S01]  /*e7f0*/  LDL.LU R2, [R1+0x8ec] ;  /* 0x0008ec0001027983 */ /* 0x001ee20000300800 */
[----:B------:R-:W-:-:S02]  /*e800*/  PRMT R17, RZ, 0x7610, R17 ;  /* 0x00007610ff117816 */ /* 0x000fc40000000011 */
[----:B------:R-:W-:Y:S01]  /*e810*/  PRMT R16, RZ, 0x7610, R16 ;  /* 0x00007610ff107816 */ /* 0x000fe20000000010 */
[----:B------:R-:W3:Y:S01]  /*e820*/  LDL R144, [R1+0x7d8] ;  /* 0x0007d80001907983 */ /* 0x000ee20000100800 */
[----:B-1----:R-:W-:-:S03]  /*e830*/  IADD3 R8, P1, R5, R133, RZ ;  /* 0x0000008505087210 */ /* 0x002fc60007f3e0ff */
[----:B------:R-:W3:Y:S02]  /*e840*/  LDL R133, [R1+0x894] ;  /* 0x0008940001857983 */ /* 0x000ee40000100800 */
[----:B------:R-:W-:Y:S02]  /*e850*/  IMAD.X R9, R197, 0x1, R143, P1 ;  /* 0x00000001c5097824 */ /* 0x000fe400008e068f */
[----:B------:R-:W3:Y:S04]  /*e860*/  LDL R143, [R1+0x888] ;  /* 0x00088800018f7983 */ /* 0x000ee80000100800 */
[----:B------:R0:W3:Y:S02]  /*e870*/  @!P0 LDG.E.U8 R17, desc[UR32][R8.64] ;  /* 0x0000002008118981 */ /* 0x0000e4000c1e1100 */
[----:B0-----:R-:W-:-:S02]  /*e880*/  IADD3 R8, P1, R5, R138, RZ ;  /* 0x0000008a05087210 */ /* 0x001fc40007f3e0ff */
[----:B------:R-:W3:Y:S03]  /*e890*/  LDL R138, [R1+0x884] ;  /* 0x00088400018a7983 */ /* 0x000ee60000100800 */
[----:B--2---:R-:W-:Y:S02]  /*e8a0*/  IMAD.X R9, R197, 0x1, R137, P1 ;  /* 0x00000001c5097824 */ /* 0x004fe400008e0689 */
[----:B------:R-:W2:Y:S01]  /*e8b0*/  LDL R137, [R1+0x878] ;  /* 0x0008780001897983 */ /* 0x000ea20000100800 */
[----:B------:R-:W-:-:S03]  /*e8c0*/  PRMT R21, RZ, 0x7610, R21 ;  /* 0x00007610ff157816 */ /* 0x000fc60000000015 */
[----:B------:R0:W2:Y:S04]  /*e8d0*/  @!P0 LDG.E.U8 R16, desc[UR32][R8.64] ;  /* 0x0000002008108981 */ /* 0x0000a8000c1e1100 */
[----:B------:R1:W2:Y:S01]  /*e8e0*/  @!P0 LDG.E.U8 R21, desc[UR32][R14.64] ;  /* 0x000000200e158981 */ /* 0x0002a2000c1e1100 */
[----:B0-----:R-:W-:-:S03]  /*e8f0*/  IADD3 R8, P1, R5, R136, RZ ;  /* 0x0000008805087210 */ /* 0x001fc60007f3e0ff */
[----:B------:R-:W2:Y:S01]  /*e900*/  LDL R136, [R1+0x874] ;  /* 0x0008740001887983 */ /* 0x000ea20000100800 */
[----:B-1----:R-:W-:Y:S01]  /*e910*/  PRMT R15, RZ, 0x7610, R15 ;  /* 0x00007610ff0f7816 */ /* 0x002fe2000000000f */
[----:B------:R-:W-:Y:S02]  /*e920*/  IMAD.X R9, R197, 0x1, R142, P1 ;  /* 0x00000001c5097824 */ /* 0x000fe400008e068e */
[----:B------:R-:W2:Y:S04]  /*e930*/  LDL R142, [R1+0x868] ;  /* 0x00086800018e7983 */ /* 0x000ea80000100800 */
[----:B------:R0:W2:Y:S01]  /*e940*/  @!P0 LDG.E.U8 R15, desc[UR32][R8.64] ;  /* 0x00000020080f8981 */ /* 0x0000a2000c1e1100 */
[----:B------:R-:W-:Y:S02]  /*e950*/  PRMT R14, RZ, 0x7610, R14 ;  /* 0x00007610ff0e7816 */ /* 0x000fe4000000000e */
[----:B0-----:R-:W-:-:S02]  /*e960*/  IADD3 R8, P1, R5, R135, RZ ;  /* 0x0000008705087210 */ /* 0x001fc40007f3e0ff */
[----:B------:R-:W2:Y:S03]  /*e970*/  LDL R135, [R1+0x864] ;  /* 0x0008640001877983 */ /* 0x000ea60000100800 */
[----:B------:R-:W-:Y:S02]  /*e980*/  IMAD.X R9, R197, 0x1, R141, P1 ;  /* 0x00000001c5097824 */ /* 0x000fe400008e068d */
[----:B------:R-:W2:Y:S01]  /*e990*/  LDL R141, [R1+0x858] ;  /* 0x00085800018d7983 */ /* 0x000ea20000100800 */
[----:B------:R-:W-:-:S03]  /*e9a0*/  PRMT R20, RZ, 0x7610, R20 ;  /* 0x00007610ff147816 */ /* 0x000fc60000000014 */
[----:B------:R-:W2:Y:S04]  /*e9b0*/  @!P0 LDG.E.U8 R14, desc[UR32][R8.64] ;  /* 0x00000020080e8981 */ /* 0x000ea8000c1e1100 */
[----:B------:R0:W2:Y:S02]  /*e9c0*/  @!P0 LDG.E.U8 R20, desc[UR32][R12.64] ;  /* 0x000000200c148981 */ /* 0x0000a4000c1e1100 */
[----:B0-----:R-:W-:Y:S02]  /*e9d0*/  PRMT R13, RZ, 0x7610, R13 ;  /* 0x00007610ff0d7816 */ /* 0x001fe4000000000d */
[----:B----4-:R-:W-:Y:S02]  /*e9e0*/  IADD3 R8, P1, R5, R140, RZ ;  /* 0x0000008c05087210 */ /* 0x010fe40007f3e0ff */
[----:B------:R-:W4:Y:S03]  /*e9f0*/  LDL R140, [R1+0x854] ;  /* 0x00085400018c7983 */ /* 0x000f260000100800 */
[----:B------:R-:W-:-:S02]  /*ea00*/  IMAD.X R9, R197, 0x1, R134, P1 ;  /* 0x00000001c5097824 */ /* 0x000fc400008e0686 */
[----:B------:R-:W4:Y:S04]  /*ea10*/  LDL R134, [R1+0x848] ;  /* 0x0008480001867983 */ /* 0x000f280000100800 */
[----:B------:R0:W4:Y:S02]  /*ea20*/  @!P0 LDG.E.U8 R13, desc[UR32][R8.64] ;  /* 0x00000020080d8981 */ /* 0x000124000c1e1100 */
[----:B0-----:R-:W-:Y:S02]  /*ea30*/  IADD3 R8, P1, R5, R139, RZ ;  /* 0x0000008b05087210 */ /* 0x001fe40007f3e0ff */
[----:B------:R-:W4:Y:S03]  /*ea40*/  LDL R139, [R1+0x844] ;  /* 0x00084400018b7983 */ /* 0x000f260000100800 */
[----:B---3--:R-:W-:-:S02]  /*ea50*/  IMAD.X R9, R197, 0x1, R133, P1 ;  /* 0x00000001c5097824 */ /* 0x008fc400008e0685 */
[----:B------:R-:W3:Y:S01]  /*ea60*/  LDL R133, [R1+0x838] ;  /* 0x0008380001857983 */ /* 0x000ee20000100800 */
[----:B------:R-:W-:-:S06]  /*ea70*/  PRMT R12, RZ, 0x7610, R12 ;  /* 0x00007610ff0c7816 */ /* 0x000fcc000000000c */
[----:B------:R0:W3:Y:S01]  /*ea80*/  @!P0 LDG.E.U8 R12, desc[UR32][R8.64] ;  /* 0x00000020080c8981 */ /* 0x0000e2000c1e1100 */
[----:B------:R-:W-:Y:S02]  /*ea90*/  PRMT R11, RZ, 0x7610, R11 ;  /* 0x00007610ff0b7816 */ /* 0x000fe4000000000b */
[----:B0-----:R-:W-:Y:S02]  /*eaa0*/  IADD3 R8, P1, R5, R143, RZ ;  /* 0x0000008f05087210 */ /* 0x001fe40007f3e0ff */
[----:B------:R-:W3:Y:S03]  /*eab0*/  LDL R143, [R1+0x834] ;  /* 0x00083400018f7983 */ /* 0x000ee60000100800 */
[----:B------:R-:W-:Y:S02]  /*eac0*/  IMAD.X R9, R197, 0x1, R138, P1 ;  /* 0x00000001c5097824 */ /* 0x000fe400008e068a */
[----:B------:R-:W3:Y:S04]  /*ead0*/  LDL R138, [R1+0x828] ;  /* 0x00082800018a7983 */ /* 0x000ee80000100800 */
[----:B------:R2:W3:Y:S01]  /*eae0*/  @!P0 LDG.E.U8 R11, desc[UR32][R8.64] ;  /* 0x00000020080b8981 */ /* 0x0004e2000c1e1100 */
[----:B------:R-:W-:-:S02]  /*eaf0*/  PRMT R10, RZ, 0x7610, R10 ;  /* 0x00007610ff0a7816 */ /* 0x000fc4000000000a */
[----:B--2---:R-:W-:Y:S02]  /*eb00*/  IADD3 R8, P1, R5, R137, RZ ;  /* 0x0000008905087210 */ /* 0x004fe40007f3e0ff */
[----:B------:R-:W2:Y:S03]  /*eb10*/  LDL R137, [R1+0x824] ;  /* 0x0008240001897983 */ /* 0x000ea60000100800 */
[----:B------:R-:W-:Y:S02]  /*eb20*/  IMAD.X R9, R197, 0x1, R136, P1 ;  /* 0x00000001c5097824 */ /* 0x000fe400008e0688 */
[----:B------:R-:W2:Y:S04]  /*eb30*/  LDL R136, [R1+0x818] ;  /* 0x0008180001887983 */ /* 0x000ea80000100800 */
[----:B------:R0:W2:Y:S01]  /*eb40*/  @!P0 LDG.E.U8 R10, desc[UR32][R8.64] ;  /* 0x00000020080a8981 */ /* 0x0000a2000c1e1100 */
[----:B------:R-:W-:-:S02]  /*eb50*/  PRMT R22, RZ, 0x7610, R22 ;  /* 0x00007610ff167816 */ /* 0x000fc40000000016 */
[----:B0-----:R-:W-:Y:S02]  /*eb60*/  IADD3 R8, P1, R5, R142, RZ ;  /* 0x0000008e05087210 */ /* 0x001fe40007f3e0ff */
[----:B------:R-:W2:Y:S03]  /*eb70*/  LDL R142, [R1+0x814] ;  /* 0x00081400018e7983 */ /* 0x000ea60000100800 */
[----:B------:R-:W-:Y:S02]  /*eb80*/  IMAD.X R9, R197, 0x1, R135, P1 ;  /* 0x00000001c5097824 */ /* 0x000fe400008e0687 */
[----:B------:R-:W2:Y:S04]  /*eb90*/  LDL R135, [R1+0x808] ;  /* 0x0008080001877983 */ /* 0x000ea80000100800 */
[----:B------:R0:W2:Y:S01]  /*eba0*/  @!P0 LDG.E.U8 R22, desc[UR32][R8.64] ;  /* 0x0000002008168981 */ /* 0x0000a2000c1e1100 */
[----:B------:R-:W-:-:S02]  /*ebb0*/  PRMT R23, RZ, 0x7610, R23 ;  /* 0x00007610ff177816 */ /* 0x000fc40000000017 */
[----:B0-----:R-:W-:Y:S02]  /*ebc0*/  IADD3 R8, P1, R5, R141, RZ ;  /* 0x0000008d05087210 */ /* 0x001fe40007f3e0ff */
[----:B------:R-:W2:Y:S01]  /*ebd0*/  LDL R141, [R1+0x804] ;  /* 0x00080400018d7983 */ /* 0x000ea20000100800 */
[----:B------:R-:W-:Y:S02]  /*ebe0*/  PRMT R152, RZ, 0x7610, R152 ;  /* 0x00007610ff987816 */ /* 0x000fe40000000098 */
[----:B----4-:R-:W-:Y:S02]  /*ebf0*/  IMAD.X R9, R197, 0x1, R140, P1 ;  /* 0x00000001c5097824 */ /* 0x010fe400008e068c */
[----:B------:R-:W4:Y:S04]  /*ec00*/  LDL R140, [R1+0x7f8] ;  /* 0x0007f800018c7983 */ /* 0x000f280000100800 */
[----:B------:R0:W4:Y:S02]  /*ec10*/  @!P0 LDG.E.U8 R23, desc[UR32][R8.64] ;  /* 0x0000002008178981 */ /* 0x000124000c1e1100 */
[----:B0-----:R-:W-:-:S02]  /*ec20*/  IADD3 R8, P1, R5, R134, RZ ;  /* 0x0000008605087210 */ /* 0x001fc40007f3e0ff */
[----:B------:R-:W4:Y:S03]  /*ec30*/  LDL R134, [R1+0x7f4] ;  /* 0x0007f40001867983 */ /* 0x000f260000100800 */
[----:B------:R-:W-:Y:S02]  /*ec40*/  IMAD.X R9, R197, 0x1, R139, P1 ;  /* 0x00000001c5097824 */ /* 0x000fe400008e068b */
[----:B------:R-:W4:Y:S04]  /*ec50*/  LDL R139, [R1+0x7e8] ;  /* 0x0007e800018b7983 */ /* 0x000f280000100800 */
[----:B------:R3:W4:Y:S02]  /*ec60*/  @!P0 LDG.E.U8 R152, desc[UR32][R8.64] ;  /* 0x0000002008988981 */ /* 0x000724000c1e1100 */
[----:B---3--:R-:W-:-:S02]  /*ec70*/  IADD3 R8, P1, R5, R133, RZ ;  /* 0x0000008505087210 */ /* 0x008fc40007f3e0ff */
[----:B------:R-:W3:Y:S01]  /*ec80*/  LDL R133, [R1+0x7e4] ;  /* 0x0007e40001857983 */ /* 0x000ee20000100800 */
[----:B------:R-:W-:Y:S02]  /*ec90*/  PRMT R154, RZ, 0x7610, R154 ;  /* 0x00007610ff9a7816 */ /* 0x000fe4000000009a */
[----:B------:R-:W-:Y:S01]  /*eca0*/  IMAD.X R9, R197, 0x1, R143, P1 ;  /* 0x00000001c5097824 */ /* 0x000fe200008e068f */
[----:B------:R-:W-:Y:S01]  /*ecb0*/  PRMT R156, RZ, 0x7610, R156 ;  /* 0x00007610ff9c7816 */ /* 0x000fe2000000009c */
[----:B------:R-:W3:Y:S04]  /*ecc0*/  LDL R143, [R1+0x7b8] ;  /* 0x0007b800018f7983 */ /* 0x000ee80000100800 */
[----:B------:R0:W3:Y:S02]  /*ecd0*/  @!P0 LDG.E.U8 R154, desc[UR32][R8.64] ;  /* 0x00000020089a8981 */ /* 0x0000e4000c1e1100 */
[----:B0-----:R-:W-:-:S02]  /*ece0*/  IADD3 R8, P1, R5, R138, RZ ;  /* 0x0000008a05087210 */ /* 0x001fc40007f3e0ff */
[----:B------:R-:W3:Y:S03]  /*ecf0*/  LDL R138, [R1+0x7d4] ;  /* 0x0007d400018a7983 */ /* 0x000ee60000100800 */
[----:B--2---:R-:W-:Y:S02]  /*ed00*/  IMAD.X R9, R197, 0x1, R137, P1 ;  /* 0x00000001c5097824 */ /* 0x004fe400008e0689 */
[----:B------:R-:W2:Y:S04]  /*ed10*/  LDL R137, [R1+0x7c8] ;  /* 0x0007c80001897983 */ /* 0x000ea80000100800 */
[----:B------:R0:W2:Y:S01]  /*ed20*/  @!P0 LDG.E.U8 R156, desc[UR32][R8.64] ;  /* 0x00000020089c8981 */ /* 0x0000a2000c1e1100 */
[----:B------:R-:W-:-:S02]  /*ed30*/  PRMT R158, RZ, 0x7610, R158 ;  /* 0x00007610ff9e7816 */ /* 0x000fc4000000009e */
[----:B0-----:R-:W-:Y:S02]  /*ed40*/  IADD3 R8, P1, R5, R136, RZ ;  /* 0x0000008805087210 */ /* 0x001fe40007f3e0ff */
[----:B------:R-:W2:Y:S03]  /*ed50*/  LDL R136, [R1+0x7c4] ;  /* 0x0007c40001887983 */ /* 0x000ea60000100800 */
[----:B------:R-:W-:Y:S01]  /*ed60*/  IMAD.X R9, R197, 0x1, R142, P1 ;  /* 0x00000001c5097824 */ /* 0x000fe200008e068e */
[----:B------:R-:W-:Y:S01]  /*ed70*/  PRMT R160, RZ, 0x7610, R160 ;  /* 0x00007610ffa07816 */ /* 0x000fe200000000a0 */
[----:B------:R-:W2:Y:S04]  /*ed80*/  LDL R142, [R1+0x7a8] ;  /* 0x0007a800018e7983 */ /* 0x000ea80000100800 */
[----:B------:R0:W2:Y:S02]  /*ed90*/  @!P0 LDG.E.U8 R158, desc[UR32][R8.64] ;  /* 0x00000020089e8981 */ /* 0x0000a4000c1e1100 */
[----:B0-----:R-:W-:-:S02]  /*eda0*/  IADD3 R8, P1, R5, R135, RZ ;  /* 0x0000008705087210 */ /* 0x001fc40007f3e0ff */
[----:B------:R-:W2:Y:S03]  /*edb0*/  LDL R135, [R1+0x7b4] ;  /* 0x0007b40001877983 */ /* 0x000ea60000100800 */
[----:B------:R-:W-:Y:S02]  /*edc0*/  IMAD.X R9, R197, 0x1, R141, P1 ;  /* 0x00000001c5097824 */ /* 0x000fe400008e068d */
[----:B------:R-:W2:Y:S04]  /*edd0*/  LDL R141, [R1+0x7a4] ;  /* 0x0007a400018d7983 */ /* 0x000ea80000100800 */
[----:B------:R4:W2:Y:S01]  /*ede0*/  @!P0 LDG.E.U8 R160, desc[UR32][R8.64] ;  /* 0x0000002008a08981 */ /* 0x0008a2000c1e1100 */
[----:B------:R-:W-:-:S02]  /*edf0*/  PRMT R162, RZ, 0x7610, R162 ;  /* 0x00007610ffa27816 */ /* 0x000fc400000000a2 */
[----:B----4-:R-:W-:Y:S02]  /*ee00*/  IADD3 R8, P1, R5, R140, RZ ;  /* 0x0000008c05087210 */ /* 0x010fe40007f3e0ff */
[----:B------:R-:W4:Y:S03]  /*ee10*/  LDL R140, [R1+0x794] ;  /* 0x00079400018c7983 */ /* 0x000f260000100800 */
[----:B------:R-:W-:Y:S02]  /*ee20*/  IMAD.X R9, R197, 0x1, R134, P1 ;  /* 0x00000001c5097824 */ /* 0x000fe400008e0686 */
[----:B------:R-:W4:Y:S04]  /*ee30*/  LDL R134, [R1+0x798] ;  /* 0x0007980001867983 */ /* 0x000f280000100800 */
[----:B------:R0:W4:Y:S02]  /*ee40*/  @!P0 LDG.E.U8 R162, desc[UR32][R8.64] ;  /* 0x0000002008a28981 */ /* 0x000124000c1e1100 */
[----:B0-----:R-:W-:-:S02]  /*ee50*/  IADD3 R8, P1, R5, R139, RZ ;  /* 0x0000008b05087210 */ /* 0x001fc40007f3e0ff */
[----:B------:R-:W4:Y:S03]  /*ee60*/  LDL R139, [R1+0x788] ;  /* 0x00078800018b7983 */ /* 0x000f260000100800 */
[----:B---3--:R-:W-:Y:S02]  /*ee70*/  IMAD.X R9, R197, 0x1, R133, P1 ;  /* 0x00000001c5097824 */ /* 0x008fe400008e0685 */
[----:B------:R-:W3:Y:S01]  /*ee80*/  LDL R133, [R1+0x784] ;  /* 0x0007840001857983 */ /* 0x000ee20000100800 */
[----:B------:R-:W-:-:S06]  /*ee90*/  PRMT R164, RZ, 0x7610, R164 ;  /* 0x00007610ffa47816 */ /* 0x000fcc00000000a4 */
[----:B------:R0:W3:Y:S01]  /*eea0*/  @!P0 LDG.E.U8 R164, desc[UR32][R8.64] ;  /* 0x0000002008a48981 */ /* 0x0000e2000c1e1100 */
[----:B------:R-:W-:Y:S02]  /*eeb0*/  PRMT R166, RZ, 0x7610, R166 ;  /* 0x00007610ffa67816 */ /* 0x000fe400000000a6 */
[----:B0-----:R-:W-:Y:S02]  /*eec0*/  IADD3 R8, P1, R5, R144, RZ ;  /* 0x0000009005087210 */ /* 0x001fe40007f3e0ff */
[----:B------:R-:W-:Y:S01]  /*eed0*/  PRMT R168, RZ, 0x7610, R168 ;  /* 0x00007610ffa87816 */ /* 0x000fe200000000a8 */
[----:B------:R-:W3:Y:S02]  /*eee0*/  LDL R144, [R1+0x708] ;  /* 0x0007080001907983 */ /* 0x000ee40000100800 */
[----:B------:R-:W-:Y:S02]  /*eef0*/  IMAD.X R9, R197, 0x1, R138, P1 ;  /* 0x00000001c5097824 */ /* 0x000fe400008e068a */
[----:B------:R-:W3:Y:S04]  /*ef00*/  LDL R138, [R1+0x778] ;  /* 0x00077800018a7983 */ /* 0x000ee80000100800 */
[----:B------:R2:W3:Y:S02]  /*ef10*/  @!P0 LDG.E.U8 R166, desc[UR32][R8.64] ;  /* 0x0000002008a68981 */ /* 0x0004e4000c1e1100 */
[----:B--2---:R-:W-:-:S02]  /*ef20*/  IADD3 R8, P1, R5, R137, RZ ;  /* 0x0000008905087210 */ /* 0x004fc40007f3e0ff */
        /* <DEDUP_REMOVED lines=23> */
[----:B------:R-:W-:Y:S01]  /*f0a0*/  PRMT R186, RZ, 0x7610, R186 ;  /* 0x00007610ffba7816 */ /* 0x000fe200000000ba */
[----:B------:R-:W4:Y:S02]  /*f0b0*/  LDL R139, [R1+0x728] ;  /* 0x00072800018b7983 */ /* 0x000f240000100800 */
[----:B---3--:R-:W-:Y:S02]  /*f0c0*/  IMAD.X R9, R197, 0x1, R133, P1 ;  /* 0x00000001c5097824 */ /* 0x008fe400008e0685 */
[----:B------:R-:W3:Y:S04]  /*f0d0*/  LDL R133, [R1+0x734] ;  /* 0x0007340001857983 */ /* 0x000ee80000100800 */
[----:B------:R0:W3:Y:S01]  /*f0e0*/  @!P0 LDG.E.U8 R186, desc[UR32][R8.64] ;  /* 0x0000002008ba8981 */ /* 0x0000e2000c1e1100 */
[----:B------:R-:W-:-:S02]  /*f0f0*/  PRMT R185, RZ, 0x7610, R185 ;  /* 0x00007610ffb97816 */ /* 0x000fc400000000b9 */
[----:B------:R-:W-:Y:S02]  /*f100*/  PRMT R184, RZ, 0x7610, R184 ;  /* 0x00007610ffb87816 */ /* 0x000fe400000000b8 */
[----:B0-----:R-:W-:Y:S02]  /*f110*/  IADD3 R8, P1, R5, R138, RZ ;  /* 0x0000008a05087210 */ /* 0x001fe40007f3e0ff */
[----:B------:R-:W3:Y:S03]  /*f120*/  LDL R138, [R1+0x724] ;  /* 0x00072400018a7983 */ /* 0x000ee60000100800 */
[----:B--2---:R-:W-:Y:S02]  /*f130*/  IMAD.X R9, R197, 0x1, R137, P1 ;  /* 0x00000001c5097824 */ /* 0x004fe400008e0689 */
[----:B------:R-:W2:Y:S04]  /*f140*/  LDL R137, [R1+0x718] ;  /* 0x0007180001897983 */ /* 0x000ea80000100800 */
[----:B------:R0:W2:Y:S02]  /*f150*/  @!P0 LDG.E.U8 R185, desc[UR32][R8.64] ;  /* 0x0000002008b98981 */ /* 0x0000a4000c1e1100 */
[----:B0-----:R-:W-:-:S02]  /*f160*/  IADD3 R8, P1, R5, R136, RZ ;  /* 0x0000008805087210 */ /* 0x001fc40007f3e0ff */
[----:B------:R-:W2:Y:S03]  /*f170*/  LDL R136, [R1+0x714] ;  /* 0x0007140001887983 */ /* 0x000ea60000100800 */
[----:B------:R-:W-:Y:S02]  /*f180*/  IMAD.X R9, R197, 0x1, R143, P1 ;  /* 0x00000001c5097824 */ /* 0x000fe400008e068f */
[----:B------:R-:W2:Y:S04]  /*f190*/  LDL R143, [R1+0x6f8] ;  /* 0x0006f800018f7983 */ /* 0x000ea80000100800 */
[----:B------:R0:W2:Y:S02]  /*f1a0*/  @!P0 LDG.E.U8 R184, desc[UR32][R8.64] ;  /* 0x0000002008b88981 */ /* 0x0000a4000c1e1100 */
[----:B0-----:R-:W-:-:S02]  /*f1b0*/  IADD3 R8, P1, R5, R135, RZ ;  /* 0x0000008705087210 */ /* 0x001fc40007f3e0ff */
[----:B------:R-:W2:Y:S01]  /*f1c0*/  LDL R135, [R1+0x704] ;  /* 0x0007040001877983 */ /* 0x000ea20000100800 */
[----:B------:R-:W-:Y:S02]  /*f1d0*/  PRMT R183, RZ, 0x7610, R183 ;  /* 0x00007610ffb77816 */ /* 0x000fe400000000b7 */
[----:B------:R-:W-:Y:S02]  /*f1e0*/  IMAD.X R9, R197, 0x1, R142, P1 ;  /* 0x00000001c5097824 */ /* 0x000fe400008e068e */
[----:B------:R-:W2:Y:S04]  /*f1f0*/  LDL R142, [R1+0x6f4] ;  /* 0x0006f400018e7983 */ /* 0x000ea80000100800 */
[----:B------:R0:W2:Y:S01]  /*f200*/  @!P0 LDG.E.U8 R183, desc[UR32][R8.64] ;  /* 0x0000002008b78981 */ /* 0x0000a2000c1e1100 */
[----:B------:R-:W-:-:S02]  /*f210*/  PRMT R182, RZ, 0x7610, R182 ;  /* 0x00007610ffb67816 */ /* 0x000fc400000000b6 */
[----:B0-----:R-:W-:Y:S02]  /*f220*/  IADD3 R8, P1, R5, R141, RZ ;  /* 0x0000008d05087210 */ /* 0x001fe40007f3e0ff */
[----:B------:R-:W2:Y:S03]  /*f230*/  LDL R141, [R1+0x6e8] ;  /* 0x0006e800018d7983 */ /* 0x000ea60000100800 */
[----:B----4-:R-:W-:Y:S02]  /*f240*/  IMAD.X R9, R197, 0x1, R134, P1 ;  /* 0x00000001c5097824 */ /* 0x010fe400008e0686 */
        /* <DEDUP_REMOVED lines=12> */
[----:B------:R-:W-:Y:S01]  /*f310*/  IMAD.X R9, R197, 0x1, R138, P1 ;  /* 0x00000001c5097824 */ /* 0x000fe200008e068a */
[----:B------:R-:W-:Y:S01]  /*f320*/  PRMT R178, RZ, 0x7610, R178 ;  /* 0x00007610ffb27816 */ /* 0x000fe200000000b2 */
[----:B------:R-:W3:Y:S04]  /*f330*/  LDL R138, [R1+0x6c4] ;  /* 0x0006c400018a7983 */ /* 0x000ee80000100800 */
[----:B------:R2:W3:Y:S02]  /*f340*/  @!P0 LDG.E.U8 R180, desc[UR32][R8.64] ;  /* 0x0000002008b48981 */ /* 0x0004e4000c1e1100 */
[----:B--2---:R-:W-:-:S02]  /*f350*/  IADD3 R8, P1, R5, R137, RZ ;  /* 0x0000008905087210 */ /* 0x004fc40007f3e0ff */
[----:B------:R-:W-:Y:S01]  /*f360*/  PRMT R177, RZ, 0x7610, R177 ;  /* 0x00007610ffb17816 */ /* 0x000fe200000000b1 */
[----:B------:R-:W2:Y:S02]  /*f370*/  LDL R137, [R1+0x6b8] ;  /* 0x0006b80001897983 */ /* 0x000ea40000100800 */
[----:B------:R-:W-:Y:S02]  /*f380*/  IMAD.X R9, R197, 0x1, R136, P1 ;  /* 0x00000001c5097824 */ /* 0x000fe400008e0688 */
[----:B------:R-:W2:Y:S04]  /*f390*/  LDL R136, [R1+0x6b4] ;  /* 0x0006b40001887983 */ /* 0x000ea80000100800 */
[----:B------:R0:W2:Y:S02]  /*f3a0*/  @!P0 LDG.E.U8 R179, desc[UR32][R8.64] ;  /* 0x0000002008b38981 */ /* 0x0000a4000c1e1100 */
[----:B0-----:R-:W-:-:S05]  /*f3b0*/  IADD3 R8, P1, R5, R144, RZ ;  /* 0x0000009005087210 */ /* 0x001fca0007f3e0ff */
[----:B------:R-:W-:Y:S01]  /*f3c0*/  IMAD.X R9, R197, 0x1, R135, P1 ;  /* 0x00000001c5097824 */ /* 0x000fe200008e0687 */
[----:B------:R-:W-:Y:S01]  /*f3d0*/  PRMT R176, RZ, 0x7610, R176 ;  /* 0x00007610ffb07816 */ /* 0x000fe200000000b0 */
[----:B------:R-:W2:Y:S04]  /*f3e0*/  LDL R135, [R1+0x6a4] ;  /* 0x0006a40001877983 */ /* 0x000ea80000100800 */
[----:B------:R0:W2:Y:S02]  /*f3f0*/  @!P0 LDG.E.U8 R178, desc[UR32][R8.64] ;  /* 0x0000002008b28981 */ /* 0x0000a4000c1e1100 */
[----:B0-----:R-:W-:-:S05]  /*f400*/  IADD3 R8, P1, R5, R143, RZ ;  /* 0x0000008f05087210 */ /* 0x001fca0007f3e0ff */
[----:B------:R-:W-:-:S05]  /*f410*/  IMAD.X R9, R197, 0x1, R142, P1 ;  /* 0x00000001c5097824 */ /* 0x000fca00008e068e */
[----:B------:R0:W2:Y:S02]  /*f420*/  @!P0 LDG.E.U8 R177, desc[UR32][R8.64] ;  /* 0x0000002008b18981 */ /* 0x0000a4000c1e1100 */
[----:B0-----:R-:W-:-:S05]  /*f430*/  IADD3 R8, P1, R5, R141, RZ ;  /* 0x0000008d05087210 */ /* 0x001fca0007f3e0ff */
[----:B----4-:R-:W-:Y:S02]  /*f440*/  IMAD.X R9, R197, 0x1, R134, P1 ;  /* 0x00000001c5097824 */ /* 0x010fe400008e0686 */
[----:B------:R-:W4:Y:S04]  /*f450*/  LDL R134, [R1+0x694] ;  /* 0x0006940001867983 */ /* 0x000f280000100800 */
[----:B------:R-:W4:Y:S04]  /*f460*/  LDL.LU R150, [R1+0x6a8] ;  /* 0x0006a80001967983 */ /* 0x000f280000300800 */
[----:B------:R0:W4:Y:S02]  /*f470*/  @!P0 LDG.E.U8 R176, desc[UR32][R8.64] ;  /* 0x0000002008b08981 */ /* 0x000124000c1e1100 */
[----:B0-----:R-:W-:-:S05]  /*f480*/  IADD3 R8, P1, R5, R140, RZ ;  /* 0x0000008c05087210 */ /* 0x001fca0007f3e0ff */
[----:B---3--:R-:W-:Y:S02]  /*f490*/  IMAD.X R9, R197, 0x1, R133, P1 ;  /* 0x00000001c5097824 */ /* 0x008fe400008e0685 */
[----:B------:R-:W3:Y:S04]  /*f4a0*/  LDL R133, [R1+0x684] ;  /* 0x0006840001857983 */ /* 0x000ee80000100800 */
[----:B------:R-:W3:Y:S04]  /*f4b0*/  LDL.LU R147, [R1+0x698] ;  /* 0x0006980001937983 */ /* 0x000ee80000300800 */
[----:B------:R-:W3:Y:S01]  /*f4c0*/  LDL.LU R143, [R1+0x688] ;  /* 0x00068800018f7983 */ /* 0x000ee20000300800 */
[----:B------:R-:W-:-:S02]  /*f4d0*/  PRMT R175, RZ, 0x7610, R175 ;  /* 0x00007610ffaf7816 */ /* 0x000fc400000000af */
[----:B------:R-:W-:Y:S01]  /*f4e0*/  PRMT R173, RZ, 0x7610, R173 ;  /* 0x00007610ffad7816 */ /* 0x000fe200000000ad */
[----:B------:R-:W3:Y:S04]  /*f4f0*/  LDL.LU R151, [R1+0x674] ;  /* 0x0006740001977983 */ /* 0x000ee80000300800 */
[----:B------:R0:W3:Y:S01]  /*f500*/  @!P0 LDG.E.U8 R175, desc[UR32][R8.64] ;  /* 0x0000002008af8981 */ /* 0x0000e2000c1e1100 */
[----:B------:R-:W-:Y:S02]  /*f510*/  PRMT R171, RZ, 0x7610, R171 ;  /* 0x00007610ffab7816 */ /* 0x000fe400000000ab */
[----:B------:R-:W-:Y:S01]  /*f520*/  PRMT R169, RZ, 0x7610, R169 ;  /* 0x00007610ffa97816 */ /* 0x000fe200000000a9 */
[----:B------:R-:W3:Y:S01]  /*f530*/  LDL.LU R140, [R1+0x678] ;  /* 0x00067800018c7983 */ /* 0x000ee20000300800 */
[----:B------:R-:W-:-:S03]  /*f540*/  PRMT R167, RZ, 0x7610, R167 ;  /* 0x00007610ffa77816 */ /* 0x000fc600000000a7 */
[----:B------:R-:W3:Y:S01]  /*f550*/  LDL.LU R148, [R1+0x664] ;  /* 0x0006640001947983 */ /* 0x000ee20000300800 */
[----:B0-----:R-:W-:-:S05]  /*f560*/  IADD3 R8, P1, R5, R139, RZ ;  /* 0x0000008b05087210 */ /* 0x001fca0007f3e0ff */
[----:B------:R-:W-:-:S05]  /*f570*/  IMAD.X R9, R197, 0x1, R138, P1 ;  /* 0x00000001c5097824 */ /* 0x000fca00008e068a */
[----:B------:R2:W3:Y:S02]  /*f580*/  @!P0 LDG.E.U8 R173, desc[UR32][R8.64] ;  /* 0x0000002008ad8981 */ /* 0x0004e4000c1e1100 */
[----:B--2---:R-:W-:-:S05]  /*f590*/  IADD3 R8, P1, R5, R137, RZ ;  /* 0x0000008905087210 */ /* 0x004fca0007f3e0ff */
[----:B------:R-:W-:Y:S02]  /*f5a0*/  IMAD.X R9, R197, 0x1, R136, P1 ;  /* 0x00000001c5097824 */ /* 0x000fe400008e0688 */
[----:B------:R-:W2:Y:S04]  /*f5b0*/  LDL.LU R136, [R1+0x668] ;  /* 0x0006680001887983 */ /* 0x000ea80000300800 */
[----:B------:R4:W2:Y:S04]  /*f5c0*/  @!P0 LDG.E.U8 R171, desc[UR32][R8.64] ;  /* 0x0000002008ab8981 */ /* 0x0008a8000c1e1100 */
[----:B------:R-:W2:Y:S04]  /*f5d0*/  LDL.LU R144, [R1+0x654] ;  /* 0x0006540001907983 */ /* 0x000ea80000300800 */
[----:B------:R-:W2:Y:S04]  /*f5e0*/  LDL R146, [R1+0x910] ;  /* 0x0009100001927983 */ /* 0x000ea80000100800 */
[----:B------:R-:W2:Y:S04]  /*f5f0*/  LDL R145, [R1+0x90c] ;  /* 0x00090c0001917983 */ /* 0x000ea80000100800 */
[----:B------:R-:W2:Y:S04]  /*f600*/  LDL R139, [R1+0x8f0] ;  /* 0x0008f000018b7983 */ /* 0x000ea80000100800 */
[----:B------:R-:W2:Y:S04]  /*f610*/  LDL R138, [R1+0x8e0] ;  /* 0x0008e000018a7983 */ /* 0x000ea80000100800 */
[----:B------:R-:W2:Y:S01]  /*f620*/  LDL R142, [R1+0x8d0] ;  /* 0x0008d000018e7983 */ /* 0x000ea20000100800 */
[----:B----4-:R-:W-:-:S05]  /*f630*/  IADD3 R8, P1, R5, R150, RZ ;  /* 0x0000009605087210 */ /* 0x010fca0007f3e0ff */
[----:B------:R-:W-:Y:S02]  /*f640*/  IMAD.X R9, R197, 0x1, R135, P1 ;  /* 0x00000001c5097824 */ /* 0x000fe400008e0687 */
[----:B------:R-:W4:Y:S04]  /*f650*/  LDL R135, [R1+0x900] ;  /* 0x0009000001877983 */ /* 0x000f280000100800 */
[----:B------:R3:W4:Y:S04]  /*f660*/  @!P0 LDG.E.U8 R169, desc[UR32][R8.64] ;  /* 0x0000002008a98981 */ /* 0x000728000c1e1100 */
[----:B------:R-:W4:Y:S04]  /*f670*/  LDL.LU R217, [R1+0x608] ;  /* 0x0006080001d97983 */ /* 0x000f280000300800 */
[----:B------:R-:W4:Y:S04]  /*f680*/  LDL.LU R216, [R1+0x618] ;  /* 0x0006180001d87983 */ /* 0x000f280000300800 */
[----:B------:R-:W4:Y:S04]  /*f690*/  LDL.LU R213, [R1+0x628] ;  /* 0x0006280001d57983 */ /* 0x000f280000300800 */
[----:B------:R-:W4:Y:S04]  /*f6a0*/  LDL.LU R212, [R1+0x638] ;  /* 0x0006380001d47983 */ /* 0x000f280000300800 */
[----:B------:R-:W4:Y:S01]  /*f6b0*/  LDL.LU R208, [R1+0x604] ;  /* 0x0006040001d07983 */ /* 0x000f220000300800 */
[----:B---3--:R-:W-:-:S03]  /*f6c0*/  IADD3 R8, P1, R5, R147, RZ ;  /* 0x0000009305087210 */ /* 0x008fc60007f3e0ff */
[----:B------:R-:W3:Y:S02]  /*f6d0*/  LDL.LU R205, [R1+0x648] ;  /* 0x0006480001cd7983 */ /* 0x000ee40000300800 */
[----:B------:R-:W-:Y:S02]  /*f6e0*/  IMAD.X R9, R197, 0x1, R134, P1 ;  /* 0x00000001c5097824 */ /* 0x000fe400008e0686 */
[----:B------:R-:W4:Y:S04]  /*f6f0*/  LDL.LU R204, [R1+0x614] ;  /* 0x0006140001cc7983 */ /* 0x000f280000300800 */
[----:B------:R0:W4:Y:S02]  /*f700*/  @!P0 LDG.E.U8 R167, desc[UR32][R8.64] ;  /* 0x0000002008a78981 */ /* 0x000124000c1e1100 */
[----:B0-----:R-:W-:-:S05]  /*f710*/  IADD3 R8, P1, R5, R143, RZ ;  /* 0x0000008f05087210 */ /* 0x001fca0007f3e0ff */
[----:B------:R-:W-:Y:S02]  /*f720*/  IMAD.X R9, R197, 0x1, R133, P1 ;  /* 0x00000001c5097824 */ /* 0x000fe400008e0685 */
[----:B------:R-:W3:Y:S04]  /*f730*/  LDL.LU R133, [R1+0x658] ;  /* 0x0006580001857983 */ /* 0x000ee80000300800 */
[----:B------:R-:W4:Y:S04]  /*f740*/  LDL.LU R134, [R1+0x624] ;  /* 0x0006240001867983 */ /* 0x000f280000300800 */
[----:B------:R-:W4:Y:S04]  /*f750*/  LDL.LU R137, [R1+0x634] ;  /* 0x0006340001897983 */ /* 0x000f280000300800 */
[----:B------:R-:W4:Y:S01]  /*f760*/  LDL.LU R141, [R1+0x644] ;  /* 0x00064400018d7983 */ /* 0x000f220000300800 */
[----:B------:R-:W-:-:S06]  /*f770*/  PRMT R165, RZ, 0x7610, R165 ;  /* 0x00007610ffa57816 */ /* 0x000fcc00000000a5 */
[----:B------:R0:W4:Y:S01]  /*f780*/  @!P0 LDG.E.U8 R165, desc[UR32][R8.64] ;  /* 0x0000002008a58981 */ /* 0x000122000c1e1100 */
[----:B------:R-:W-:Y:S02]  /*f790*/  PRMT R163, RZ, 0x7610, R163 ;  /* 0x00007610ffa37816 */ /* 0x000fe400000000a3 */
[----:B0-----:R-:W-:-:S05]  /*f7a0*/  IADD3 R8, P1, R5, R140, RZ ;  /* 0x0000008c05087210 */ /* 0x001fca0007f3e0ff */
[----:B------:R-:W-:-:S05]  /*f7b0*/  IMAD.X R9, R197, 0x1, R151, P1 ;  /* 0x00000001c5097824 */ /* 0x000fca00008e0697 */
[----:B------:R2:W4:Y:S01]  /*f7c0*/  @!P0 LDG.E.U8 R163, desc[UR32][R8.64] ;  /* 0x0000002008a38981 */ /* 0x000522000c1e1100 */
[----:B------:R-:W-:Y:S02]  /*f7d0*/  PRMT R161, RZ, 0x7610, R161 ;  /* 0x00007610ffa17816 */ /* 0x000fe400000000a1 */
[----:B--2---:R-:W-:-:S05]  /*f7e0*/  IADD3 R8, P1, R5, R136, RZ ;  /* 0x0000008805087210 */ /* 0x004fca0007f3e0ff */
[----:B------:R-:W-:-:S05]  /*f7f0*/  IMAD.X R9, R197, 0x1, R148, P1 ;  /* 0x00000001c5097824 */ /* 0x000fca00008e0694 */
[----:B------:R3:W2:Y:S01]  /*f800*/  @!P0 LDG.E.U8 R161, desc[UR32][R8.64] ;  /* 0x0000002008a18981 */ /* 0x0006a2000c1e1100 */
[----:B------:R-:W-:Y:S02]  /*f810*/  PRMT R159, RZ, 0x7610, R159 ;  /* 0x00007610ff9f7816 */ /* 0x000fe4000000009f */
[----:B------:R-:W-:Y:S02]  /*f820*/  PRMT R157, RZ, 0x7610, R157 ;  /* 0x00007610ff9d7816 */ /* 0x000fe4000000009d */
[----:B------:R-:W-:Y:S02]  /*f830*/  PRMT R155, RZ, 0x7610, R155 ;  /* 0x00007610ff9b7816 */ /* 0x000fe4000000009b */
[----:B------:R-:W-:Y:S01]  /*f840*/  PRMT R153, RZ, 0x7610, R153 ;  /* 0x00007610ff997816 */ /* 0x000fe20000000099 */
[----:B------:R0:W-:Y:S02]  /*f850*/  STS.U8 [R196+UR5], R21 ;  /* 0x00000015c4007988 */ /* 0x0001e40008000005 */
[----:B0-----:R-:W-:-:S02]  /*f860*/  PRMT R21, RZ, 0x7610, R21 ;  /* 0x00007610ff157816 */ /* 0x001fc40000000015 */
[----:B------:R0:W-:Y:S02]  /*f870*/  STS.U8 [R196+UR5+0x100], R20 ;  /* 0x00010014c4007988 */ /* 0x0001e40008000005 */
[----:B0-----:R-:W-:Y:S02]  /*f880*/  PRMT R20, RZ, 0x7610, R20 ;  /* 0x00007610ff147816 */ /* 0x001fe40000000014 */
[----:B------:R0:W-:Y:S02]  /*f890*/  STS.U8 [R196+UR5+0x200], R19 ;  /* 0x00020013c4007988 */ /* 0x0001e40008000005 */
[----:B0-----:R-:W-:Y:S02]  /*f8a0*/  PRMT R19, RZ, 0x7610, R19 ;  /* 0x00007610ff137816 */ /* 0x001fe40000000013 */
[----:B------:R0:W-:Y:S02]  /*f8b0*/  STS.U8 [R196+UR5+0x300], R18 ;  /* 0x00030012c4007988 */ /* 0x0001e40008000005 */
        /* <DEDUP_REMOVED lines=9> */
[----:B------:R0:W-:Y:S01]  /*f950*/  STS.U8 [R196+UR5+0x800], R13 ;  /* 0x0008000dc4007988 */ /* 0x0001e20008000005 */
[----:B---3--:R-:W-:-:S05]  /*f960*/  IADD3 R8, P1, R5, R133, RZ ;  /* 0x0000008505087210 */ /* 0x008fca0007f3e0ff */
[----:B------:R-:W-:-:S05]  /*f970*/  IMAD.X R9, R197, 0x1, R144, P1 ;  /* 0x00000001c5097824 */ /* 0x000fca00008e0690 */
[----:B------:R1:W3:Y:S02]  /*f980*/  @!P0 LDG.E.U8 R159, desc[UR32][R8.64] ;  /* 0x00000020089f8981 */ /* 0x0002e4000c1e1100 */
[----:B-1----:R-:W-:-:S05]  /*f990*/  IADD3 R8, P1, R5, R205, RZ ;  /* 0x000000cd05087210 */ /* 0x002fca0007f3e0ff */
[----:B----4-:R-:W-:-:S05]  /*f9a0*/  IMAD.X R9, R197, 0x1, R141, P1 ;  /* 0x00000001c5097824 */ /* 0x010fca00008e068d */
[----:B------:R1:W4:Y:S02]  /*f9b0*/  @!P0 LDG.E.U8 R157, desc[UR32][R8.64] ;  /* 0x00000020089d8981 */ /* 0x000324000c1e1100 */
[----:B-1----:R-:W-:-:S05]  /*f9c0*/  IADD3 R8, P1, R5, R212, RZ ;  /* 0x000000d405087210 */ /* 0x002fca0007f3e0ff */
[----:B------:R-:W-:-:S05]  /*f9d0*/  IMAD.X R9, R197, 0x1, R137, P1 ;  /* 0x00000001c5097824 */ /* 0x000fca00008e0689 */
        /* <DEDUP_REMOVED lines=27> */
[----:B------:R1:W4:Y:S01]  /*fb90*/  @!P0 LDG.E.U8 R14, desc[UR32][R8.64] ;  /* 0x00000020080e8981 */ /* 0x000322000c1e1100 */
[----:B0-----:R-:W-:Y:S02]  /*fba0*/  PRMT R13, RZ, 0x7610, R13 ;  /* 0x00007610ff0d7816 */ /* 0x001fe4000000000d */
[----:B-1----:R-:W-:-:S05]  /*fbb0*/  IADD3 R8, P1, R5, R227, RZ ;  /* 0x000000e305087210 */ /* 0x002fca0007f3e0ff */
[----:B------:R-:W-:Y:S01]  /*fbc0*/  IMAD.X R9, R197, 0x1, R226, P1 ;  /* 0x00000001c5097824 */ /* 0x000fe200008e06e2 */
[----:B------:R0:W-:Y:S04]  /*fbd0*/  STS.U8 [R196+UR5+0x900], R12 ;  /* 0x0009000cc4007988 */ /* 0x0001e80008000005 */
        /* <DEDUP_REMOVED lines=28> */
[----:B------:R-:W-:-:S05]  /*fda0*/  IMAD.X R9, R197, 0x1, R202, P1 ;  /* 0x00000001c5097824 */ /* 0x000fca00008e06ca */
[----:B------:R0:W4:Y:S04]  /*fdb0*/  @!P0 LDG.E.U8 R152, desc[UR32][R8.64] ;  /* 0x0000002008988981 */ /* 0x000128000c1e1100 */
[----:B------:R-:W-:Y:S01]  /*fdc0*/  STL [R1+0xf5c], R3 ;  /* 0x000f5c0301007387 */ /* 0x000fe20000100800 */
[----:B0-----:R-:W-:-:S03]  /*fdd0*/  IADD3 R8, P1, R5, R3, RZ ;  /* 0x0000000305087210 */ /* 0x001fc60007f3e0ff */
[----:B------:R0:W-:Y:S02]  /*fde0*/  STL [R1+0xf58], R6 ;  /* 0x000f580601007387 */ /* 0x0001e40000100800 */
[----:B------:R-:W-:Y:S02]  /*fdf0*/  IMAD.X R9, R197, 0x1, R6, P1 ;  /* 0x00000001c5097824 */ /* 0x000fe400008e0606 */
[----:B0-----:R-:W2:Y:S04]  /*fe00*/  LDL.LU R6, [R1+0x8dc] ;  /* 0x0008dc0001067983 */ /* 0x001ea80000300800 */
[----:B------:R0:W-:Y:S01]  /*fe10*/  STS.U8 [R196+UR5+0x1300], R162 ;  /* 0x001300a2c4007988 */ /* 0x0001e20008000005 */
[----:B------:R-:W-:-:S03]  /*fe20*/  PRMT R195, RZ, 0x7610, R195 ;  /* 0x00007610ffc37816 */ /* 0x000fc600000000c3 */
[----:B------:R-:W3:Y:S01]  /*fe30*/  LDL.LU R3, [R1+0x8cc] ;  /* 0x0008cc0001037983 */ /* 0x000ee20000300800 */
[----:B0-----:R-:W-:-:S06]  /*fe40*/  PRMT R162, RZ, 0x7610, R162 ;  /* 0x00007610ffa27816 */ /* 0x001fcc00000000a2 */
[----:B------:R0:W4:Y:S02]  /*fe50*/  @!P0 LDG.E.U8 R162, desc[UR32][R8.64] ;  /* 0x0000002008a28981 */ /* 0x000124000c1e1100 */
[----:B0-----:R-:W-:-:S05]  /*fe60*/  IADD3 R8, P1, R5, R146, RZ ;  /* 0x0000009205087210 */ /* 0x001fca0007f3e0ff */
[----:B------:R-:W-:Y:S01]  /*fe70*/  IMAD.X R9, R197, 0x1, R145, P1 ;  /* 0x00000001c5097824 */ /* 0x000fe200008e0691 */
[----:B------:R0:W-:Y:S04]  /*fe80*/  STS.U8 [R196+UR5+0x1200], R160 ;  /* 0x001200a0c4007988 */ /* 0x0001e80008000005 */
[----:B------:R1:W4:Y:S01]  /*fe90*/  @!P0 LDG.E.U8 R195, desc[UR32][R8.64] ;  /* 0x0000002008c38981 */ /* 0x000322000c1e1100 */
[----:B0-----:R-:W-:Y:S02]  /*fea0*/  PRMT R160, RZ, 0x7610, R160 ;  /* 0x00007610ffa07816 */ /* 0x001fe400000000a0 */
[----:B-1----:R-:W-:Y:S02]  /*feb0*/  IADD3 R8, P1, R5, R135, RZ ;  /* 0x0000008705087210 */ /* 0x002fe40007f3e0ff */
[----:B------:R-:W4:Y:S03]  /*fec0*/  LDL R135, [R1+0x8c0] ;  /* 0x0008c00001877983 */ /* 0x000f260000100800 */
[----:B------:R-:W-:Y:S01]  /*fed0*/  IMAD.X R9, R197, 0x1, R4, P1 ;  /* 0x00000001c5097824 */ /* 0x000fe200008e0604 */
[----:B------:R0:W-:Y:S04]  /*fee0*/  STL [R1+0xf60], R4 ;  /* 0x000f600401007387 */ /* 0x0001e80000100800 */
[----:B------:R1:W4:Y:S04]  /*fef0*/  @!P0 LDG.E.U8 R160, desc[UR32][R8.64] ;  /* 0x0000002008a08981 */ /* 0x000328000c1e1100 */
[----:B0-----:R-:W4:Y:S01]  /*ff00*/  LDL.LU R4, [R1+0x8bc] ;  /* 0x0008bc0001047983 */ /* 0x001f220000300800 */
[----:B-1----:R-:W-:-:S03]  /*ff10*/  IADD3 R8, P1, R5, R139, RZ ;  /* 0x0000008b05087210 */ /* 0x002fc60007f3e0ff */
[----:B------:R-:W4:Y:S01]  /*ff20*/  LDL R139, [R1+0x8b0] ;  /* 0x0008b000018b7983 */ /* 0x000f220000100800 */
[----:B------:R-:W-:Y:S01]  /*ff30*/  PRMT R194, RZ, 0x7610, R194 ;  /* 0x00007610ffc27816 */ /* 0x000fe200000000c2 */
[----:B------:R-:W-:Y:S02]  /*ff40*/  IMAD.X R9, R197, 0x1, R2, P1 ;  /* 0x00000001c5097824 */ /* 0x000fe400008e0602 */
[----:B------:R0:W-:Y:S04]  /*ff50*/  STL [R1+0xf64], R2 ;  /* 0x000f640201007387 */ /* 0x0001e80000100800 */
[----:B------:R1:W4:Y:S04]  /*ff60*/  @!P0 LDG.E.U8 R194, desc[UR32][R8.64] ;  /* 0x0000002008c28981 */ /* 0x000328000c1e1100 */
[----:B0-----:R-:W4:Y:S01]  /*ff70*/  LDL.LU R2, [R1+0x8ac] ;  /* 0x0008ac0001027983 */ /* 0x001f220000300800 */
[----:B-1----:R-:W-:-:S03]  /*ff80*/  IADD3 R8, P1, R5, R138, RZ ;  /* 0x0000008a05087210 */ /* 0x002fc60007f3e0ff */
[----:B------:R-:W4:Y:S02]  /*ff90*/  LDL R138, [R1+0x8a0] ;  /* 0x0008a000018a7983 */ /* 0x000f240000100800 */
[----:B--2---:R-:W-:Y:S02]  /*ffa0*/  IMAD.X R9, R197, 0x1, R6, P1 ;  /* 0x00000001c5097824 */ /* 0x004fe400008e0606 */
[----:B------:R0:W-:Y:S04]  /*ffb0*/  STL [R1+0xf68], R6 ;  /* 0x000f680601007387 */ /* 0x0001e80000100800 */
[----:B0-----:R-:W2:Y:S04]  /*ffc0*/  LDL.LU R6, [R1+0x89c] ;  /* 0x00089c0001067983 */ /* 0x001ea80000300800 */
[----:B------:R0:W-:Y:S02]  /*ffd0*/  STS.U8 [R196+UR5+0x1100], R158 ;  /* 0x0011009ec4007988 */ /* 0x0001e40008000005 */
[----:B0-----:R-:W-:-:S06]  /*ffe0*/  PRMT R158, RZ, 0x7610, R158 ;  /* 0x00007610ff9e7816 */ /* 0x001fcc000000009e */
[----:B------:R0:W2:Y:S01]  /*fff0*/  @!P0 LDG.E.U8 R158, desc[UR32][R8.64] ;  /* 0x00000020089e8981 */ /* 0x0000a2000c1e1100 */
[----:B------:R-:W-:Y:S02]  /*10000*/  PRMT R193, RZ, 0x7610, R193 ;  /* 0x00007610ffc17816 */ /* 0x000fe400000000c1 */
[----:B0-----:R-:W-:Y:S02]  /*10010*/  IADD3 R8, P1, R5, R142, RZ ;  /* 0x0000008e05087210 */ /* 0x001fe40007f3e0ff */
[----:B------:R-:W2:Y:S03]  /*10020*/  LDL R142, [R1+0x890] ;  /* 0x00089000018e7983 */ /* 0x000ea60000100800 */
[----:B---3--:R-:W-:Y:S01]  /*10030*/  IMAD.X R9, R197, 0x1, R3, P1 ;  /* 0x00000001c5097824 */ /* 0x008fe200008e0603 */
[----:B------:R0:W-:Y:S04]  /*10040*/  STL [R1+0xf6c], R3 ;  /* 0x000f6c0301007387 */ /* 0x0001e80000100800 */
[----:B------:R4:W3:Y:S04]  /*10050*/  @!P0 LDG.E.U8 R193, desc[UR32][R8.64] ;  /* 0x0000002008c18981 */ /* 0x0008e8000c1e1100 */
[----:B0-----:R-:W3:Y:S01]  /*10060*/  LDL.LU R3, [R1+0x88c] ;  /* 0x00088c0001037983 */ /* 0x001ee20000300800 */
[----:B----4-:R-:W-:-:S03]  /*10070*/  IADD3 R8, P1, R5, R135, RZ ;  /* 0x0000008705087210 */ /* 0x010fc60007f3e0ff */
[----:B------:R-:W4:Y:S04]  /*10080*/  LDL R135, [R1+0x880] ;  /* 0x0008800001877983 */ /* 0x000f280000100800 */
[----:B------:R0:W-:Y:S01]  /*10090*/  STS.U8 [R196+UR5+0x1000], R156 ;  /* 0x0010009cc4007988 */ /* 0x0001e20008000005 */
[----:B------:R-:W-:-:S03]  /*100a0*/  IMAD.X R9, R197, 0x1, R4, P1 ;  /* 0x00000001c5097824 */ /* 0x000fc600008e0604 */
[----:B------:R1:W-:Y:S01]  /*100b0*/  STL [R1+0xf70], R4 ;  /* 0x000f700401007387 */ /* 0x0003e20000100800 */
[----:B0-----:R-:W-:-:S03]  /*100c0*/  PRMT R156, RZ, 0x7610, R156 ;  /* 0x00007610ff9c7816 */ /* 0x001fc6000000009c */
[----:B-1----:R-:W4:Y:S04]  /*100d0*/  LDL.LU R4, [R1+0x87c] ;  /* 0x00087c0001047983 */ /* 0x002f280000300800 */
[----:B------:R0:W4:Y:S01]  /*100e0*/  @!P0 LDG.E.U8 R156, desc[UR32][R8.64] ;  /* 0x00000020089c8981 */ /* 0x000122000c1e1100 */
[----:B------:R-:W-:Y:S02]  /*100f0*/  PRMT R192, RZ, 0x7610, R192 ;  /* 0x00007610ffc07816 */ /* 0x000fe400000000c0 */
[----:B0-----:R-:W-:Y:S02]  /*10100*/  IADD3 R8, P1, R5, R139, RZ ;  /* 0x0000008b05087210 */ /* 0x001fe40007f3e0ff */
[----:B------:R-:W4:Y:S03]  /*10110*/  LDL R139, [R1+0x870] ;  /* 0x00087000018b7983 */ /* 0x000f260000100800 */
[----:B------:R-:W-:Y:S01]  /*10120*/  IMAD.X R9, R197, 0x1, R2, P1 ;  /* 0x00000001c5097824 */ /* 0x000fe200008e0602 */
        /* <DEDUP_REMOVED lines=19> */
[----:B------:R-:W4:Y:S01]  /*10260*/  LDL R135, [R1+0x840] ;  /* 0x0008400001877983 */ /* 0x000f220000100800 */
[----:B------:R-:W-:Y:S01]  /*10270*/  PRMT R190, RZ, 0x7610, R190 ;  /* 0x00007610ffbe7816 */ /* 0x000fe200000000be */
[----:B------:R-:W-:Y:S02]  /*10280*/  IMAD.X R9, R197, 0x1, R4, P1 ;  /* 0x00000001c5097824 */ /* 0x000fe400008e0604 */
[----:B------:R0:W-:Y:S04]  /*10290*/  STL [R1+0xf80], R4 ;  /* 0x000f800401007387 */ /* 0x0001e80000100800 */
[----:B------:R1:W4:Y:S04]  /*102a0*/  @!P0 LDG.E.U8 R190, desc[UR32][R8.64] ;  /* 0x0000002008be8981 */ /* 0x000328000c1e1100 */
[----:B0-----:R-:W4:Y:S01]  /*102b0*/  LDL.LU R4, [R1+0x83c] ;  /* 0x00083c0001047983 */ /* 0x001f220000300800 */
[----:B------:R-:W-:-:S02]  /*102c0*/  PRMT R189, RZ, 0x7610, R189 ;  /* 0x00007610ffbd7816 */ /* 0x000fc400000000bd */
[----:B-1----:R-:W-:Y:S02]  /*102d0*/  IADD3 R8, P1, R5, R139, RZ ;  /* 0x0000008b05087210 */ /* 0x002fe40007f3e0ff */
        /* <DEDUP_REMOVED lines=9> */
[----:B0-----:R-:W2:Y:S01]  /*10370*/  LDL.LU R6, [R1+0x81c] ;  /* 0x00081c0001067983 */ /* 0x001ea20000300800 */
[----:B------:R-:W-:-:S06]  /*10380*/  PRMT R188, RZ, 0x7610, R188 ;  /* 0x00007610ffbc7816 */ /* 0x000fcc00000000bc */
        /* <DEDUP_REMOVED lines=15> */
[----:B------:R0:W4:Y:S04]  /*10480*/  @!P0 LDG.E.U8 R186, desc[UR32][R8.64] ;  /* 0x0000002008ba8981 */ /* 0x000128000c1e1100 */
[----:B------:R1:W-:Y:S01]  /*10490*/  STS.U8 [R196+UR5+0x1b00], R185 ;  /* 0x001b00b9c4007988 */ /* 0x0003e20008000005 */
[----:B0-----:R-:W-:-:S03]  /*104a0*/  IADD3 R8, P1, R5, R139, RZ ;  /* 0x0000008b05087210 */ /* 0x001fc60007f3e0ff */
[----:B------:R-:W4:Y:S01]  /*104b0*/  LDL R139, [R1+0x7f0] ;  /* 0x0007f000018b7983 */ /* 0x000f220000100800 */
[----:B-1----:R-:W-:Y:S01]  /*104c0*/  PRMT R185, RZ, 0x7610, R185 ;  /* 0x00007610ffb97816 */ /* 0x002fe200000000b9 */
        /* <DEDUP_REMOVED lines=10> */
[----:B0-----:R-:W-:-:S02]  /*10570*/  PRMT R184, RZ, 0x7610, R184 ;  /* 0x00007610ffb87816 */ /* 0x001fc400000000b8 */
[----:B------:R0:W-:Y:S04]  /*10580*/  STS.U8 [R196+UR5+0x1d00], R183 ;  /* 0x001d00b7c4007988 */ /* 0x0001e80008000005 */
[----:B------:R1:W2:Y:S01]  /*10590*/  @!P0 LDG.E.U8 R184, desc[UR32][R8.64] ;  /* 0x0000002008b88981 */ /* 0x0002a2000c1e1100 */
[----:B0-----:R-:W-:Y:S02]  /*105a0*/  PRMT R183, RZ, 0x7610, R183 ;  /* 0x00007610ffb77816 */ /* 0x001fe400000000b7 */
[----:B-1----:R-:W-:Y:S02]  /*105b0*/  IADD3 R8, P1, R5, R142, RZ ;  /* 0x0000008e05087210 */ /* 0x002fe40007f3e0ff */
        /* <DEDUP_REMOVED lines=90> */
[----:B------:R0:W-:Y:S04]  /*10b60*/  STS.U8 [R196+UR5+0x1800], R172 ;  /* 0x001800acc4007988 */ /* 0x0001e80008000005 */
[----:B------:R-:W2:Y:S01]  /*10b70*/  LDL R145, [R1+0x710] ;  /* 0x0007100001917983 */ /* 0x000ea20000100800 */
[----:B0-----:R-:W-:-:S03]  /*10b80*/  PRMT R172, RZ, 0x7610, R172 ;  /* 0x00007610ffac7816 */ /* 0x001fc600000000ac */
        /* <DEDUP_REMOVED lines=10> */
[----:B------:R0:W-:Y:S04]  /*10c30*/  STS.U8 [R196+UR5+0x1700], R170 ;  /* 0x001700aac4007988 */ /* 0x0001e80008000005 */
[----:B------:R-:W4:Y:S01]  /*10c40*/  LDL R135, [R1+0x6f0] ;  /* 0x0006f00001877983 */ /* 0x000f220000100800 */
[----:B------:R-:W-:-:S03]  /*10c50*/  IMAD.X R9, R197, 0x1, R4, P1 ;  /* 0x00000001c5097824 */ /* 0x000fc600008e0604 */
[----:B------:R1:W-:Y:S01]  /*10c60*/  STL [R1+0xfd0], R4 ;  /* 0x000fd00401007387 */ /* 0x0003e20000100800 */
[----:B0-----:R-:W-:-:S06]  /*10c70*/  PRMT R170, RZ, 0x7610, R170 ;  /* 0x00007610ffaa7816 */ /* 0x001fcc00000000aa */
[----:B------:R0:W4:Y:S04]  /*10c80*/  @!P0 LDG.E.U8 R170, desc[UR32][R8.64] ;  /* 0x0000002008aa8981 */ /* 0x000128000c1e1100 */
[----:B-1----:R-:W4:Y:S01]  /*10c90*/  LDL.LU R4, [R1+0x6fc] ;  /* 0x0006fc0001047983 */ /* 0x002f220000300800 */
[----:B0-----:R-:W-:-:S03]  /*10ca0*/  IADD3 R8, P1, R5, R139, RZ ;  /* 0x0000008b05087210 */ /* 0x001fc60007f3e0ff */
[----:B------:R0:W-:Y:S04]  /*10cb0*/  STS.U8 [R196+UR5+0x2800], R169 ;  /* 0x002800a9c4007988 */ /* 0x0001e80008000005 */
[----:B------:R-:W4:Y:S01]  /*10cc0*/  LDL R139, [R1+0x6e0] ;  /* 0x0006e000018b7983 */ /* 0x000f220000100800 */
[----:B0-----:R-:W-:Y:S01]  /*10cd0*/  PRMT R169, RZ, 0x7610, R169 ;  /* 0x00007610ffa97816 */ /* 0x001fe200000000a9 */
        /* <DEDUP_REMOVED lines=14> */
[----:B-1----:R-:W-:-:S05]  /*10dc0*/  IADD3 R8, P1, R5, R145, RZ ;  /* 0x0000009105087210 */ /* 0x002fca0007f3e0ff */
[----:B---3--:R-:W-:Y:S01]  /*10dd0*/  IMAD.X R9, R197, 0x1, R3, P1 ;  /* 0x00000001c5097824 */ /* 0x008fe200008e0603 */
[----:B------:R0:W-:Y:S04]  /*10de0*/  STS.U8 [R196+UR5+0x1500], R166 ;  /* 0x001500a6c4007988 */ /* 0x0001e80008000005 */
[----:B------:R1:W3:Y:S01]  /*10df0*/  @!P0 LDG.E.U8 R167, desc[UR32][R8.64] ;  /* 0x0000002008a78981 */ /* 0x0002e2000c1e1100 */
[----:B0-----:R-:W-:Y:S02]  /*10e00*/  PRMT R166, RZ, 0x7610, R166 ;  /* 0x00007610ffa67816 */ /* 0x001fe400000000a6 */
[----:B-1----:R-:W-:Y:S01]  /*10e10*/  IADD3 R8, P1, R5, R142, RZ ;  /* 0x0000008e05087210 */ /* 0x002fe20007f3e0ff */
[----:B------:R0:W-:Y:S04]  /*10e20*/  STS.U8 [R196+UR5+0x2a00], R165 ;  /* 0x002a00a5c4007988 */ /* 0x0001e80008000005 */
[----:B----4-:R-:W-:-:S05]  /*10e30*/  IMAD.X R9, R197, 0x1, R4, P1 ;  /* 0x00000001c5097824 */ /* 0x010fca00008e0604 */
[----:B------:R1:W4:Y:S01]  /*10e40*/  @!P0 LDG.E.U8 R166, desc[UR32][R8.64] ;  /* 0x0000002008a68981 */ /* 0x000322000c1e1100 */
[----:B0-----:R-:W-:Y:S02]  /*10e50*/  PRMT R165, RZ, 0x7610, R165 ;  /* 0x00007610ffa57816 */ /* 0x001fe400000000a5 */
[----:B-1----:R-:W-:Y:S01]  /*10e60*/  IADD3 R8, P1, R5, R135, RZ ;  /* 0x0000008705087210 */ /* 0x002fe20007f3e0ff */
[----:B------:R0:W-:Y:S04]  /*10e70*/  STL [R1+0xfdc], R3 ;  /* 0x000fdc0301007387 */ /* 0x0001e80000100800 */
[----:B0-----:R-:W3:Y:S01]  /*10e80*/  LDL.LU R3, [R1+0x6bc] ;  /* 0x0006bc0001037983 */ /* 0x001ee20000300800 */
[----:B------:R-:W-:-:S03]  /*10e90*/  IMAD.X R9, R197, 0x1, R2, P1 ;  /* 0x00000001c5097824 */ /* 0x000fc600008e0602 */
[----:B------:R0:W-:Y:S04]  /*10ea0*/  STL [R1+0xfe0], R4 ;  /* 0x000fe00401007387 */ /* 0x0001e80000100800 */
[----:B------:R1:W4:Y:S04]  /*10eb0*/  @!P0 LDG.E.U8 R165, desc[UR32][R8.64] ;  /* 0x0000002008a58981 */ /* 0x000328000c1e1100 */
[----:B------:R-:W4:Y:S04]  /*10ec0*/  LDL R135, [R1+0x6b0] ;  /* 0x0006b00001877983 */ /* 0x000f280000100800 */
[----:B0-----:R-:W4:Y:S01]  /*10ed0*/  LDL.LU R4, [R1+0x6ac] ;  /* 0x0006ac0001047983 */ /* 0x001f220000300800 */
[----:B-1----:R-:W-:-:S03]  /*10ee0*/  IADD3 R8, P1, R5, R139, RZ ;  /* 0x0000008b05087210 */ /* 0x002fc60007f3e0ff */
[----:B------:R0:W-:Y:S04]  /*10ef0*/  STL [R1+0xfe4], R2 ;  /* 0x000fe40201007387 */ /* 0x0001e80000100800 */
[----:B------:R-:W-:Y:S04]  /*10f00*/  STS.U8 [R196+UR5+0x1400], R164 ;  /* 0x001400a4c4007988 */ /* 0x000fe80008000005 */
[----:B------:R-:W-:Y:S04]  /*10f10*/  STS.U8 [R196+UR5+0x2b00], R163 ;  /* 0x002b00a3c4007988 */ /* 0x000fe80008000005 */
[----:B0-----:R-:W4:Y:S04]  /*10f20*/  LDL.LU R2, [R1+0x69c] ;  /* 0x00069c0001027983 */ /* 0x001f280000300800 */
[----:B------:R-:W-:Y:S04]  /*10f30*/  STS.U8 [R196+UR5+0x2c00], R161 ;  /* 0x002c00a1c4007988 */ /* 0x000fe80008000005 */
        /* <DEDUP_REMOVED lines=18> */
[----:B------:R-:W-:Y:S01]  /*11060*/  STS.U8 [R196+UR5+0x3f00], R152 ;  /* 0x003f0098c4007988 */ /* 0x000fe20008000005 */
[----:B--2---:R-:W-:-:S03]  /*11070*/  IMAD.X R9, R197, 0x1, R6, P1 ;  /* 0x00000001c5097824 */ /* 0x004fc600008e0606 */
[----:B------:R0:W-:Y:S04]  /*11080*/  STL [R1+0xfe8], R6 ;  /* 0x000fe80601007387 */ /* 0x0001e80000100800 */
[----:B0-----:R-:W2:Y:S04]  /*11090*/  LDL.LU R6, [R1+0x6c0] ;  /* 0x0006c00001067983 */ /* 0x001ea80000300800 */
[----:B------:R-:W3:Y:S01]  /*110a0*/  LDL.LU R196, [R1+0x6cc] ;  /* 0x0006cc0001c47983 */ /* 0x000ee20000300800 */
[----:B------:R-:W-:Y:S02]  /*110b0*/  PRMT R164, RZ, 0x7610, R164 ;  /* 0x00007610ffa47816 */ /* 0x000fe400000000a4 */
[----:B------:R-:W-:Y:S01]  /*110c0*/  PRMT R163, RZ, 0x7610, R163 ;  /* 0x00007610ffa37816 */ /* 0x000fe200000000a3 */
[----:B------:R-:W4:Y:S04]  /*110d0*/  LDL.LU R145, [R1+0x690] ;  /* 0x0006900001917983 */ /* 0x000f280000300800 */
[----:B------:R0:W4:Y:S04]  /*110e0*/  @!P0 LDG.E.U8 R164, desc[UR32][R8.64] ;  /* 0x0000002008a48981 */ /* 0x000128000c1e1100 */
[----:B------:R-:W4:Y:S01]  /*110f0*/  LDL.LU R149, [R1+0x6a0] ;  /* 0x0006a00001957983 */ /* 0x000f220000300800 */
[----:B0-----:R-:W-:-:S03]  /*11100*/  IADD3 R8, P1, R5, R138, RZ ;  /* 0x0000008a05087210 */ /* 0x001fc60007f3e0ff */
[----:B------:R0:W-:Y:S04]  /*11110*/  STS.U8 [R7+UR5+0x80], R162 ;  /* 0x000080a207007988 */ /* 0x0001e80008000005 */
[----:B------:R-:W-:Y:S01]  /*11120*/  STS.U8 [R7+UR5+0x180], R195 ;  /* 0x000180c307007988 */ /* 0x000fe20008000005 */
[----:B0-----:R-:W-:-:S03]  /*11130*/  PRMT R162, RZ, 0x7610, R162 ;  /* 0x00007610ffa27816 */ /* 0x001fc600000000a2 */
[----:B------:R-:W-:Y:S04]  /*11140*/  STS.U8 [R7+UR5+0x380], R194 ;  /* 0x000380c207007988 */ /* 0x000fe80008000005 */
[----:B------:R-:W-:Y:S04]  /*11150*/  STS.U8 [R7+UR5+0x580], R193 ;  /* 0x000580c107007988 */ /* 0x000fe80008000005 */
[----:B------:R-:W-:Y:S01]  /*11160*/  STS.U8 [R7+UR5+0x780], R192 ;  /* 0x000780c007007988 */ /* 0x000fe20008000005 */
[----:B---3--:R-:W-:-:S05]  /*11170*/  IMAD.X R9, R197, 0x1, R196, P1 ;  /* 0x00000001c5097824 */ /* 0x008fca00008e06c4 */
[----:B------:R2:W3:Y:S02]  /*11180*/  @!P0 LDG.E.U8 R163, desc[UR32][R8.64] ;  /* 0x0000002008a38981 */ /* 0x0004e4000c1e1100 */
[----:B--2---:R-:W-:Y:S02]  /*11190*/  IADD3 R8, P1, R5, R6, RZ ;  /* 0x0000000605087210 */ /* 0x004fe40007f3e0ff */
[----:B------:R0:W-:Y:S03]  /*111a0*/  STL [R1+0xfec], R196 ;  /* 0x000fecc401007387 */ /* 0x0001e60000100800 */
[----:B------:R-:W-:-:S05]  /*111b0*/  IMAD.X R9, R197, 0x1, R3, P1 ;  /* 0x00000001c5097824 */ /* 0x000fca00008e0603 */
[----:B------:R4:W2:Y:S04]  /*111c0*/  @!P0 LDG.E.U8 R162, desc[UR32][R8.64] ;  /* 0x0000002008a28981 */ /* 0x0008a8000c1e1100 */
[----:B0-----:R-:W3:Y:S04]  /*111d0*/  LDL.LU R196, [R1+0x67c] ;  /* 0x00067c0001c47983 */ /* 0x001ee80000300800 */
[----:B------:R-:W2:Y:S01]  /*111e0*/  LDL.LU R195, [R1+0x68c] ;  /* 0x00068c0001c37983 */ /* 0x000ea20000300800 */
[----:B----4-:R-:W-:-:S03]  /*111f0*/  IADD3 R8, P1, R5, R135, RZ ;  /* 0x0000008705087210 */ /* 0x010fc60007f3e0ff */
[----:B------:R-:W4:Y:S04]  /*11200*/  LDL.LU R209, [R1+0x640] ;  /* 0x0006400001d17983 */ /* 0x000f280000300800 */
[----:B------:R-:W4:Y:S04]  /*11210*/  LDL.LU R199, [R1+0x650] ;  /* 0x0006500001c77983 */ /* 0x000f280000300800 */
[----:B------:R-:W4:Y:S04]  /*11220*/  LDL.LU R135, [R1+0x660] ;  /* 0x0006600001877983 */ /* 0x000f280000300800 */
[----:B------:R-:W4:Y:S04]  /*11230*/  LDL.LU R138, [R1+0x670] ;  /* 0x00067000018a7983 */ /* 0x000f280000300800 */
[----:B------:R-:W4:Y:S04]  /*11240*/  LDL.LU R139, [R1+0x63c] ;  /* 0x00063c00018b7983 */ /* 0x000f280000300800 */
[----:B------:R-:W3:Y:S04]  /*11250*/  LDL.LU R142, [R1+0x680] ;  /* 0x00068000018e7983 */ /* 0x000ee80000300800 */
[----:B------:R-:W4:Y:S04]  /*11260*/  LDL.LU R146, [R1+0x65c] ;  /* 0x00065c0001927983 */ /* 0x000f280000300800 */
[----:B------:R-:W4:Y:S04]  /*11270*/  LDL.LU R194, [R1+0x62c] ;  /* 0x00062c0001c27983 */ /* 0x000f280000300800 */
[----:B------:R-:W4:Y:S04]  /*11280*/  LDL.LU R193, [R1+0x66c] ;  /* 0x00066c0001c17983 */ /* 0x000f280000300800 */
[----:B------:R-:W4:Y:S01]  /*11290*/  LDL.LU R192, [R1+0x64c] ;  /* 0x00064c0001c07983 */ /* 0x000f220000300800 */
[----:B------:R-:W-:Y:S01]  /*112a0*/  PRMT R161, RZ, 0x7610, R161 ;  /* 0x00007610ffa17816 */ /* 0x000fe200000000a1 */
[----:B------:R-:W-:-:S05]  /*112b0*/  IMAD.X R9, R197, 0x1, R4, P1 ;  /* 0x00000001c5097824 */ /* 0x000fca00008e0604 */
[----:B------:R0:W4:Y:S04]  /*112c0*/  @!P0 LDG.E.U8 R161, desc[UR32][R8.64] ;  /* 0x0000002008a18981 */ /* 0x000128000c1e1100 */
[----:B------:R1:W-:Y:S01]  /*112d0*/  STS.U8 [R7+UR5+0x280], R160 ;  /* 0x000280a007007988 */ /* 0x0003e20008000005 */
[----:B0-----:R-:W-:Y:S02]  /*112e0*/  IADD3 R8, P1, R5, R149, RZ ;  /* 0x0000009505087210 */ /* 0x001fe40007f3e0ff */
[----:B-1----:R-:W-:-:S03]  /*112f0*/  PRMT R160, RZ, 0x7610, R160 ;  /* 0x00007610ffa07816 */ /* 0x002fc600000000a0 */
[----:B------:R-:W-:-:S05]  /*11300*/  IMAD.X R9, R197, 0x1, R2, P1 ;  /* 0x00000001c5097824 */ /* 0x000fca00008e0602 */
[----:B------:R0:W4:Y:S01]  /*11310*/  @!P0 LDG.E.U8 R160, desc[UR32][R8.64] ;  /* 0x0000002008a08981 */ /* 0x000122000c1e1100 */
[----:B------:R-:W-:Y:S02]  /*11320*/  PRMT R159, RZ, 0x7610, R159 ;  /* 0x00007610ff9f7816 */ /* 0x000fe4000000009f */
[----:B0-----:R-:W-:Y:S01]  /*11330*/  IADD3 R8, P1, R5, R145, RZ ;  /* 0x0000009105087210 */ /* 0x001fe20007f3e0ff */
[----:B------:R0:W-:Y:S02]  /*11340*/  STS.U8 [R7+UR5+0x480], R158 ;  /* 0x0004809e07007988 */ /* 0x0001e40008000005 */
[----:B0-----:R-:W-:Y:S02]  /*11350*/  PRMT R158, RZ, 0x7610, R158 ;  /* 0x00007610ff9e7816 */ /* 0x001fe4000000009e */
[----:B------:R-:W-:Y:S01]  /*11360*/  PRMT R157, RZ, 0x7610, R157 ;  /* 0x00007610ff9d7816 */ /* 0x000fe2000000009d */
[----:B------:R0:W-:Y:S04]  /*11370*/  STS.U8 [R7+UR5+0x680], R156 ;  /* 0x0006809c07007988 */ /* 0x0001e80008000005 */
[----:B------:R1:W-:Y:S01]  /*11380*/  STL.64 [R1+0x1238], R150 ;  /* 0x0012389601007387 */ /* 0x0003e20000100a00 */
[----:B0-----:R-:W-:Y:S01]  /*11390*/  PRMT R156, RZ, 0x7610, R156 ;  /* 0x00007610ff9c7816 */ /* 0x001fe2000000009c */
[----:B-1----:R-:W-:-:S02]  /*113a0*/  IMAD.MOV.U32 R150, RZ, RZ, R217 ;  /* 0x000000ffff967224 */ /* 0x002fc400078e00d9 */
[----:B------:R-:W4:Y:S04]  /*113b0*/  LDL.LU R217, [R1+0x12d0] ;  /* 0x0012d00001d97983 */ /* 0x000f280000300800 */
[----:B------:R-:W4:Y:S04]  /*113c0*/  LDL.LU R151, [R1+0x600] ;  /* 0x0006000001977983 */ /* 0x000f280000300800 */
[----:B------:R0:W-:Y:S01]  /*113d0*/  STL.64 [R1+0x1230], R148 ;  /* 0x0012309401007387 */ /* 0x0001e20000100a00 */
[----:B------:R-:W-:Y:S01]  /*113e0*/  PRMT R155, RZ, 0x7610, R155 ;  /* 0x00007610ff9b7816 */ /* 0x000fe2000000009b */
[----:B0-----:R-:W-:-:S02]  /*113f0*/  IMAD.MOV.U32 R148, RZ, RZ, R216 ;  /* 0x000000ffff947224 */ /* 0x001fc400078e00d8 */
[----:B------:R-:W4:Y:S04]  /*11400*/  LDL.LU R216, [R1+0x12cc] ;  /* 0x0012cc0001d87983 */ /* 0x000f280000300800 */
[----:B------:R-:W4:Y:S04]  /*11410*/  LDL.LU R149, [R1+0x610] ;  /* 0x0006100001957983 */ /* 0x000f280000300800 */
[----:B------:R-:W-:Y:S01]  /*11420*/  STS.U8 [R7+UR5+0x980], R191 ;  /* 0x000980bf07007988 */ /* 0x000fe20008000005 */
[----:B--2---:R-:W-:-:S05]  /*11430*/  IMAD.X R9, R197, 0x1, R195, P1 ;  /* 0x00000001c5097824 */ /* 0x004fca00008e06c3 */
[----:B------:R3:W2:Y:S02]  /*11440*/  @!P0 LDG.E.U8 R159, desc[UR32][R8.64] ;  /* 0x00000020089f8981 */ /* 0x0006a4000c1e1100 */
[----:B---3--:R-:W-:-:S05]  /*11450*/  IADD3 R8, P1, R5, R142, RZ ;  /* 0x0000008e05087210 */ /* 0x008fca0007f3e0ff */
[----:B------:R-:W-:-:S05]  /*11460*/  IMAD.X R9, R197, 0x1, R196, P1 ;  /* 0x00000001c5097824 */ /* 0x000fca00008e06c4 */
[----:B------:R4:W3:Y:S02]  /*11470*/  @!P0 LDG.E.U8 R158, desc[UR32][R8.64] ;  /* 0x00000020089e8981 */ /* 0x0008e4000c1e1100 */
[----:B----4-:R-:W-:-:S05]  /*11480*/  IADD3 R8, P1, R5, R138, RZ ;  /* 0x0000008a05087210 */ /* 0x010fca0007f3e0ff */
[----:B------:R-:W-:-:S05]  /*11490*/  IMAD.X R9, R197, 0x1, R193, P1 ;  /* 0x00000001c5097824 */ /* 0x000fca00008e06c1 */
[----:B------:R0:W4:Y:S02]  /*114a0*/  @!P0 LDG.E.U8 R157, desc[UR32][R8.64] ;  /* 0x00000020089d8981 */ /* 0x000124000c1e1100 */
[----:B0-----:R-:W-:-:S05]  /*114b0*/  IADD3 R8, P1, R5, R135, RZ ;  /* 0x0000008705087210 */ /* 0x001fca0007f3e0ff */
[----:B------:R-:W-:Y:S01]  /*114c0*/  IMAD.X R9, R197, 0x1, R146, P1 ;  /* 0x00000001c5097824 */ /* 0x000fe200008e0692 */
[----:B------:R0:W-:Y:S04]  /*114d0*/  STL.64 [R1+0x1228], R146 ;  /* 0x0012289201007387 */ /* 0x0001e80000100a00 */
[----:B------:R1:W4:Y:S02]  /*114e0*/  @!P0 LDG.E.U8 R156, desc[UR32][R8.64] ;  /* 0x00000020089c8981 */ /* 0x000324000c1e1100 */
[----:B-1----:R-:W-:Y:S01]  /*114f0*/  IADD3 R8, P1, R5, R199, RZ ;  /* 0x000000c705087210 */ /* 0x002fe20007f3e0ff */
[----:B0-----:R-:W-:Y:S02]  /*11500*/  IMAD.MOV.U32 R146, RZ, RZ, R213 ;  /* 0x000000ffff927224 */ /* 0x001fe400078e00d5 */
[----:B------:R-:W2:Y:S02]  /*11510*/  LDL.LU R213, [R1+0x12c8] ;  /* 0x0012c80001d57983 */ /* 0x000ea40000300800 */
[----:B------:R-:W-:-:S02]  /*11520*/  IMAD.X R9, R197, 0x1, R192, P1 ;  /* 0x00000001c5097824 */ /* 0x000fc400008e06c0 */
[----:B------:R-:W3:Y:S04]  /*11530*/  LDL.LU R147, [R1+0x620] ;  /* 0x0006200001937983 */ /* 0x000ee80000300800 */
[----:B------:R0:W-:Y:S04]  /*11540*/  STL.64 [R1+0x1220], R144 ;  /* 0x0012209001007387 */ /* 0x0001e80000100a00 */
[----:B------:R1:W4:Y:S01]  /*11550*/  @!P0 LDG.E.U8 R155, desc[UR32][R8.64] ;  /* 0x00000020089b8981 */ /* 0x000322000c1e1100 */
[----:B0-----:R-:W-:-:S03]  /*11560*/  IMAD.MOV.U32 R144, RZ, RZ, R212 ;  /* 0x000000ffff907224 */ /* 0x001fc600078e00d4 */
[----:B------:R-:W4:Y:S01]  /*11570*/  LDL.LU R212, [R1+0x12c4] ;  /* 0x0012c40001d47983 */ /* 0x000f220000300800 */
[----:B-1----:R-:W-:-:S03]  /*11580*/  IADD3 R8, P1, R5, R209, RZ ;  /* 0x000000d105087210 */ /* 0x002fc60007f3e0ff */
[----:B------:R-:W2:Y:S04]  /*11590*/  LDL.LU R145, [R1+0x630] ;  /* 0x0006300001917983 */ /* 0x000ea80000300800 */
[----:B------:R0:W-:Y:S01]  /*115a0*/  STL.64 [R1+0x1218], R142 ;  /* 0x0012188e01007387 */ /* 0x0001e20000100a00 */
[----:B------:R-:W-:Y:S02]  /*115b0*/  IMAD.X R9, R197, 0x1, R139, P1 ;  /* 0x00000001c5097824 */ /* 0x000fe400008e068b */
[----:B0-----:R-:W-:Y:S02]  /*115c0*/  IMAD.MOV.U32 R142, RZ, RZ, R209 ;  /* 0x000000ffff8e7224 */ /* 0x001fe400078e00d1 */
[----:B------:R-:W4:Y:S01]  /*115d0*/  LDL.LU R209, [R1+0x12c0] ;  /* 0x0012c00001d17983 */ /* 0x000f220000300800 */
[----:B------:R-:W-:-:S03]  /*115e0*/  IMAD.MOV.U32 R143, RZ, RZ, R208 ;  /* 0x000000ffff8f7224 */ /* 0x000fc600078e00d0 */
[----:B------:R-:W4:Y:S04]  /*115f0*/  LDL.LU R208, [R1+0x12bc] ;  /* 0x0012bc0001d07983 */ /* 0x000f280000300800 */
[----:B------:R0:W-:Y:S02]  /*11600*/  STL.64 [R1+0x1210], R140 ;  /* 0x0012108c01007387 */ /* 0x0001e40000100a00 */
[----:B0-----:R-:W-:Y:S02]  /*11610*/  IMAD.MOV.U32 R140, RZ, RZ, R205 ;  /* 0x000000ffff8c7224 */ /* 0x001fe400078e00cd */
[----:B------:R-:W4:Y:S04]  /*11620*/  LDL.LU R205, [R1+0x12b8] ;  /* 0x0012b80001cd7983 */ /* 0x000f280000300800 */
[----:B------:R-:W4:Y:S04]  /*11630*/  LDL.LU R141, [R1+0x60c] ;  /* 0x00060c00018d7983 */ /* 0x000f280000300800 */
[----:B------:R0:W-:Y:S02]  /*11640*/  STL.64 [R1+0x1208], R138 ;  /* 0x0012088a01007387 */ /* 0x0001e40000100a00 */
[----:B0-----:R-:W-:-:S02]  /*11650*/  IMAD.MOV.U32 R139, RZ, RZ, R204 ;  /* 0x000000ffff8b7224 */ /* 0x001fc400078e00cc */
[----:B------:R-:W4:Y:S01]  /*11660*/  LDL.LU R204, [R1+0x12b4] ;  /* 0x0012b40001cc7983 */ /* 0x000f220000300800 */
[----:B------:R-:W-:-:S03]  /*11670*/  IMAD.MOV.U32 R138, RZ, RZ, R199 ;  /* 0x000000ffff8a7224 */ /* 0x000fc600078e00c7 */
[----:B------:R-:W4:Y:S04]  /*11680*/  LDL.LU R199, [R1+0x12b0] ;  /* 0x0012b00001c77983 */ /* 0x000f280000300800 */
[----:B------:R-:W-:Y:S04]  /*11690*/  STL.64 [R1+0x1200], R136 ;  /* 0x0012008801007387 */ /* 0x000fe80000100a00 */
        /* <DEDUP_REMOVED lines=56> */
[----:B------:R-:W4:Y:S04]  /*11a20*/  LDL.LU R191, [R1+0x61c] ;  /* 0x00061c0001bf7983 */ /* 0x000f280000300800 */
[----:B------:R0:W-:Y:S02]  /*11a30*/  STS.U8 [R7+UR5+0x880], R154 ;  /* 0x0008809a07007988 */ /* 0x0001e40008000005 */
[----:B0-----:R-:W-:-:S06]  /*11a40*/  PRMT R154, RZ, 0x7610, R154 ;  /* 0x00007610ff9a7816 */ /* 0x001fcc000000009a */
[----:B------:R2:W4:Y:S01]  /*11a50*/  @!P0 LDG.E.U8 R154, desc[UR32][R8.64] ;  /* 0x00000020089a8981 */ /* 0x000522000c1e1100 */
[----:B------:R-:W-:Y:S02]  /*11a60*/  PRMT R153, RZ, 0x7610, R153 ;  /* 0x00007610ff997816 */ /* 0x000fe40000000099 */
[----:B--2---:R-:W-:-:S05]  /*11a70*/  IADD3 R8, P1, R5, R145, RZ ;  /* 0x0000009105087210 */ /* 0x004fca0007f3e0ff */
[----:B------:R-:W-:-:S05]  /*11a80*/  IMAD.X R9, R197, 0x1, R194, P1 ;  /* 0x00000001c5097824 */ /* 0x000fca00008e06c2 */
[----:B------:R3:W2:Y:S01]  /*11a90*/  @!P0 LDG.E.U8 R153, desc[UR32][R8.64] ;  /* 0x0000002008998981 */ /* 0x0006a2000c1e1100 */
[----:B------:R-:W-:Y:S02]  /*11aa0*/  PRMT R152, RZ, 0x7610, R152 ;  /* 0x00007610ff987816 */ /* 0x000fe40000000098 */
[----:B---3--:R-:W-:Y:S02]  /*11ab0*/  IADD3 R8, P1, R5, R147, RZ ;  /* 0x0000009305087210 */ /* 0x008fe40007f3e0ff */
[----:B------:R-:W-:Y:S02]  /*11ac0*/  PRMT R23, RZ, 0x7610, R23 ;  /* 0x00007610ff177816 */ /* 0x000fe40000000017 */
[----:B------:R-:W-:Y:S02]  /*11ad0*/  PRMT R22, RZ, 0x7610, R22 ;  /* 0x00007610ff167816 */ /* 0x000fe40000000016 */
[----:B------:R-:W-:Y:S02]  /*11ae0*/  PRMT R21, RZ, 0x7610, R21 ;  /* 0x00007610ff157816 */ /* 0x000fe40000000015 */
[----:B------:R-:W-:-:S02]  /*11af0*/  PRMT R20, RZ, 0x7610, R20 ;  /* 0x00007610ff147816 */ /* 0x000fc40000000014 */
[----:B------:R-:W-:Y:S02]  /*11b00*/  PRMT R19, RZ, 0x7610, R19 ;  /* 0x00007610ff137816 */ /* 0x000fe40000000013 */
[----:B------:R-:W-:Y:S02]  /*11b10*/  PRMT R18, RZ, 0x7610, R18 ;  /* 0x00007610ff127816 */ /* 0x000fe40000000012 */
[----:B------:R-:W-:Y:S02]  /*11b20*/  PRMT R17, RZ, 0x7610, R17 ;  /* 0x00007610ff117816 */ /* 0x000fe40000000011 */
[----:B------:R-:W-:Y:S02]  /*11b30*/  PRMT R16, RZ, 0x7610, R16 ;  /* 0x00007610ff107816 */ /* 0x000fe40000000010 */
[----:B------:R-:W-:Y:S02]  /*11b40*/  PRMT R15, RZ, 0x7610, R15 ;  /* 0x00007610ff0f7816 */ /* 0x000fe4000000000f */
[----:B------:R-:W-:-:S02]  /*11b50*/  PRMT R14, RZ, 0x7610, R14 ;  /* 0x00007610ff0e7816 */ /* 0x000fc4000000000e */
[----:B------:R-:W-:Y:S02]  /*11b60*/  PRMT R13, RZ, 0x7610, R13 ;  /* 0x00007610ff0d7816 */ /* 0x000fe4000000000d */
[----:B------:R-:W-:Y:S01]  /*11b70*/  PRMT R12, RZ, 0x7610, R12 ;  /* 0x00007610ff0c7816 */ /* 0x000fe2000000000c */
[----:B------:R-:W-:Y:S01]  /*11b80*/  STL.64 [R1+0x12a8], R150 ;  /* 0x0012a89601007387 */ /* 0x000fe20000100a00 */
[----:B------:R-:W-:-:S03]  /*11b90*/  PRMT R11, RZ, 0x7610, R11 ;  /* 0x00007610ff0b7816 */ /* 0x000fc6000000000b */
[----:B------:R-:W-:Y:S04]  /*11ba0*/  STL.64 [R1+0x12a0], R148 ;  /* 0x0012a09401007387 */ /* 0x000fe80000100a00 */
[----:B------:R-:W-:Y:S04]  /*11bb0*/  STL.64 [R1+0x1298], R146 ;  /* 0x0012989201007387 */ /* 0x000fe80000100a00 */
[----:B------:R-:W-:Y:S04]  /*11bc0*/  STL.64 [R1+0x1290], R144 ;  /* 0x0012909001007387 */ /* 0x000fe80000100a00 */
[----:B------:R-:W-:Y:S04]  /*11bd0*/  STL.64 [R1+0x1288], R142 ;  /* 0x0012888e01007387 */ /* 0x000fe80000100a00 */
[----:B----4-:R-:W-:Y:S04]  /*11be0*/  STL.64 [R1+0x1280], R140 ;  /* 0x0012808c01007387 */ /* 0x010fe80000100a00 */
[----:B------:R0:W-:Y:S04]  /*11bf0*/  STL.64 [R1+0x1278], R138 ;  /* 0x0012788a01007387 */ /* 0x0001e80000100a00 */
[----:B------:R-:W3:Y:S04]  /*11c00*/  LDL.LU.64 R24, [R1+0x400] ;  /* 0x0004000001187983 */ /* 0x000ee80000300a00 */
[----:B------:R-:W3:Y:S04]  /*11c10*/  LDL.LU.64 R26, [R1+0x408] ;  /* 0x00040800011a7983 */ /* 0x000ee80000300a00 */
[----:B------:R-:W3:Y:S04]  /*11c20*/  LDL.LU.64 R28, [R1+0x410] ;  /* 0x00041000011c7983 */ /* 0x000ee80000300a00 */
[----:B------:R-:W3:Y:S04]  /*11c30*/  LDL.LU.64 R30, [R1+0x418] ;  /* 0x00041800011e7983 */ /* 0x000ee80000300a00 */
[----:B------:R-:W3:Y:S01]  /*11c40*/  LDL.LU.64 R32, [R1+0x420] ;  /* 0x0004200001207983 */ /* 0x000ee20000300a00 */
[----:B------:R-:W-:-:S03]  /*11c50*/  PRMT R10, RZ, 0x7610, R10 ;  /* 0x00007610ff0a7816 */ /* 0x000fc6000000000a */
[----:B------:R-:W3:Y:S04]  /*11c60*/  LDL.LU.64 R34, [R1+0x428] ;  /* 0x0004280001227983 */ /* 0x000ee80000300a00 */
        /* <DEDUP_REMOVED lines=43> */
[----:B------:R-:W3:Y:S01]  /*11f20*/  LDL.LU.64 R122, [R1+0x588] ;  /* 0x00058800017a7983 */ /* 0x000ee20000300a00 */
[----:B------:R-:W-:-:S03]  /*11f30*/  IMAD.X R9, R197, 0x1, R191, P1 ;  /* 0x00000001c5097824 */ /* 0x000fc600008e06bf */
[----:B------:R-:W3:Y:S04]  /*11f40*/  LDL.LU.64 R124, [R1+0x590] ;  /* 0x00059000017c7983 */ /* 0x000ee80000300a00 */
[----:B------:R1:W4:Y:S04]  /*11f50*/  @!P0 LDG.E.U8 R152, desc[UR32][R8.64] ;  /* 0x0000002008988981 */ /* 0x000328000c1e1100 */
[----:B------:R-:W3:Y:S04]  /*11f60*/  LDL.LU.64 R126, [R1+0x598] ;  /* 0x00059800017e7983 */ /* 0x000ee80000300a00 */
[----:B------:R-:W3:Y:S01]  /*11f70*/  LDL.LU.64 R128, [R1+0x5a0] ;  /* 0x0005a00001807983 */ /* 0x000ee20000300a00 */
[----:B-1----:R-:W-:-:S03]  /*11f80*/  IADD3 R8, P1, R5, R149, RZ ;  /* 0x0000009505087210 */ /* 0x002fc60007f3e0ff */
[----:B------:R-:W3:Y:S02]  /*11f90*/  LDL.LU.64 R130, [R1+0x5a8] ;  /* 0x0005a80001827983 */ /* 0x000ee40000300a00 */
[----:B------:R-:W-:Y:S02]  /*11fa0*/  IMAD.X R9, R197, 0x1, R141, P1 ;  /* 0x00000001c5097824 */ /* 0x000fe400008e068d */
[----:B------:R-:W3:Y:S04]  /*11fb0*/  LDL.LU.64 R132, [R1+0x5b0] ;  /* 0x0005b00001847983 */ /* 0x000ee80000300a00 */
[----:B------:R1:W3:Y:S04]  /*11fc0*/  @!P0 LDG.E.U8 R23, desc[UR32][R8.64] ;  /* 0x0000002008178981 */ /* 0x0002e8000c1e1100 */
[----:B------:R-:W3:Y:S04]  /*11fd0*/  LDL.LU.64 R134, [R1+0x5b8] ;  /* 0x0005b80001867983 */ /* 0x000ee80000300a00 */
[----:B------:R-:W3:Y:S01]  /*11fe0*/  LDL.LU.64 R136, [R1+0x5c0] ;  /* 0x0005c00001887983 */ /* 0x000ee20000300a00 */
[----:B-1----:R-:W-:-:S03]  /*11ff0*/  IADD3 R8, P1, R5, R151, RZ ;  /* 0x0000009705087210 */ /* 0x002fc60007f3e0ff */
[----:B0-----:R-:W3:Y:S02]  /*12000*/  LDL.LU.64 R138, [R1+0x5c8] ;  /* 0x0005c800018a7983 */ /* 0x001ee40000300a00 */
[----:B------:R-:W-:Y:S02]  /*12010*/  IMAD.X R9, R197, 0x1, R252, P1 ;  /* 0x00000001c5097824 */ /* 0x000fe400008e06fc */
[----:B------:R-:W3:Y:S04]  /*12020*/  LDL.LU.64 R140, [R1+0x5d0] ;  /* 0x0005d000018c7983 */ /* 0x000ee80000300a00 */
[----:B------:R0:W3:Y:S04]  /*12030*/  @!P0 LDG.E.U8 R22, desc[UR32][R8.64] ;  /* 0x0000002008168981 */ /* 0x0000e8000c1e1100 */
[----:B------:R-:W3:Y:S04]  /*12040*/  LDL.LU.64 R142, [R1+0x5d8] ;  /* 0x0005d800018e7983 */ /* 0x000ee80000300a00 */
[----:B------:R-:W3:Y:S01]  /*12050*/  LDL.LU.64 R144, [R1+0x5e0] ;  /* 0x0005e00001907983 */ /* 0x000ee20000300a00 */
[----:B0-----:R-:W-:-:S03]  /*12060*/  IADD3 R8, P1, R5, R249, RZ ;  /* 0x000000f905087210 */ /* 0x001fc60007f3e0ff */
[----:B------:R-:W3:Y:S02]  /*12070*/  LDL.LU.64 R146, [R1+0x5e8] ;  /* 0x0005e80001927983 */ /* 0x000ee40000300a00 */
[----:B------:R-:W-:Y:S02]  /*12080*/  IMAD.X R9, R197, 0x1, R248, P1 ;  /* 0x00000001c5097824 */ /* 0x000fe400008e06f8 */
[----:B------:R-:W3:Y:S04]  /*12090*/  LDL.LU.64 R148, [R1+0x5f0] ;  /* 0x0005f00001947983 */ /* 0x000ee80000300a00 */
[----:B------:R0:W3:Y:S04]  /*120a0*/  @!P0 LDG.E.U8 R21, desc[UR32][R8.64] ;  /* 0x0000002008158981 */ /* 0x0000e8000c1e1100 */
[----:B------:R-:W3:Y:S01]  /*120b0*/  LDL.LU.64 R150, [R1+0x5f8] ;  /* 0x0005f80001967983 */ /* 0x000ee20000300a00 */
[----:B0-----:R-:W-:-:S05]  /*120c0*/  IADD3 R8, P1, R5, R245, RZ ;  /* 0x000000f505087210 */ /* 0x001fca0007f3e0ff */
[----:B------:R-:W-:-:S05]  /*120d0*/  IMAD.X R9, R197, 0x1, R244, P1 ;  /* 0x00000001c5097824 */ /* 0x000fca00008e06f4 */
[----:B------:R0:W3:Y:S02]  /*120e0*/  @!P0 LDG.E.U8 R20, desc[UR32][R8.64] ;  /* 0x0000002008148981 */ /* 0x0000e4000c1e1100 */
        /* <DEDUP_REMOVED lines=29> */
[----:B------:R-:W3:Y:S04]  /*122c0*/  @!P0 LDG.E.U8 R10, desc[UR32][R8.64] ;  /* 0x00000020080a8981 */ /* 0x000ee8000c1e1100 */
        /* <DEDUP_REMOVED lines=38> */
[----:B--2---:R-:W-:Y:S04]  /*12530*/  STS.U8 [R7+UR5+0x2f80], R153 ;  /* 0x002f809907007988 */ /* 0x004fe80008000005 */
[----:B----4-:R-:W-:Y:S04]  /*12540*/  STS.U8 [R7+UR5+0x3080], R152 ;  /* 0x0030809807007988 */ /* 0x010fe80008000005 */
[----:B---3--:R-:W-:Y:S04]  /*12550*/  STS.U8 [R7+UR5+0x3180], R23 ;  /* 0x0031801707007988 */ /* 0x008fe80008000005 */
        /* <DEDUP_REMOVED lines=13> */
[----:B------:R0:W-:Y:S06]  /*12630*/  MEMBAR.ALL.CTA ;  /* 0x0000000000007992 */ /* 0x0001ec0000008000 */
[----:B0-----:R-:W0:Y:S02]  /*12640*/  FENCE.VIEW.ASYNC.S ;  /* 0x00000000000073c6 */ /* 0x001e240000000000 */
[----:B0-----:R-:W-:Y:S06]  /*12650*/  BAR.SYNC.DEFER_BLOCKING 0x0 ;  /* 0x0000000000007b1d */ /* 0x001fec0000010000 */
[----:B------:R-:W-:-:S06]  /*12660*/  WARPGROUP.ARRIVE ;  /* 0x00000000000079c5 */ /* 0x000fcc0000000000 */
[----:B------:R-:W-:Y:S03]  /*12670*/  QGMMA.64x256x32.F32.E4M3.E4M3 R24, gdesc[UR12], R24, gsb0 ;  /* 0x03e000000c1879f3 */ /* 0x000fe60008000818 */
[----:B------:R-:W-:Y:S02]  /*12680*/  WARPGROUP.DEPBAR.LE gsb0, 0x0 ;  /* 0x00008000000079c5 */ /* 0x000fe40000010000 */
        /* <DEDUP_REMOVED lines=63> */
[----:B------:R0:W-:Y:S04]  /*12a80*/  STL.64 [R1+0x5f8], R150 ;  /* 0x0005f89601007387 */ /* 0x0001e80000100a00 */
[----:B0-----:R-:W2:Y:S04]  /*12a90*/  LDL.LU.64 R150, [R1+0x12a8] ;  /* 0x0012a80001967983 */ /* 0x001ea80000300a00 */
[----:B------:R-:W3:Y:S04]  /*12aa0*/  LDL.LU.64 R148, [R1+0x12a0] ;  /* 0x0012a00001947983 */ /* 0x000ee80000300a00 */
[----:B------:R-:W4:Y:S04]  /*12ab0*/  LDL.LU.64 R146, [R1+0x1298] ;  /* 0x0012980001927983 */ /* 0x000f280000300a00 */
[----:B------:R-:W4:Y:S04]  /*12ac0*/  LDL.LU.64 R144, [R1+0x1290] ;  /* 0x0012900001907983 */ /* 0x000f280000300a00 */
[----:B------:R-:W4:Y:S04]  /*12ad0*/  LDL.LU.64 R142, [R1+0x1288] ;  /* 0x00128800018e7983 */ /* 0x000f280000300a00 */
[----:B------:R-:W4:Y:S04]  /*12ae0*/  LDL.LU.64 R140, [R1+0x1280] ;  /* 0x00128000018c7983 */ /* 0x000f280000300a00 */
[----:B------:R-:W4:Y:S04]  /*12af0*/  LDL.LU.64 R138, [R1+0x1278] ;  /* 0x00127800018a7983 */ /* 0x000f280000300a00 */
[----:B--2---:R-:W-:Y:S04]  /*12b00*/  STL.64 [R1+0x1270], R150 ;  /* 0x0012709601007387 */ /* 0x004fe80000100a00 */
[----:B---3--:R-:W-:Y:S04]  /*12b10*/  STL.64 [R1+0x1268], R148 ;  /* 0x0012689401007387 */ /* 0x008fe80000100a00 */
[----:B----4-:R-:W-:Y:S04]  /*12b20*/  STL.64 [R1+0x1260], R146 ;  /* 0x0012609201007387 */ /* 0x010fe80000100a00 */
[----:B------:R-:W-:Y:S04]  /*12b30*/  STL.64 [R1+0x1258], R144 ;  /* 0x0012589001007387 */ /* 0x000fe80000100a00 */
[----:B------:R-:W-:Y:S04]  /*12b40*/  STL.64 [R1+0x1250], R142 ;  /* 0x0012508e01007387 */ /* 0x000fe80000100a00 */
[----:B------:R-:W-:Y:S04]  /*12b50*/  STL.64 [R1+0x1248], R140 ;  /* 0x0012488c01007387 */ /* 0x000fe80000100a00 */
[----:B------:R0:W-:Y:S04]  /*12b60*/  STL.64 [R1+0x1240], R138 ;  /* 0x0012408a01007387 */ /* 0x0001e80000100a00 */
[----:B------:R-:W2:Y:S04]  /*12b70*/  LDL.LU.64 R24, [R1+0x200] ;  /* 0x0002000001187983 */ /* 0x000ea80000300a00 */
        /* <DEDUP_REMOVED lines=56> */
[----:B0-----:R-:W2:Y:S04]  /*12f00*/  LDL.LU.64 R138, [R1+0x3c8] ;  /* 0x0003c800018a7983 */ /* 0x001ea80000300a00 */
[----:B------:R-:W2:Y:S04]  /*12f10*/  LDL.LU.64 R140, [R1+0x3d0] ;  /* 0x0003d000018c7983 */ /* 0x000ea80000300a00 */
[----:B------:R-:W2:Y:S04]  /*12f20*/  LDL.LU.64 R142, [R1+0x3d8] ;  /* 0x0003d800018e7983 */ /* 0x000ea80000300a00 */
[----:B------:R-:W2:Y:S04]  /*12f30*/  LDL.LU.64 R144, [R1+0x3e0] ;  /* 0x0003e00001907983 */ /* 0x000ea80000300a00 */
[----:B------:R-:W2:Y:S04]  /*12f40*/  LDL.LU.64 R146, [R1+0x3e8] ;  /* 0x0003e80001927983 */ /* 0x000ea80000300a00 */
[----:B------:R-:W2:Y:S04]  /*12f50*/  LDL.LU.64 R148, [R1+0x3f0] ;  /* 0x0003f00001947983 */ /* 0x000ea80000300a00 */
[----:B------:R-:W2:Y:S01]  /*12f60*/  LDL.LU.64 R150, [R1+0x3f8] ;  /* 0x0003f80001967983 */ /* 0x000ea20000300a00 */
[----:B------:R-:W-:Y:S01]  /*12f70*/  UMOV UR8, UR12 ;  /* 0x0000000c00087c82 */ /* 0x000fe20008000000 */
[----:B------:R-:W-:Y:S01]  /*12f80*/  UMOV UR9, UR13 ;  /* 0x0000000d00097c82 */ /* 0x000fe20008000000 */
[----:B--2---:R-:W-:-:S06]  /*12f90*/  WARPGROUP.ARRIVE ;  /* 0x00000000000079c5 */ /* 0x004fcc0000000000 */
        /* <DEDUP_REMOVED lines=73> */
[----:B------:R-:W4:Y:S04]  /*13430*/  LDL.LU.64 R24, [R1] ;  /* 0x0000000001187983 */ /* 0x000f280000300a00 */
[----:B------:R-:W4:Y:S04]  /*13440*/  LDL.LU.64 R26, [R1+0x8] ;  /* 0x00000800011a7983 */ /* 0x000f280000300a00 */
        /* <DEDUP_REMOVED lines=54> */
[----:B------:R-:W4:Y:S01]  /*137b0*/  LDL.LU.64 R136, [R1+0x1c0] ;  /* 0x0001c00001887983 */ /* 0x000f220000300a00 */
[----:B--2---:R-:W-:-:S02]  /*137c0*/  IMAD.MOV.U32 R178, RZ, RZ, R150 ;  /* 0x000000ffffb27224 */ /* 0x004fc400078e0096 */
[----:B------:R-:W-:Y:S02]  /*137d0*/  IMAD.MOV.U32 R177, RZ, RZ, R151 ;  /* 0x000000ffffb17224 */ /* 0x000fe400078e0097 */
[----:B---3--:R-:W-:Y:S02]  /*137e0*/  IMAD.MOV.U32 R180, RZ, RZ, R148 ;  /* 0x000000ffffb47224 */ /* 0x008fe400078e0094 */
[----:B------:R-:W-:Y:S02]  /*137f0*/  IMAD.MOV.U32 R179, RZ, RZ, R149 ;  /* 0x000000ffffb37224 */ /* 0x000fe400078e0095 */
[----:B----4-:R-:W-:Y:S02]  /*13800*/  IMAD.MOV.U32 R182, RZ, RZ, R146 ;  /* 0x000000ffffb67224 */ /* 0x010fe400078e0092 */
[----:B------:R-:W-:Y:S02]  /*13810*/  IMAD.MOV.U32 R181, RZ, RZ, R147 ;  /* 0x000000ffffb57224 */ /* 0x000fe400078e0093 */
[----:B------:R-:W-:-:S02]  /*13820*/  IMAD.MOV.U32 R184, RZ, RZ, R144 ;  /* 0x000000ffffb87224 */ /* 0x000fc400078e0090 */
[----:B------:R-:W-:Y:S02]  /*13830*/  IMAD.MOV.U32 R183, RZ, RZ, R145 ;  /* 0x000000ffffb77224 */ /* 0x000fe400078e0091 */
[----:B------:R-:W-:Y:S02]  /*13840*/  IMAD.MOV.U32 R186, RZ, RZ, R142 ;  /* 0x000000ffffba7224 */ /* 0x000fe400078e008e */
[----:B------:R-:W-:Y:S02]  /*13850*/  IMAD.MOV.U32 R185, RZ, RZ, R143 ;  /* 0x000000ffffb97224 */ /* 0x000fe400078e008f */
[----:B------:R-:W-:Y:S02]  /*13860*/  IMAD.MOV.U32 R188, RZ, RZ, R140 ;  /* 0x000000ffffbc7224 */ /* 0x000fe400078e008c */
[----:B------:R-:W-:Y:S02]  /*13870*/  IMAD.MOV.U32 R187, RZ, RZ, R141 ;  /* 0x000000ffffbb7224 */ /* 0x000fe400078e008d */
[----:B------:R-:W-:-:S02]  /*13880*/  IMAD.MOV.U32 R190, RZ, RZ, R138 ;  /* 0x000000ffffbe7224 */ /* 0x000fc400078e008a */
[----:B------:R-:W-:Y:S02]  /*13890*/  IMAD.MOV.U32 R189, RZ, RZ, R139 ;  /* 0x000000ffffbd7224 */ /* 0x000fe400078e008b */
[----:B------:R-:W2:Y:S04]  /*138a0*/  LDL.LU.64 R138, [R1+0x1c8] ;  /* 0x0001c800018a7983 */ /* 0x000ea80000300a00 */
        /* <DEDUP_REMOVED lines=8> */
[----:B------:R-:W-:-:S02]  /*13930*/  IADD3 R201, P1, R201, UR24, RZ ;  /* 0x00000018c9c97c10 */ /* 0x000fc4000ff3e0ff */
[----:B------:R-:W-:Y:S02]  /*13940*/  IADD3 R203, P2, R203, UR24, RZ ;  /* 0x00000018cbcb7c10 */ /* 0x000fe4000ff5e0ff */
[----:B------:R-:W-:Y:S02]  /*13950*/  IADD3 R205, P3, R205, UR24, RZ ;  /* 0x00000018cdcd7c10 */ /* 0x000fe4000ff7e0ff */
[----:B------:R-:W-:Y:S02]  /*13960*/  IADD3 R207, P4, R207, UR24, RZ ;  /* 0x00000018cfcf7c10 */ /* 0x000fe4000ff9e0ff */
[----:B------:R-:W-:Y:S02]  /*13970*/  IADD3 R211, P6, R211, UR24, RZ ;  /* 0x00000018d3d37c10 */ /* 0x000fe4000ffde0ff */
[----:B------:R-:W-:Y:S02]  /*13980*/  IADD3 R209, P5, R209, UR24, RZ ;  /* 0x00000018d1d17c10 */ /* 0x000fe4000ffbe0ff */
[----:B------:R-:W-:-:S02]  /*13990*/  IADD3 R213, P0, R213, UR24, RZ ;  /* 0x00000018d5d57c10 */ /* 0x000fc4000ff1e0ff */
[----:B------:R-:W-:Y:S02]  /*139a0*/  IADD3.X R200, R200, UR25, RZ, P1, !PT ;  /* 0x00000019c8c87c10 */ /* 0x000fe40008ffe4ff */
[----:B------:R-:W-:Y:S02]  /*139b0*/  IADD3 R215, P1, R215, UR24, RZ ;  /* 0x00000018d7d77c10 */ /* 0x000fe4000ff3e0ff */
[----:B------:R-:W-:Y:S02]  /*139c0*/  IADD3.X R202, R202, UR25, RZ, P2, !PT ;  /* 0x00000019caca7c10 */ /* 0x000fe400097fe4ff */
[----:B------:R-:W-:Y:S02]  /*139d0*/  IADD3 R217, P2, R217, UR24, RZ ;  /* 0x00000018d9d97c10 */ /* 0x000fe4000ff5e0ff */
[----:B------:R-:W-:Y:S02]  /*139e0*/  IADD3.X R204, R204, UR25, RZ, P3, !PT ;  /* 0x00000019cccc7c10 */ /* 0x000fe40009ffe4ff */
[----:B------:R-:W-:-:S02]  /*139f0*/  IADD3 R219, P3, R219, UR24, RZ ;  /* 0x00000018dbdb7c10 */ /* 0x000fc4000ff7e0ff */
[----:B------:R-:W-:Y:S02]  /*13a00*/  IADD3.X R206, R206, UR25, RZ, P4, !PT ;  /* 0x00000019cece7c10 */ /* 0x000fe4000a7fe4ff */
[----:B------:R-:W-:Y:S02]  /*13a10*/  IADD3.X R210, R210, UR25, RZ, P6, !PT ;  /* 0x00000019d2d27c10 */ /* 0x000fe4000b7fe4ff */
[----:B------:R-:W-:Y:S02]  /*13a20*/  IADD3 R221, P4, R221, UR24, RZ ;  /* 0x00000018dddd7c10 */ /* 0x000fe4000ff9e0ff */
[----:B------:R-:W-:Y:S02]  /*13a30*/  IADD3.X R208, R208, UR25, RZ, P5, !PT ;  /* 0x00000019d0d07c10 */ /* 0x000fe4000affe4ff */
[----:B------:R-:W-:Y:S02]  /*13a40*/  IADD3 R225, P6, R225, UR24, RZ ;  /* 0x00000018e1e17c10 */ /* 0x000fe4000ffde0ff */
[----:B------:R-:W-:-:S02]  /*13a50*/  IADD3.X R212, R212, UR25, RZ, P0, !PT ;  /* 0x00000019d4d47c10 */ /* 0x000fc400087fe4ff */
[----:B------:R-:W-:Y:S02]  /*13a60*/  IADD3 R223, P5, R223, UR24, RZ ;  /* 0x00000018dfdf7c10 */ /* 0x000fe4000ffbe0ff */
[----:B------:R-:W-:Y:S02]  /*13a70*/  IADD3 R227, P0, R227, UR24, RZ ;  /* 0x00000018e3e37c10 */ /* 0x000fe4000ff1e0ff */
[----:B------:R-:W-:Y:S02]  /*13a80*/  IADD3.X R214, R214, UR25, RZ, P1, !PT ;  /* 0x00000019d6d67c10 */ /* 0x000fe40008ffe4ff */
[----:B------:R-:W-:Y:S02]  /*13a90*/  IADD3 R229, P1, R229, UR24, RZ ;  /* 0x00000018e5e57c10 */ /* 0x000fe4000ff3e0ff */
[----:B------:R-:W-:Y:S02]  /*13aa0*/  IADD3.X R216, R216, UR25, RZ, P2, !PT ;  /* 0x00000019d8d87c10 */ /* 0x000fe400097fe4ff */
[----:B------:R-:W-:-:S02]  /*13ab0*/  IADD3 R231, P2, R231, UR24, RZ ;  /* 0x00000018e7e77c10 */ /* 0x000fc4000ff5e0ff */
[----:B------:R-:W-:Y:S02]  /*13ac0*/  IADD3.X R218, R218, UR25, RZ, P3, !PT ;  /* 0x00000019dada7c10 */ /* 0x000fe40009ffe4ff */
[----:B------:R-:W-:Y:S02]  /*13ad0*/  IADD3 R233, P3, R233, UR24, RZ ;  /* 0x00000018e9e97c10 */ /* 0x000fe4000ff7e0ff */
[----:B------:R-:W-:Y:S02]  /*13ae0*/  IADD3.X R220, R220, UR25, RZ, P4, !PT ;  /* 0x00000019dcdc7c10 */ /* 0x000fe4000a7fe4ff */
[----:B------:R-:W-:Y:S02]  /*13af0*/  IADD3.X R224, R224, UR25, RZ, P6, !PT ;  /* 0x00000019e0e07c10 */ /* 0x000fe4000b7fe4ff */
[----:B------:R-:W-:Y:S02]  /*13b00*/  IADD3 R235, P4, R235, UR24, RZ ;  /* 0x00000018ebeb7c10 */ /* 0x000fe4000ff9e0ff */
[----:B------:R-:W-:-:S02]  /*13b10*/  IADD3.X R222, R222, UR25, RZ, P5, !PT ;  /* 0x00000019dede7c10 */ /* 0x000fc4000affe4ff */
[----:B------:R-:W-:Y:S02]  /*13b20*/  IADD3 R239, P6, R239, UR24, RZ ;  /* 0x00000018efef7c10 */ /* 0x000fe4000ffde0ff */
[----:B------:R-:W-:Y:S02]  /*13b30*/  IADD3.X R226, R226, UR25, RZ, P0, !PT ;  /* 0x00000019e2e27c10 */ /* 0x000fe400087fe4ff */
[----:B------:R-:W-:Y:S02]  /*13b40*/  IADD3 R237, P5, R237, UR24, RZ ;  /* 0x00000018eded7c10 */ /* 0x000fe4000ffbe0ff */
[----:B------:R-:W-:Y:S02]  /*13b50*/  IADD3 R241, P0, R241, UR24, RZ ;  /* 0x00000018f1f17c10 */ /* 0x000fe4000ff1e0ff */
[----:B------:R-:W-:Y:S02]  /*13b60*/  IADD3.X R228, R228, UR25, RZ, P1, !PT ;  /* 0x00000019e4e47c10 */ /* 0x000fe40008ffe4ff */
[----:B------:R-:W-:-:S02]  /*13b70*/  IADD3 R243, P1, R243, UR24, RZ ;  /* 0x00000018f3f37c10 */ /* 0x000fc4000ff3e0ff */
[----:B------:R-:W-:Y:S02]  /*13b80*/  IADD3.X R230, R230, UR25, RZ, P2, !PT ;  /* 0x00000019e6e67c10 */ /* 0x000fe400097fe4ff */
[----:B------:R-:W-:Y:S02]  /*13b90*/  IADD3 R245, P2, R245, UR24, RZ ;  /* 0x00000018f5f57c10 */ /* 0x000fe4000ff5e0ff */
[----:B------:R-:W-:Y:S02]  /*13ba0*/  IADD3.X R232, R232, UR25, RZ, P3, !PT ;  /* 0x00000019e8e87c10 */ /* 0x000fe40009ffe4ff */
[----:B------:R-:W-:Y:S02]  /*13bb0*/  IADD3 R247, P3, R247, UR24, RZ ;  /* 0x00000018f7f77c10 */ /* 0x000fe4000ff7e0ff */
[----:B------:R-:W-:Y:S02]  /*13bc0*/  IADD3.X R234, R234, UR25, RZ, P4, !PT ;  /* 0x00000019eaea7c10 */ /* 0x000fe4000a7fe4ff */
[----:B------:R-:W-:-:S02]  /*13bd0*/  IADD3.X R238, R238, UR25, RZ, P6, !PT ;  /* 0x00000019eeee7c10 */ /* 0x000fc4000b7fe4ff */
[----:B------:R-:W-:Y:S02]  /*13be0*/  IADD3 R249, P4, R249, UR24, RZ ;  /* 0x00000018f9f97c10 */ /* 0x000fe4000ff9e0ff */
[----:B------:R-:W-:Y:S02]  /*13bf0*/  IADD3.X R236, R236, UR25, RZ, P5, !PT ;  /* 0x00000019ecec7c10 */ /* 0x000fe4000affe4ff */
[----:B------:R-:W-:Y:S02]  /*13c00*/  IADD3 R177, P6, R177, UR24, RZ ;  /* 0x00000018b1b17c10 */ /* 0x000fe4000ffde0ff */
[----:B------:R-:W-:Y:S02]  /*13c10*/  IADD3.X R240, R240, UR25, RZ, P0, !PT ;  /* 0x00000019f0f07c10 */ /* 0x000fe400087fe4ff */
[----:B------:R-:W-:Y:S02]  /*13c20*/  IADD3 R251, P5, R251, UR24, RZ ;  /* 0x00000018fbfb7c10 */ /* 0x000fe4000ffbe0ff */
[----:B------:R-:W-:-:S02]  /*13c30*/  IADD3 R178, P0, R178, UR24, RZ ;  /* 0x00000018b2b27c10 */ /* 0x000fc4000ff1e0ff */
[----:B------:R-:W-:Y:S02]  /*13c40*/  IADD3.X R242, R242, UR25, RZ, P1, !PT ;  /* 0x00000019f2f27c10 */ /* 0x000fe40008ffe4ff */
[----:B------:R-:W-:Y:S02]  /*13c50*/  IADD3 R179, P1, R179, UR24, RZ ;  /* 0x00000018b3b37c10 */ /* 0x000fe4000ff3e0ff */
[----:B------:R-:W-:Y:S02]  /*13c60*/  IADD3.X R244, R244, UR25, RZ, P2, !PT ;  /* 0x00000019f4f47c10 */ /* 0x000fe400097fe4ff */
[----:B------:R-:W-:Y:S02]  /*13c70*/  IADD3 R180, P2, R180, UR24, RZ ;  /* 0x00000018b4b47c10 */ /* 0x000fe4000ff5e0ff */
[----:B------:R-:W-:Y:S01]  /*13c80*/  IADD3.X R246, R246, UR25, RZ, P3, !PT ;  /* 0x00000019f6f67c10 */ /* 0x000fe20009ffe4ff */
[----:B------:R-:W-:Y:S01]  /*13c90*/  STL [R1+0x600], R177 ;  /* 0x000600b101007387 */ /* 0x000fe20000100800 */
[----:B------:R-:W-:-:S02]  /*13ca0*/  IADD3 R181, P3, R181, UR24, RZ ;  /* 0x00000018b5b57c10 */ /* 0x000fc4000ff7e0ff */
[----:B------:R-:W-:Y:S01]  /*13cb0*/  IADD3.X R248, R248, UR25, RZ, P4, !PT ;  /* 0x00000019f8f87c10 */ /* 0x000fe2000a7fe4ff */
[----:B------:R-:W-:Y:S01]  /*13cc0*/  STL [R1+0x608], R178 ;  /* 0x000608b201007387 */ /* 0x000fe20000100800 */
[----:B------:R-:W-:Y:S02]  /*13cd0*/  IADD3 R182, P4, R182, UR24, RZ ;  /* 0x00000018b6b67c10 */ /* 0x000fe4000ff9e0ff */
[----:B------:R-:W-:Y:S01]  /*13ce0*/  IADD3.X R250, R250, UR25, RZ, P5, !PT ;  /* 0x00000019fafa7c10 */ /* 0x000fe2000affe4ff */
[----:B------:R-:W-:Y:S01]  /*13cf0*/  STL [R1+0x610], R179 ;  /* 0x000610b301007387 */ /* 0x000fe20000100800 */
        /* <DEDUP_REMOVED lines=8> */
[----:B--2---:R-:W-:-:S06]  /*13d80*/  WARPGROUP.ARRIVE ;  /* 0x00000000000079c5 */ /* 0x004fcc0000000000 */
[----:B------:R-:W-:Y:S01]  /*13d90*/  QGMMA.64x256x32.F32.E4M3.E4M3 R24, gdesc[UR16], R24, gsb0 ;  /* 0x03e00000101879f3 */ /* 0x000fe20008000818 */
[----:B------:R-:W-:Y:S01]  /*13da0*/  STL [R1+0x628], R182 ;  /* 0x000628b601007387 */ /* 0x000fe20000100800 */
[----:B------:R-:W-:-:S03]  /*13db0*/  IADD3 R188, P1, R188, UR24, RZ ;  /* 0x00000018bcbc7c10 */ /* 0x000fc6000ff3e0ff */
[----:B------:R-:W-:Y:S01]  /*13dc0*/  STL [R1+0x630], R183 ;  /* 0x000630b701007387 */ /* 0x000fe20000100800 */
[----:B------:R-:W-:-:S03]  /*13dd0*/  IADD3.X R189, R189, UR25, RZ, P2, !PT ;  /* 0x00000019bdbd7c10 */ /* 0x000fc600097fe4ff */
[----:B------:R-:W-:Y:S01]  /*13de0*/  STL [R1+0x638], R184 ;  /* 0x000638b801007387 */ /* 0x000fe20000100800 */
[----:B------:R-:W-:-:S03]  /*13df0*/  IADD3 R190, P2, R190, UR24, RZ ;  /* 0x00000018bebe7c10 */ /* 0x000fc6000ff5e0ff */
[----:B------:R-:W-:Y:S04]  /*13e00*/  STL [R1+0x604], R185 ;  /* 0x000604b901007387 */ /* 0x000fe80000100800 */
[----:B------:R-:W-:Y:S04]  /*13e10*/  STL [R1+0x640], R186 ;  /* 0x000640ba01007387 */ /* 0x000fe80000100800 */
[----:B------:R-:W-:Y:S04]  /*13e20*/  STL [R1+0x60c], R187 ;  /* 0x00060cbb01007387 */ /* 0x000fe80000100800 */
[----:B------:R-:W-:Y:S01]  /*13e30*/  STL [R1+0x648], R188 ;  /* 0x000648bc01007387 */ /* 0x000fe20000100800 */
[----:B------:R-:W-:-:S03]  /*13e40*/  WARPGROUP.DEPBAR.LE gsb0, 0x0 ;  /* 0x00008000000079c5 */ /* 0x000fc60000010000 */
[----:B------:R-:W-:Y:S04]  /*13e50*/  STL.64 [R1], R24 ;  /* 0x0000001801007387 */ /* 0x000fe80000100a00 */
[----:B------:R-:W-:Y:S04]  /*13e60*/  STL [R1+0x614], R189 ;  /* 0x000614bd01007387 */ /* 0x000fe80000100800 */
[----:B------:R-:W-:Y:S04]  /*13e70*/  STL.64 [R1+0x8], R26 ;  /* 0x0000081a01007387 */ /* 0x000fe80000100a00 */
[----:B------:R-:W-:Y:S04]  /*13e80*/  STL [R1+0x650], R190 ;  /* 0x000650be01007387 */ /* 0x000fe80000100800 */
        /* <DEDUP_REMOVED lines=65> */
[----:B------:R-:W2:Y:S04]  /*142a0*/  LDL.LU.64 R144, [R1+0x1220] ;  /* 0x0012200001907983 */ /* 0x000ea80000300a00 */
[----:B------:R-:W3:Y:S04]  /*142b0*/  LDL.LU.64 R142, [R1+0x1218] ;  /* 0x00121800018e7983 */ /* 0x000ee80000300a00 */
[----:B------:R-:W4:Y:S04]  /*142c0*/  LDL.LU.64 R140, [R1+0x1210] ;  /* 0x00121000018c7983 */ /* 0x000f280000300a00 */
[----:B------:R-:W2:Y:S04]  /*142d0*/  LDL.LU.64 R138, [R1+0x1208] ;  /* 0x00120800018a7983 */ /* 0x000ea80000300a00 */
[----:B------:R-:W3:Y:S04]  /*142e0*/  LDL.LU.64 R136, [R1+0x1200] ;  /* 0x0012000001887983 */ /* 0x000ee80000300a00 */
[----:B------:R-:W4:Y:S04]  /*142f0*/  LDL.LU.64 R134, [R1+0x11f8] ;  /* 0x0011f80001867983 */ /* 0x000f280000300a00 */
[----:B------:R-:W2:Y:S04]  /*14300*/  LDL.LU.64 R132, [R1+0x11f0] ;  /* 0x0011f00001847983 */ /* 0x000ea80000300a00 */
        /* <DEDUP_REMOVED lines=45> */
[----:B------:R-:W-:-:S03]  /*145e0*/  IADD3.X R191, R191, UR25, RZ, P3, !PT ;  /* 0x00000019bfbf7c10 */ /* 0x000fc60009ffe4ff */
        /* <DEDUP_REMOVED lines=9> */
[----:B------:R-:W-:-:S02]  /*14680*/  IADD3.X R194, R194, UR25, RZ, P5, !PT ;  /* 0x00000019c2c27c10 */ /* 0x000fc4000affe4ff */
[----:B------:R-:W-:Y:S02]  /*14690*/  IADD3.X R192, R192, UR25, RZ, P2, !PT ;  /* 0x00000019c0c07c10 */ /* 0x000fe400097fe4ff */
[----:B----4-:R-:W-:Y:S02]  /*146a0*/  IADD3.X R134, R134, UR25, RZ, P4, !PT ;  /* 0x0000001986867c10 */ /* 0x010fe4000a7fe4ff */
[----:B--2---:R-:W-:Y:S02]  /*146b0*/  IADD3 R133, P3, R133, UR24, RZ ;  /* 0x0000001885857c10 */ /* 0x004fe4000ff7e0ff */
[----:B------:R-:W-:-:S03]  /*146c0*/  IADD3 R135, P4, R135, UR24, RZ ;  /* 0x0000001887877c10 */ /* 0x000fc6000ff9e0ff */
[----:B------:R0:W-:Y:S01]  /*146d0*/  STL [R1+0x658], R133 ;  /* 0x0006588501007387 */ /* 0x0001e20000100800 */
[----:B---3--:R-:W-:Y:S02]  /*146e0*/  IADD3 R136, P5, R136, UR24, RZ ;  /* 0x0000001888887c10 */ /* 0x008fe4000ffbe0ff */
[----:B------:R-:W-:Y:S01]  /*146f0*/  IADD3.X R137, R137, UR25, RZ, P6, !PT ;  /* 0x0000001989897c10 */ /* 0x000fe2000b7fe4ff */
[----:B0-----:R-:W2:Y:S04]  /*14700*/  LDL.LU R133, [R1+0x1038] ;  /* 0x0010380001857983 */ /* 0x001ea80000300800 */
[----:B------:R-:W-:Y:S04]  /*14710*/  STL [R1+0x61c], R191 ;  /* 0x00061cbf01007387 */ /* 0x000fe80000100800 */
[----:B------:R0:W-:Y:S01]  /*14720*/  STL [R1+0x624], R134 ;  /* 0x0006248601007387 */ /* 0x0001e20000100800 */
[----:B------:R-:W-:-:S03]  /*14730*/  IADD3 R138, P6, R138, UR24, RZ ;  /* 0x000000188a8a7c10 */ /* 0x000fc6000ffde0ff */
[----:B0-----:R-:W2:Y:S04]  /*14740*/  LDL.LU R134, [R1+0x1034] ;  /* 0x0010340001867983 */ /* 0x001ea80000300800 */
[----:B------:R0:W-:Y:S01]  /*14750*/  STL [R1+0x660], R135 ;  /* 0x0006608701007387 */ /* 0x0001e20000100800 */
[----:B------:R-:W-:-:S03]  /*14760*/  IADD3.X R139, R139, UR25, RZ, P0, !PT ;  /* 0x000000198b8b7c10 */ /* 0x000fc600087fe4ff */
[----:B0-----:R-:W2:Y:S04]  /*14770*/  LDL.LU R135, [R1+0x1030] ;  /* 0x0010300001877983 */ /* 0x001ea80000300800 */
[----:B------:R-:W3:Y:S04]  /*14780*/  LDL.LU R183, [R1+0x6b0] ;  /* 0x0006b00001b77983 */ /* 0x000ee80000300800 */
[----:B------:R0:W-:Y:S01]  /*14790*/  STL [R1+0x62c], R194 ;  /* 0x00062cc201007387 */ /* 0x0001e20000100800 */
[----:B------:R-:W-:Y:S02]  /*147a0*/  IADD3 R140, P0, R140, UR24, RZ ;  /* 0x000000188c8c7c10 */ /* 0x000fe4000ff1e0ff */
[----:B------:R-:W-:Y:S01]  /*147b0*/  IADD3.X R141, R141, UR25, RZ, P1, !PT ;  /* 0x000000198d8d7c10 */ /* 0x000fe20008ffe4ff */
[----:B0-----:R-:W4:Y:S04]  /*147c0*/  LDL.LU R194, [R1+0x6b8] ;  /* 0x0006b80001c27983 */ /* 0x001f280000300800 */
[----:B------:R0:W-:Y:S01]  /*147d0*/  STL [R1+0x668], R136 ;  /* 0x0006688801007387 */ /* 0x0001e20000100800 */
[----:B------:R-:W-:-:S03]  /*147e0*/  IADD3 R142, P1, R142, UR24, RZ ;  /* 0x000000188e8e7c10 */ /* 0x000fc6000ff3e0ff */
[----:B0-----:R-:W2:Y:S04]  /*147f0*/  LDL.LU R136, [R1+0x102c] ;  /* 0x00102c0001887983 */ /* 0x001ea80000300800 */
[----:B------:R0:W-:Y:S04]  /*14800*/  STL [R1+0x634], R137 ;  /* 0x0006348901007387 */ /* 0x0001e80000100800 */
[----:B0-----:R-:W2:Y:S04]  /*14810*/  LDL.LU R137, [R1+0x1028] ;  /* 0x0010280001897983 */ /* 0x001ea80000300800 */
[----:B------:R0:W-:Y:S01]  /*14820*/  STL [R1+0x670], R138 ;  /* 0x0006708a01007387 */ /* 0x0001e20000100800 */
[----:B------:R-:W-:-:S03]  /*14830*/  IADD3 R143, P2, R143, UR24, RZ ;  /* 0x000000188f8f7c10 */ /* 0x000fc6000ff5e0ff */
[----:B0-----:R-:W2:Y:S04]  /*14840*/  LDL.LU R138, [R1+0x1024] ;  /* 0x00102400018a7983 */ /* 0x001ea80000300800 */
[----:B------:R-:W2:Y:S04]  /*14850*/  LDL.LU R186, [R1+0x684] ;  /* 0x0006840001ba7983 */ /* 0x000ea80000300800 */
[----:B------:R0:W-:Y:S01]  /*14860*/  STL [R1+0x63c], R139 ;  /* 0x00063c8b01007387 */ /* 0x0001e20000100800 */
[----:B------:R-:W-:-:S03]  /*14870*/  IADD3.X R144, R144, UR25, RZ, P3, !PT ;  /* 0x0000001990907c10 */ /* 0x000fc60009ffe4ff */
[----:B0-----:R-:W2:Y:S04]  /*14880*/  LDL.LU R139, [R1+0x1020] ;  /* 0x00102000018b7983 */ /* 0x001ea80000300800 */
[----:B------:R0:W-:Y:S01]  /*14890*/  STL [R1+0x678], R140 ;  /* 0x0006788c01007387 */ /* 0x0001e20000100800 */
[----:B------:R-:W-:-:S03]  /*148a0*/  IADD3 R145, P3, R145, UR24, RZ ;  /* 0x0000001891917c10 */ /* 0x000fc6000ff7e0ff */
[----:B0-----:R-:W2:Y:S04]  /*148b0*/  LDL.LU R140, [R1+0x101c] ;  /* 0x00101c00018c7983 */ /* 0x001ea80000300800 */
[----:B------:R0:W-:Y:S01]  /*148c0*/  STL [R1+0x644], R141 ;  /* 0x0006448d01007387 */ /* 0x0001e20000100800 */
[----:B------:R-:W-:-:S03]  /*148d0*/  IADD3.X R146, R146, UR25, RZ, P4, !PT ;  /* 0x0000001992927c10 */ /* 0x000fc6000a7fe4ff */
[----:B0-----:R-:W2:Y:S04]  /*148e0*/  LDL.LU R141, [R1+0x1018] ;  /* 0x00101800018d7983 */ /* 0x001ea80000300800 */
[----:B------:R0:W-:Y:S04]  /*148f0*/  STL [R1+0x680], R142 ;  /* 0x0006808e01007387 */ /* 0x0001e80000100800 */
[----:B0-----:R-:W2:Y:S04]  /*14900*/  LDL.LU R142, [R1+0x1014] ;  /* 0x00101400018e7983 */ /* 0x001ea80000300800 */
[----:B------:R-:W2:Y:S04]  /*14910*/  LDL.LU R185, [R1+0x6c8] ;  /* 0x0006c80001b97983 */ /* 0x000ea80000300800 */
[----:B------:R-:W2:Y:S04]  /*14920*/  LDL.LU R187, [R1+0x694] ;  /* 0x0006940001bb7983 */ /* 0x000ea80000300800 */
[----:B------:R-:W-:Y:S04]  /*14930*/  STL [R1+0x64c], R192 ;  /* 0x00064cc001007387 */ /* 0x000fe80000100800 */
[----:B------:R0:W-:Y:S01]  /*14940*/  STL [R1+0x688], R143 ;  /* 0x0006888f01007387 */ /* 0x0001e20000100800 */
[----:B------:R-:W-:-:S03]  /*14950*/  IADD3 R147, P4, R147, UR24, RZ ;  /* 0x0000001893937c10 */ /* 0x000fc6000ff9e0ff */
[----:B0-----:R-:W2:Y:S04]  /*14960*/  LDL.LU R143, [R1+0x1010] ;  /* 0x00101000018f7983 */ /* 0x001ea80000300800 */
[----:B------:R-:W2:Y:S04]  /*14970*/  LDL.LU R188, [R1+0x6d0] ;  /* 0x0006d00001bc7983 */ /* 0x000ea80000300800 */
[----:B------:R0:W-:Y:S01]  /*14980*/  STL [R1+0x654], R144 ;  /* 0x0006549001007387 */ /* 0x0001e20000100800 */
[----:B------:R-:W-:Y:S02]  /*14990*/  IADD3.X R148, R148, UR25, RZ, P5, !PT ;  /* 0x0000001994947c10 */ /* 0x000fe4000affe4ff */
[----:B------:R-:W-:Y:S01]  /*149a0*/  IADD3 R149, P5, R149, UR24, RZ ;  /* 0x0000001895957c10 */ /* 0x000fe2000ffbe0ff */
[----:B0-----:R-:W2:Y:S04]  /*149b0*/  LDL.LU R144, [R1+0x100c] ;  /* 0x00100c0001907983 */ /* 0x001ea80000300800 */
[----:B------:R0:W-:Y:S04]  /*149c0*/  STL [R1+0x690], R145 ;  /* 0x0006909101007387 */ /* 0x0001e80000100800 */
[----:B0-----:R-:W2:Y:S04]  /*149d0*/  LDL.LU R145, [R1+0x1008] ;  /* 0x0010080001917983 */ /* 0x001ea80000300800 */
[----:B------:R0:W-:Y:S04]  /*149e0*/  STL [R1+0x65c], R146 ;  /* 0x00065c9201007387 */ /* 0x0001e80000100800 */
[----:B0-----:R-:W2:Y:S04]  /*149f0*/  LDL.LU R146, [R1+0x1004] ;  /* 0x0010040001927983 */ /* 0x001ea80000300800 */
[----:B------:R-:W2:Y:S04]  /*14a00*/  LDL.LU R184, [R1+0x6d8] ;  /* 0x0006d80001b87983 */ /* 0x000ea80000300800 */
[----:B------:R-:W2:Y:S04]  /*14a10*/  LDL.LU R189, [R1+0x6a4] ;  /* 0x0006a40001bd7983 */ /* 0x000ea80000300800 */
[----:B------:R-:W2:Y:S04]  /*14a20*/  LDL.LU R190, [R1+0x6e0] ;  /* 0x0006e00001be7983 */ /* 0x000ea80000300800 */
[----:B------:R0:W-:Y:S01]  /*14a30*/  STL [R1+0x698], R147 ;  /* 0x0006989301007387 */ /* 0x0001e20000100800 */
[----:B------:R-:W-:-:S03]  /*14a40*/  IADD3.X R193, R193, UR25, RZ, P6, !PT ;  /* 0x00000019c1c17c10 */ /* 0x000fc6000b7fe4ff */
[----:B0-----:R-:W2:Y:S04]  /*14a50*/  LDL.LU R147, [R1+0x1000] ;  /* 0x0010000001937983 */ /* 0x001ea80000300800 */
[----:B------:R0:W-:Y:S01]  /*14a60*/  STL [R1+0x664], R148 ;  /* 0x0006649401007387 */ /* 0x0001e20000100800 */
[----:B------:R-:W-:-:S03]  /*14a70*/  IADD3 R150, P6, R150, UR24, RZ ;  /* 0x0000001896967c10 */ /* 0x000fc6000ffde0ff */
[----:B0-----:R-:W2:Y:S04]  /*14a80*/  LDL.LU R148, [R1+0xffc] ;  /* 0x000ffc0001947983 */ /* 0x001ea80000300800 */
[----:B------:R0:W-:Y:S04]  /*14a90*/  STL [R1+0x6a0], R149 ;  /* 0x0006a09501007387 */ /* 0x0001e80000100800 */
[----:B0-----:R-:W2:Y:S04]  /*14aa0*/  LDL.LU R149, [R1+0xff8] ;  /* 0x000ff80001957983 */ /* 0x001ea80000300800 */
[----:B------:R-:W2:Y:S04]  /*14ab0*/  LDL.LU R191, [R1+0x6e8] ;  /* 0x0006e80001bf7983 */ /* 0x000ea80000300800 */
[----:B------:R-:W2:Y:S04]  /*14ac0*/  LDL.LU R192, [R1+0x6b4] ;  /* 0x0006b40001c07983 */ /* 0x000ea80000300800 */
[----:B------:R-:W-:Y:S04]  /*14ad0*/  STL [R1+0x66c], R193 ;  /* 0x00066cc101007387 */ /* 0x000fe80000100800 */
[----:B------:R0:W-:Y:S04]  /*14ae0*/  STL [R1+0x6a8], R150 ;  /* 0x0006a89601007387 */ /* 0x0001e80000100800 */
[----:B0-----:R-:W2:Y:S04]  /*14af0*/  LDL.LU R150, [R1+0xff4] ;  /* 0x000ff40001967983 */ /* 0x001ea80000300800 */
[----:B------:R-:W2:Y:S01]  /*14b00*/  LDL.LU R193, [R1+0x6f0] ;  /* 0x0006f00001c17983 */ /* 0x000ea20000300800 */
[----:B------:R-:W-:-:S02]  /*14b10*/  IADD3.X R151, R151, UR25, RZ, P0, !PT ;  /* 0x0000001997977c10 */ /* 0x000fc400087fe4ff */
[----:B------:R-:W-:-:S03]  /*14b20*/  IADD3.X R196, R196, UR25, RZ, P1, !PT ;  /* 0x00000019c4c47c10 */ /* 0x000fc60008ffe4ff */
[----:B------:R0:W-:Y:S01]  /*14b30*/  STL [R1+0x674], R151 ;  /* 0x0006749701007387 */ /* 0x0001e20000100800 */
[----:B------:R-:W-:-:S03]  /*14b40*/  IADD3.X R195, R195, UR25, RZ, P3, !PT ;  /* 0x00000019c3c37c10 */ /* 0x000fc60009ffe4ff */
[----:B0-----:R-:W2:Y:S04]  /*14b50*/  LDL.LU R151, [R1+0xff0] ;  /* 0x000ff00001977983 */ /* 0x001ea80000300800 */
[----:B------:R0:W-:Y:S01]  /*14b60*/  STL [R1+0x67c], R196 ;  /* 0x00067cc401007387 */ /* 0x0001e20000100800 */
[----:B---3--:R-:W-:-:S03]  /*14b70*/  IADD3 R183, P0, R183, UR24, RZ ;  /* 0x00000018b7b77c10 */ /* 0x008fc6000ff1e0ff */
[----:B0-----:R-:W3:Y:S04]  /*14b80*/  LDL.LU R196, [R1+0xfec] ;  /* 0x000fec0001c47983 */ /* 0x001ee80000300800 */
[----:B------:R0:W-:Y:S04]  /*14b90*/  STL [R1+0x6b0], R183 ;  /* 0x0006b0b701007387 */ /* 0x0001e80000100800 */
[----:B------:R-:W3:Y:S01]  /*14ba0*/  LDL.LU R182, [R1+0x6f8] ;  /* 0x0006f80001b67983 */ /* 0x000ee20000300800 */
[----:B----4-:R-:W-:-:S03]  /*14bb0*/  IADD3 R194, P1, R194, UR24, RZ ;  /* 0x00000018c2c27c10 */ /* 0x010fc6000ff3e0ff */
[----:B0-----:R-:W4:Y:S04]  /*14bc0*/  LDL.LU R183, [R1+0x6c4] ;  /* 0x0006c40001b77983 */ /* 0x001f280000300800 */
[----:B------:R0:W-:Y:S01]  /*14bd0*/  STL [R1+0x6b8], R194 ;  /* 0x0006b8c201007387 */ /* 0x0001e20000100800 */
[----:B------:R-:W-:-:S03]  /*14be0*/  IADD3.X R2, R2, UR25, RZ, P5, !PT ;  /* 0x0000001902027c10 */ /* 0x000fc6000affe4ff */
[----:B0-----:R-:W4:Y:S01]  /*14bf0*/  LDL.LU R194, [R1+0x700] ;  /* 0x0007000001c27983 */ /* 0x001f220000300800 */
[----:B------:R-:W-:Y:S02]  /*14c00*/  IADD3.X R4, R4, UR25, RZ, P0, !PT ;  /* 0x0000001904047c10 */ /* 0x000fe400087fe4ff */
[----:B--2---:R-:W-:Y:S02]  /*14c10*/  IADD3.X R186, R186, UR25, RZ, P2, !PT ;  /* 0x00000019baba7c10 */ /* 0x004fe400097fe4ff */
[----:B------:R-:W-:-:S05]  /*14c20*/  IADD3 R6, P2, R6, UR24, RZ ;  /* 0x0000001806067c10 */ /* 0x000fca000ff5e0ff */
[----:B------:R0:W-:Y:S04]  /*14c30*/  STL [R1+0x6c0], R6 ;  /* 0x0006c00601007387 */ /* 0x0001e80000100800 */
[----:B------:R1:W-:Y:S04]  /*14c40*/  STL [R1+0x684], R186 ;  /* 0x000684ba01007387 */ /* 0x0003e80000100800 */
[----:B0-----:R-:W2:Y:S04]  /*14c50*/  LDL.LU R6, [R1+0xfe8] ;  /* 0x000fe80001067983 */ /* 0x001ea80000300800 */
[----:B-1----:R-:W2:Y:S04]  /*14c60*/  LDL.LU R186, [R1+0x708] ;  /* 0x0007080001ba7983 */ /* 0x002ea80000300800 */
[----:B------:R0:W-:Y:S04]  /*14c70*/  STL [R1+0x68c], R195 ;  /* 0x00068cc301007387 */ /* 0x0001e80000100800 */
[----:B0-----:R-:W2:Y:S01]  /*14c80*/  LDL.LU R195, [R1+0x6d4] ;  /* 0x0006d40001c37983 */ /* 0x001ea20000300800 */
[----:B------:R-:W-:-:S02]  /*14c90*/  IADD3.X R3, R3, UR25, RZ, P2, !PT ;  /* 0x0000001903037c10 */ /* 0x000fc400097fe4ff */
[----:B------:R-:W-:Y:S02]  /*14ca0*/  IADD3 R185, P3, R185, UR24, RZ ;  /* 0x00000018b9b97c10 */ /* 0x000fe4000ff7e0ff */
[----:B------:R-:W-:-:S05]  /*14cb0*/  IADD3.X R187, R187, UR25, RZ, P4, !PT ;  /* 0x00000019bbbb7c10 */ /* 0x000fca000a7fe4ff */
[----:B------:R0:W-:Y:S04]  /*14cc0*/  STL [R1+0x694], R187 ;  /* 0x000694bb01007387 */ /* 0x0001e80000100800 */
[----:B0-----:R-:W2:Y:S04]  /*14cd0*/  LDL.LU R187, [R1+0x710] ;  /* 0x0007100001bb7983 */ /* 0x001ea80000300800 */
[----:B------:R-:W-:Y:S01]  /*14ce0*/  STL [R1+0x6c8], R185 ;  /* 0x0006c8b901007387 */ /* 0x000fe20000100800 */
[----:B------:R-:W-:-:S03]  /*14cf0*/  IADD3 R188, P4, R188, UR24, RZ ;  /* 0x00000018bcbc7c10 */ /* 0x000fc6000ff9e0ff */
[----:B------:R0:W-:Y:S04]  /*14d00*/  STL [R1+0x69c], R2 ;  /* 0x00069c0201007387 */ /* 0x0001e80000100800 */
[----:B0-----:R-:W2:Y:S04]  /*14d10*/  LDL.LU R2, [R1+0xfe4] ;  /* 0x000fe40001027983 */ /* 0x001ea80000300800 */
[----:B------:R0:W-:Y:S04]  /*14d20*/  STL [R1+0x6d0], R188 ;  /* 0x0006d0bc01007387 */ /* 0x0001e80000100800 */
[----:B------:R-:W2:Y:S04]  /*14d30*/  LDL.LU R185, [R1+0x718] ;  /* 0x0007180001b97983 */ /* 0x000ea80000300800 */
[----:B0-----:R-:W2:Y:S04]  /*14d40*/  LDL.LU R188, [R1+0x6e4] ;  /* 0x0006e40001bc7983 */ /* 0x001ea80000300800 */
[----:B------:R-:W2:Y:S01]  /*14d50*/  LDL.LU R180, [R1+0x720] ;  /* 0x0007200001b47983 */ /* 0x000ea20000300800 */
[----:B------:R-:W-:-:S02]  /*14d60*/  IADD3 R184, P5, R184, UR24, RZ ;  /* 0x00000018b8b87c10 */ /* 0x000fc4000ffbe0ff */
[----:B------:R-:W-:-:S03]  /*14d70*/  IADD3.X R189, R189, UR25, RZ, P6, !PT ;  /* 0x00000019bdbd7c10 */ /* 0x000fc6000b7fe4ff */
[----:B------:R-:W-:Y:S01]  /*14d80*/  STL [R1+0x6d8], R184 ;  /* 0x0006d8b801007387 */ /* 0x000fe20000100800 */
[----:B------:R-:W-:-:S03]  /*14d90*/  IADD3 R190, P6, R190, UR24, RZ ;  /* 0x00000018bebe7c10 */ /* 0x000fc6000ffde0ff */
[----:B------:R-:W-:Y:S04]  /*14da0*/  STL [R1+0x6a4], R189 ;  /* 0x0006a4bd01007387 */ /* 0x000fe80000100800 */
[----:B------:R0:W-:Y:S04]  /*14db0*/  STL [R1+0x6ac], R4 ;  /* 0x0006ac0401007387 */ /* 0x0001e80000100800 */
[----:B------:R1:W-:Y:S04]  /*14dc0*/  STL [R1+0x6e0], R190 ;  /* 0x0006e0be01007387 */ /* 0x0003e80000100800 */
[----:B0-----:R-:W2:Y:S04]  /*14dd0*/  LDL.LU R4, [R1+0xfe0] ;  /* 0x000fe00001047983 */ /* 0x001ea80000300800 */
[----:B------:R-:W2:Y:S04]  /*14de0*/  LDL.LU R189, [R1+0x728] ;  /* 0x0007280001bd7983 */ /* 0x000ea80000300800 */
[----:B-1----:R-:W2:Y:S01]  /*14df0*/  LDL.LU R190, [R1+0x6f4] ;  /* 0x0006f40001be7983 */ /* 0x002ea20000300800 */
[----:B------:R-:W-:-:S05]  /*14e00*/  IADD3 R191, P0, R191, UR24, RZ ;  /* 0x00000018bfbf7c10 */ /* 0x000fca000ff1e0ff */
[----:B------:R0:W-:Y:S01]  /*14e10*/  STL [R1+0x6e8], R191 ;  /* 0x0006e8bf01007387 */ /* 0x0001e20000100800 */
[----:B------:R-:W-:-:S03]  /*14e20*/  IADD3.X R192, R192, UR25, RZ, P1, !PT ;  /* 0x00000019c0c07c10 */ /* 0x000fc60008ffe4ff */
[----:B0-----:R-:W2:Y:S04]  /*14e30*/  LDL.LU R191, [R1+0x730] ;  /* 0x0007300001bf7983 */ /* 0x001ea80000300800 */
[----:B------:R-:W-:Y:S04]  /*14e40*/  STL [R1+0x6b4], R192 ;  /* 0x0006b4c001007387 */ /* 0x000fe80000100800 */
[----:B------:R0:W-:Y:S01]  /*14e50*/  STL [R1+0x6bc], R3 ;  /* 0x0006bc0301007387 */ /* 0x0001e20000100800 */
[----:B------:R-:W-:-:S03]  /*14e60*/  IADD3 R193, P1, R193, UR24, RZ ;  /* 0x00000018c1c17c10 */ /* 0x000fc6000ff3e0ff */
[----:B0-----:R-:W2:Y:S04]  /*14e70*/  LDL.LU R3, [R1+0xfdc] ;  /* 0x000fdc0001037983 */ /* 0x001ea80000300800 */
[----:B------:R0:W-:Y:S04]  /*14e80*/  STL [R1+0x6f0], R193 ;  /* 0x0006f0c101007387 */ /* 0x0001e80000100800 */
[----:B------:R-:W2:Y:S04]  /*14e90*/  LDL.LU R184, [R1+0x738] ;  /* 0x0007380001b87983 */ /* 0x000ea80000300800 */
[----:B------:R-:W2:Y:S04]  /*14ea0*/  LDL.LU R192, [R1+0x704] ;  /* 0x0007040001c07983 */ /* 0x000ea80000300800 */
[----:B0-----:R-:W2:Y:S01]  /*14eb0*/  LDL.LU R193, [R1+0x740] ;  /* 0x0007400001c17983 */ /* 0x001ea20000300800 */
[----:B---3--:R-:W-:-:S02]  /*14ec0*/  IADD3.X R196, R196, UR25, RZ, P4, !PT ;  /* 0x00000019c4c47c10 */ /* 0x008fc4000a7fe4ff */
[----:B------:R-:W-:Y:S02]  /*14ed0*/  IADD3 R182, P2, R182, UR24, RZ ;  /* 0x00000018b6b67c10 */ /* 0x000fe4000ff5e0ff */
[----:B----4-:R-:W-:-:S03]  /*14ee0*/  IADD3.X R183, R183, UR25, RZ, P3, !PT ;  /* 0x00000019b7b77c10 */ /* 0x010fc60009ffe4ff */
[----:B------:R0:W-:Y:S04]  /*14ef0*/  STL [R1+0x6f8], R182 ;  /* 0x0006f8b601007387 */ /* 0x0001e80000100800 */
[----:B------:R-:W-:Y:S04]  /*14f00*/  STL [R1+0x6cc], R196 ;  /* 0x0006ccc401007387 */ /* 0x000fe80000100800 */
[----:B------:R-:W-:Y:S01]  /*14f10*/  STL [R1+0x6c4], R183 ;  /* 0x0006c4b701007387 */ /* 0x000fe20000100800 */
[----:B------:R-:W-:-:S05]  /*14f20*/  IADD3 R194, P3, R194, UR24, RZ ;  /* 0x00000018c2c27c10 */ /* 0x000fca000ff7e0ff */
[----:B------:R1:W-:Y:S04]  /*14f30*/  STL [R1+0x700], R194 ;  /* 0x000700c201007387 */ /* 0x0003e80000100800 */
[----:B------:R-:W3:Y:S04]  /*14f40*/  LDL.LU R181, [R1+0x748] ;  /* 0x0007480001b57983 */ /* 0x000ee80000300800 */
[----:B0-----:R-:W4:Y:S04]  /*14f50*/  LDL.LU R182, [R1+0x714] ;  /* 0x0007140001b67983 */ /* 0x001f280000300800 */
[----:B-1----:R-:W4:Y:S01]  /*14f60*/  LDL.LU R194, [R1+0x750] ;  /* 0x0007500001c27983 */ /* 0x002f220000300800 */
[----:B--2---:R-:W-:-:S02]  /*14f70*/  IADD3 R186, P4, R186, UR24, RZ ;  /* 0x00000018baba7c10 */ /* 0x004fc4000ff9e0ff */
[----:B------:R-:W-:-:S03]  /*14f80*/  IADD3.X R6, R6, UR25, RZ, P6, !PT ;  /* 0x0000001906067c10 */ /* 0x000fc6000b7fe4ff */
[----:B------:R0:W-:Y:S01]  /*14f90*/  STL [R1+0x708], R186 ;  /* 0x000708ba01007387 */ /* 0x0001e20000100800 */
[----:B------:R-:W-:-:S03]  /*14fa0*/  IADD3.X R195, R195, UR25, RZ, P5, !PT ;  /* 0x00000019c3c37c10 */ /* 0x000fc6000affe4ff */
[----:B0-----:R-:W2:Y:S04]  /*14fb0*/  LDL.LU R186, [R1+0x758] ;  /* 0x0007580001ba7983 */ /* 0x001ea80000300800 */
[----:B------:R0:W-:Y:S04]  /*14fc0*/  STL [R1+0x6d4], R195 ;  /* 0x0006d4c301007387 */ /* 0x0001e80000100800 */
[----:B0-----:R-:W2:Y:S01]  /*14fd0*/  LDL.LU R195, [R1+0x724] ;  /* 0x0007240001c37983 */ /* 0x001ea20000300800 */
[----:B------:R-:W-:-:S05]  /*14fe0*/  IADD3 R187, P5, R187, UR24, RZ ;  /* 0x00000018bbbb7c10 */ /* 0x000fca000ffbe0ff */
[----:B------:R0:W-:Y:S04]  /*14ff0*/  STL [R1+0x710], R187 ;  /* 0x000710bb01007387 */ /* 0x0001e80000100800 */
[----:B0-----:R-:W2:Y:S04]  /*15000*/  LDL.LU R187, [R1+0x760] ;  /* 0x0007600001bb7983 */ /* 0x001ea80000300800 */
[----:B------:R0:W-:Y:S01]  /*15010*/  STL [R1+0x6dc], R6 ;  /* 0x0006dc0601007387 */ /* 0x0001e20000100800 */
[----:B------:R-:W-:Y:S02]  /*15020*/  IADD3.X R2, R2, UR25, RZ, P1, !PT ;  /* 0x0000001902027c10 */ /* 0x000fe40008ffe4ff */
[----:B------:R-:W-:Y:S01]  /*15030*/  IADD3 R185, P6, R185, UR24, RZ ;  /* 0x00000018b9b97c10 */ /* 0x000fe2000ffde0ff */
[----:B0-----:R-:W2:Y:S01]  /*15040*/  LDL.LU R6, [R1+0xfd8] ;  /* 0x000fd80001067983 */ /* 0x001ea20000300800 */
[----:B------:R-:W-:-:S03]  /*15050*/  IADD3.X R188, R188, UR25, RZ, P0, !PT ;  /* 0x00000019bcbc7c10 */ /* 0x000fc600087fe4ff */
[----:B------:R-:W2:Y:S01]  /*15060*/  LDL.LU R183, [R1+0x768] ;  /* 0x0007680001b77983 */ /* 0x000ea20000300800 */
[----:B------:R-:W-:-:S03]  /*15070*/  IADD3 R180, P0, R180, UR24, RZ ;  /* 0x00000018b4b47c10 */ /* 0x000fc6000ff1e0ff */
[----:B------:R0:W-:Y:S04]  /*15080*/  STL [R1+0x718], R185 ;  /* 0x000718b901007387 */ /* 0x0001e80000100800 */
[----:B0-----:R-:W2:Y:S04]  /*15090*/  LDL.LU R185, [R1+0x734] ;  /* 0x0007340001b97983 */ /* 0x001ea80000300800 */
[----:B------:R0:W-:Y:S04]  /*150a0*/  STL [R1+0x6e4], R188 ;  /* 0x0006e4bc01007387 */ /* 0x0001e80000100800 */
[----:B0-----:R-:W2:Y:S04]  /*150b0*/  LDL.LU R188, [R1+0x770] ;  /* 0x0007700001bc7983 */ /* 0x001ea80000300800 */
[----:B------:R0:W-:Y:S04]  /*150c0*/  STL [R1+0x6ec], R2 ;  /* 0x0006ec0201007387 */ /* 0x0001e80000100800 */
[----:B0-----:R-:W2:Y:S01]  /*150d0*/  LDL.LU R2, [R1+0xfd4] ;  /* 0x000fd40001027983 */ /* 0x001ea20000300800 */
[----:B------:R-:W-:-:S03]  /*150e0*/  IADD3 R189, P1, R189, UR24, RZ ;  /* 0x00000018bdbd7c10 */ /* 0x000fc6000ff3e0ff */
[----:B------:R-:W-:Y:S01]  /*150f0*/  STL [R1+0x720], R180 ;  /* 0x000720b401007387 */ /* 0x000fe20000100800 */
        /* <DEDUP_REMOVED lines=14> */
[----:B------:R-:W-:Y:S04]  /*151e0*/  STL [R1+0x738], R184 ;  /* 0x000738b801007387 */ /* 0x000fe80000100800 */
[----:B------:R0:W-:Y:S04]  /*151f0*/  STL [R1+0x70c], R3 ;  /* 0x00070c0301007387 */ /* 0x0001e80000100800 */
[----:B------:R1:W-:Y:S04]  /*15200*/  STL [R1+0x704], R192 ;  /* 0x000704c001007387 */ /* 0x0003e80000100800 */
[----:B0-----:R-:W2:Y:S01]  /*15210*/  LDL.LU R3, [R1+0xfcc] ;  /* 0x000fcc0001037983 */ /* 0x001ea20000300800 */
[----:B------:R-:W-:-:S05]  /*15220*/  IADD3 R193, P4, R193, UR24, RZ ;  /* 0x00000018c1c17c10 */ /* 0x000fca000ff9e0ff */
[----:B------:R0:W-:Y:S04]  /*15230*/  STL [R1+0x740], R193 ;  /* 0x000740c101007387 */ /* 0x0001e80000100800 */
[----:B------:R-:W2:Y:S04]  /*15240*/  LDL.LU R184, [R1+0x788] ;  /* 0x0007880001b87983 */ /* 0x000ea80000300800 */
[----:B-1----:R-:W2:Y:S04]  /*15250*/  LDL.LU R192, [R1+0x754] ;  /* 0x0007540001c07983 */ /* 0x002ea80000300800 */
[----:B0-----:R-:W2:Y:S01]  /*15260*/  LDL.LU R193, [R1+0x790] ;  /* 0x0007900001c17983 */ /* 0x001ea20000300800 */
[----:B---3--:R-:W-:-:S02]  /*15270*/  IADD3 R181, P5, R181, UR24, RZ ;  /* 0x00000018b5b57c10 */ /* 0x008fc4000ffbe0ff */
[----:B----4-:R-:W-:-:S03]  /*15280*/  IADD3.X R182, R182, UR25, RZ, P6, !PT ;  /* 0x00000019b6b67c10 */ /* 0x010fc6000b7fe4ff */
[----:B------:R-:W-:Y:S01]  /*15290*/  STL [R1+0x748], R181 ;  /* 0x000748b501007387 */ /* 0x000fe20000100800 */
[----:B------:R-:W-:Y:S02]  /*152a0*/  IADD3 R194, P6, R194, UR24, RZ ;  /* 0x00000018c2c27c10 */ /* 0x000fe4000ffde0ff */
[----:B--2---:R-:W-:Y:S02]  /*152b0*/  IADD3.X R195, R195, UR25, RZ, P1, !PT ;  /* 0x00000019c3c37c10 */ /* 0x004fe40008ffe4ff */
[----:B------:R-:W-:Y:S02]  /*152c0*/  IADD3 R187, P1, R187, UR24, RZ ;  /* 0x00000018bbbb7c10 */ /* 0x000fe4000ff3e0ff */
[----:B------:R-:W-:Y:S02]  /*152d0*/  IADD3.X R6, R6, UR25, RZ, P0, !PT ;  /* 0x0000001906067c10 */ /* 0x000fe400087fe4ff */
[----:B------:R-:W-:-:S03]  /*152e0*/  IADD3 R186, P0, R186, UR24, RZ ;  /* 0x00000018baba7c10 */ /* 0x000fc6000ff1e0ff */
[----:B------:R0:W-:Y:S04]  /*152f0*/  STL [R1+0x71c], R6 ;  /* 0x00071c0601007387 */ /* 0x0001e80000100800 */
[----:B------:R-:W-:Y:S04]  /*15300*/  STL [R1+0x714], R182 ;  /* 0x000714b601007387 */ /* 0x000fe80000100800 */
[----:B0-----:R-:W2:Y:S04]  /*15310*/  LDL.LU R6, [R1+0xfc8] ;  /* 0x000fc80001067983 */ /* 0x001ea80000300800 */
[----:B------:R0:W-:Y:S01]  /*15320*/  STL [R1+0x750], R194 ;  /* 0x000750c201007387 */ /* 0x0001e20000100800 */
[----:B------:R-:W-:-:S03]  /*15330*/  IADD3.X R185, R185, UR25, RZ, P3, !PT ;  /* 0x00000019b9b97c10 */ /* 0x000fc60009ffe4ff */
[----:B0-----:R-:W3:Y:S04]  /*15340*/  LDL.LU R194, [R1+0x798] ;  /* 0x0007980001c27983 */ /* 0x001ee80000300800 */
[----:B------:R0:W-:Y:S01]  /*15350*/  STL [R1+0x724], R195 ;  /* 0x000724c301007387 */ /* 0x0001e20000100800 */
[----:B------:R-:W-:-:S03]  /*15360*/  IADD3 R188, P3, R188, UR24, RZ ;  /* 0x00000018bcbc7c10 */ /* 0x000fc6000ff7e0ff */
[----:B0-----:R-:W4:Y:S01]  /*15370*/  LDL.LU R195, [R1+0x764] ;  /* 0x0007640001c37983 */ /* 0x001f220000300800 */
[----:B------:R-:W-:-:S03]  /*15380*/  IADD3.X R2, R2, UR25, RZ, P2, !PT ;  /* 0x0000001902027c10 */ /* 0x000fc600097fe4ff */
[----:B------:R0:W-:Y:S01]  /*15390*/  STL [R1+0x758], R186 ;  /* 0x000758ba01007387 */ /* 0x0001e20000100800 */
[----:B------:R-:W-:-:S03]  /*153a0*/  IADD3 R183, P2, R183, UR24, RZ ;  /* 0x00000018b7b77c10 */ /* 0x000fc6000ff5e0ff */
[----:B0-----:R-:W4:Y:S04]  /*153b0*/  LDL.LU R186, [R1+0x7a0] ;  /* 0x0007a00001ba7983 */ /* 0x001f280000300800 */
[----:B------:R0:W-:Y:S04]  /*153c0*/  STL [R1+0x72c], R2 ;  /* 0x00072c0201007387 */ /* 0x0001e80000100800 */
[----:B------:R1:W-:Y:S04]  /*153d0*/  STL [R1+0x760], R187 ;  /* 0x000760bb01007387 */ /* 0x0003e80000100800 */
[----:B0-----:R-:W4:Y:S04]  /*153e0*/  LDL.LU R2, [R1+0xfc4] ;  /* 0x000fc40001027983 */ /* 0x001f280000300800 */
[----:B-1----:R-:W4:Y:S04]  /*153f0*/  LDL.LU R187, [R1+0x7a8] ;  /* 0x0007a80001bb7983 */ /* 0x002f280000300800 */
[----:B------:R-:W4:Y:S04]  /*15400*/  LDL.LU R179, [R1+0x774] ;  /* 0x0007740001b37983 */ /* 0x000f280000300800 */
[----:B------:R-:W-:Y:S04]  /*15410*/  STL [R1+0x768], R183 ;  /* 0x000768b701007387 */ /* 0x000fe80000100800 */
[----:B------:R0:W-:Y:S01]  /*15420*/  STL [R1+0x734], R185 ;  /* 0x000734b901007387 */ /* 0x0001e20000100800 */
[----:B------:R-:W-:-:S03]  /*15430*/  IADD3.X R190, R190, UR25, RZ, P5, !PT ;  /* 0x00000019bebe7c10 */ /* 0x000fc6000affe4ff */
[----:B0-----:R-:W4:Y:S04]  /*15440*/  LDL.LU R185, [R1+0x7b0] ;  /* 0x0007b00001b97983 */ /* 0x001f280000300800 */
[----:B------:R-:W-:Y:S01]  /*15450*/  STL [R1+0x770], R188 ;  /* 0x000770bc01007387 */ /* 0x000fe20000100800 */
[----:B------:R-:W-:Y:S02]  /*15460*/  IADD3 R191, P5, R191, UR24, RZ ;  /* 0x00000018bfbf7c10 */ /* 0x000fe4000ffbe0ff */
[----:B------:R-:W-:Y:S02]  /*15470*/  IADD3.X R4, R4, UR25, RZ, P4, !PT ;  /* 0x0000001904047c10 */ /* 0x000fe4000a7fe4ff */
[----:B------:R-:W-:-:S03]  /*15480*/  IADD3 R189, P4, R189, UR24, RZ ;  /* 0x00000018bdbd7c10 */ /* 0x000fc6000ff9e0ff */
[----:B------:R0:W-:Y:S04]  /*15490*/  STL [R1+0x73c], R4 ;  /* 0x00073c0401007387 */ /* 0x0001e80000100800 */
[----:B0-----:R-:W4:Y:S01]  /*154a0*/  LDL.LU R4, [R1+0xfc0] ;  /* 0x000fc00001047983 */ /* 0x001f220000300800 */
[----:B------:R-:W-:-:S03]  /*154b0*/  IADD3.X R3, R3, UR25, RZ, P6, !PT ;  /* 0x0000001903037c10 */ /* 0x000fc6000b7fe4ff */
[----:B------:R-:W4:Y:S04]  /*154c0*/  LDL.LU R188, [R1+0x7b8] ;  /* 0x0007b80001bc7983 */ /* 0x000f280000300800 */
[----:B------:R0:W-:Y:S04]  /*154d0*/  STL [R1+0x778], R189 ;  /* 0x000778bd01007387 */ /* 0x0001e80000100800 */
[----:B0-----:R-:W4:Y:S04]  /*154e0*/  LDL.LU R189, [R1+0x784] ;  /* 0x0007840001bd7983 */ /* 0x001f280000300800 */
[----:B------:R-:W4:Y:S04]  /*154f0*/  LDL.LU R180, [R1+0x7c0] ;  /* 0x0007c00001b47983 */ /* 0x000f280000300800 */
[----:B------:R-:W-:Y:S04]  /*15500*/  STL [R1+0x744], R190 ;  /* 0x000744be01007387 */ /* 0x000fe80000100800 */
[----:B------:R0:W-:Y:S04]  /*15510*/  STL [R1+0x74c], R3 ;  /* 0x00074c0301007387 */ /* 0x0001e80000100800 */
[----:B------:R1:W-:Y:S04]  /*15520*/  STL [R1+0x780], R191 ;  /* 0x000780bf01007387 */ /* 0x0003e80000100800 */
[----:B0-----:R-:W4:Y:S01]  /*15530*/  LDL.LU R3, [R1+0xfbc] ;  /* 0x000fbc0001037983 */ /* 0x001f220000300800 */
[----:B------:R-:W-:-:S02]  /*15540*/  IADD3 R184, P6, R184, UR24, RZ ;  /* 0x00000018b8b87c10 */ /* 0x000fc4000ffde0ff */
[----:B------:R-:W-:Y:S01]  /*15550*/  IADD3.X R192, R192, UR25, RZ, P0, !PT ;  /* 0x00000019c0c07c10 */ /* 0x000fe200087fe4ff */
[----:B------:R-:W4:Y:S01]  /*15560*/  LDL.LU R181, [R1+0x7c8] ;  /* 0x0007c80001b57983 */ /* 0x000f220000300800 */
[----:B------:R-:W-:-:S03]  /*15570*/  IADD3 R193, P0, R193, UR24, RZ ;  /* 0x00000018c1c17c10 */ /* 0x000fc6000ff1e0ff */
[----:B------:R-:W4:Y:S04]  /*15580*/  LDL.LU R190, [R1+0x794] ;  /* 0x0007940001be7983 */ /* 0x000f280000300800 */
[----:B-1----:R-:W4:Y:S04]  /*15590*/  LDL.LU R191, [R1+0x7d0] ;  /* 0x0007d00001bf7983 */ /* 0x002f280000300800 */
[----:B------:R-:W4:Y:S04]  /*155a0*/  LDL.LU R182, [R1+0x7d8] ;  /* 0x0007d80001b67983 */ /* 0x000f280000300800 */
[----:B------:R-:W-:Y:S04]  /*155b0*/  STL [R1+0x788], R184 ;  /* 0x000788b801007387 */ /* 0x000fe80000100800 */
[----:B------:R-:W4:Y:S04]  /*155c0*/  LDL.LU R183, [R1+0x7a4] ;  /* 0x0007a40001b77983 */ /* 0x000f280000300800 */
[----:B------:R0:W-:Y:S04]  /*155d0*/  STL [R1+0x754], R192 ;  /* 0x000754c001007387 */ /* 0x0001e80000100800 */
[----:B0-----:R-:W4:Y:S04]  /*155e0*/  LDL.LU R192, [R1+0x7e0] ;  /* 0x0007e00001c07983 */ /* 0x001f280000300800 */
[----:B------:R-:W-:Y:S01]  /*155f0*/  STL [R1+0x790], R193 ;  /* 0x000790c101007387 */ /* 0x000fe20000100800 */
[----:B--2---:R-:W-:-:S05]  /*15600*/  IADD3.X R6, R6, UR25, RZ, P1, !PT ;  /* 0x0000001906067c10 */ /* 0x004fca0008ffe4ff */
[----:B------:R0:W-:Y:S01]  /*15610*/  STL [R1+0x75c], R6 ;  /* 0x00075c0601007387 */ /* 0x0001e20000100800 */
[----:B---3--:R-:W-:-:S03]  /*15620*/  IADD3 R194, P1, R194, UR24, RZ ;  /* 0x00000018c2c27c10 */ /* 0x008fc6000ff3e0ff */
[----:B0-----:R-:W2:Y:S04]  /*15630*/  LDL.LU R6, [R1+0xfb8] ;  /* 0x000fb80001067983 */ /* 0x001ea80000300800 */
[----:B------:R-:W3:Y:S04]  /*15640*/  LDL.LU R193, [R1+0x7e8] ;  /* 0x0007e80001c17983 */ /* 0x000ee80000300800 */
[----:B------:R0:W-:Y:S01]  /*15650*/  STL [R1+0x798], R194 ;  /* 0x000798c201007387 */ /* 0x0001e20000100800 */
[----:B----4-:R-:W-:-:S03]  /*15660*/  IADD3.X R195, R195, UR25, RZ, P2, !PT ;  /* 0x00000019c3c37c10 */ /* 0x010fc600097fe4ff */
[----:B0-----:R-:W4:Y:S04]  /*15670*/  LDL.LU R194, [R1+0x7b4] ;  /* 0x0007b40001c27983 */ /* 0x001f280000300800 */
[----:B------:R0:W-:Y:S01]  /*15680*/  STL [R1+0x764], R195 ;  /* 0x000764c301007387 */ /* 0x0001e20000100800 */
[----:B------:R-:W-:-:S03]  /*15690*/  IADD3 R186, P2, R186, UR24, RZ ;  /* 0x00000018baba7c10 */ /* 0x000fc6000ff5e0ff */
[----:B0-----:R-:W3:Y:S01]  /*156a0*/  LDL.LU R195, [R1+0x7f0] ;  /* 0x0007f00001c37983 */ /* 0x001ee20000300800 */
[----:B------:R-:W-:Y:S02]  /*156b0*/  IADD3.X R2, R2, UR25, RZ, P3, !PT ;  /* 0x0000001902027c10 */ /* 0x000fe40009ffe4ff */
[----:B------:R-:W-:-:S03]  /*156c0*/  IADD3 R187, P3, R187, UR24, RZ ;  /* 0x00000018bbbb7c10 */ /* 0x000fc6000ff7e0ff */
[----:B------:R0:W-:Y:S01]  /*156d0*/  STL [R1+0x76c], R2 ;  /* 0x00076c0201007387 */ /* 0x0001e20000100800 */
[----:B------:R-:W-:-:S03]  /*156e0*/  IADD3.X R179, R179, UR25, RZ, P4, !PT ;  /* 0x00000019b3b37c10 */ /* 0x000fc6000a7fe4ff */
[----:B0-----:R-:W3:Y:S04]  /*156f0*/  LDL.LU R2, [R1+0xfb4] ;  /* 0x000fb40001027983 */ /* 0x001ee80000300800 */
[----:B------:R0:W-:Y:S04]  /*15700*/  STL [R1+0x7a0], R186 ;  /* 0x0007a0ba01007387 */ /* 0x0001e80000100800 */
[----:B------:R-:W3:Y:S01]  /*15710*/  LDL.LU R184, [R1+0x7f8] ;  /* 0x0007f80001b87983 */ /* 0x000ee20000300800 */
[----:B------:R-:W-:-:S03]  /*15720*/  IADD3 R185, P4, R185, UR24, RZ ;  /* 0x00000018b9b97c10 */ /* 0x000fc6000ff9e0ff */
[----:B0-----:R-:W3:Y:S04]  /*15730*/  LDL.LU R186, [R1+0x7c4] ;  /* 0x0007c40001ba7983 */ /* 0x001ee80000300800 */
[----:B------:R0:W-:Y:S04]  /*15740*/  STL [R1+0x7a8], R187 ;  /* 0x0007a8bb01007387 */ /* 0x0001e80000100800 */
[----:B0-----:R-:W3:Y:S01]  /*15750*/  LDL.LU R187, [R1+0x800] ;  /* 0x0008000001bb7983 */ /* 0x001ee20000300800 */
[----:B------:R-:W-:-:S05]  /*15760*/  IADD3.X R4, R4, UR25, RZ, P5, !PT ;  /* 0x0000001904047c10 */ /* 0x000fca000affe4ff */
[----:B------:R0:W-:Y:S01]  /*15770*/  STL [R1+0x77c], R4 ;  /* 0x00077c0401007387 */ /* 0x0001e20000100800 */
[----:B------:R-:W-:-:S03]  /*15780*/  IADD3 R188, P5, R188, UR24, RZ ;  /* 0x00000018bcbc7c10 */ /* 0x000fc6000ffbe0ff */
[----:B------:R-:W-:Y:S04]  /*15790*/  STL [R1+0x774], R179 ;  /* 0x000774b301007387 */ /* 0x000fe80000100800 */
[----:B0-----:R-:W3:Y:S01]  /*157a0*/  LDL.LU R4, [R1+0xfb0] ;  /* 0x000fb00001047983 */ /* 0x001ee20000300800 */
[----:B------:R-:W-:-:S03]  /*157b0*/  IADD3.X R189, R189, UR25, RZ, P6, !PT ;  /* 0x00000019bdbd7c10 */ /* 0x000fc6000b7fe4ff */
[----:B------:R0:W-:Y:S04]  /*157c0*/  STL [R1+0x7b0], R185 ;  /* 0x0007b0b901007387 */ /* 0x0001e80000100800 */
[----:B0-----:R-:W3:Y:S04]  /*157d0*/  LDL.LU R185, [R1+0x808] ;  /* 0x0008080001b97983 */ /* 0x001ee80000300800 */
[----:B------:R0:W-:Y:S01]  /*157e0*/  STL [R1+0x7b8], R188 ;  /* 0x0007b8bc01007387 */ /* 0x0001e20000100800 */
[----:B------:R-:W-:-:S03]  /*157f0*/  IADD3.X R3, R3, UR25, RZ, P0, !PT ;  /* 0x0000001903037c10 */ /* 0x000fc600087fe4ff */
[----:B0-----:R-:W3:Y:S04]  /*15800*/  LDL.LU R188, [R1+0x7d4] ;  /* 0x0007d40001bc7983 */ /* 0x001ee80000300800 */
[----:B------:R0:W-:Y:S04]  /*15810*/  STL [R1+0x784], R189 ;  /* 0x000784bd01007387 */ /* 0x0001e80000100800 */
[----:B0-----:R-:W3:Y:S04]  /*15820*/  LDL.LU R189, [R1+0x810] ;  /* 0x0008100001bd7983 */ /* 0x001ee80000300800 */
[----:B------:R0:W-:Y:S04]  /*15830*/  STL [R1+0x78c], R3 ;  /* 0x00078c0301007387 */ /* 0x0001e80000100800 */
[----:B0-----:R-:W3:Y:S01]  /*15840*/  LDL.LU R3, [R1+0xfac] ;  /* 0x000fac0001037983 */ /* 0x001ee20000300800 */
[----:B------:R-:W-:-:S02]  /*15850*/  IADD3 R180, P6, R180, UR24, RZ ;  /* 0x00000018b4b47c10 */ /* 0x000fc4000ffde0ff */
[----:B------:R-:W-:Y:S02]  /*15860*/  IADD3 R181, P0, R181, UR24, RZ ;  /* 0x00000018b5b57c10 */ /* 0x000fe4000ff1e0ff */
[----:B------:R-:W-:Y:S01]  /*15870*/  IADD3.X R190, R190, UR25, RZ, P1, !PT ;  /* 0x00000019bebe7c10 */ /* 0x000fe20008ffe4ff */
[----:B------:R-:W-:Y:S01]  /*15880*/  STL [R1+0x7c0], R180 ;  /* 0x0007c0b401007387 */ /* 0x000fe20000100800 */
[----:B------:R-:W-:-:S03]  /*15890*/  IADD3 R191, P1, R191, UR24, RZ ;  /* 0x00000018bfbf7c10 */ /* 0x000fc6000ff3e0ff */
[----:B------:R-:W-:Y:S01]  /*158a0*/  STL [R1+0x7c8], R181 ;  /* 0x0007c8b501007387 */ /* 0x000fe20000100800 */
[----:B------:R-:W-:Y:S02]  /*158b0*/  IADD3.X R183, R183, UR25, RZ, P3, !PT ;  /* 0x00000019b7b77c10 */ /* 0x000fe40009ffe4ff */
[----:B------:R-:W-:Y:S02]  /*158c0*/  IADD3 R192, P3, R192, UR24, RZ ;  /* 0x00000018c0c07c10 */ /* 0x000fe4000ff7e0ff */
[----:B--2---:R-:W-:-:S05]  /*158d0*/  IADD3.X R6, R6, UR25, RZ, P2, !PT ;  /* 0x0000001906067c10 */ /* 0x004fca00097fe4ff */
[----:B------:R0:W-:Y:S04]  /*158e0*/  STL [R1+0x79c], R6 ;  /* 0x00079c0601007387 */ /* 0x0001e80000100800 */
[----:B------:R1:W-:Y:S01]  /*158f0*/  STL [R1+0x794], R190 ;  /* 0x000794be01007387 */ /* 0x0003e20000100800 */
[----:B------:R-:W-:-:S03]  /*15900*/  IADD3 R182, P2, R182, UR24, RZ ;  /* 0x00000018b6b67c10 */ /* 0x000fc6000ff5e0ff */
[----:B0-----:R-:W2:Y:S04]  /*15910*/  LDL.LU R6, [R1+0xfa8] ;  /* 0x000fa80001067983 */ /* 0x001ea80000300800 */
[----:B------:R0:W-:Y:S04]  /*15920*/  STL [R1+0x7d0], R191 ;  /* 0x0007d0bf01007387 */ /* 0x0001e80000100800 */
[----:B-1----:R-:W2:Y:S01]  /*15930*/  LDL.LU R190, [R1+0x818] ;  /* 0x0008180001be7983 */ /* 0x002ea20000300800 */
[----:B----4-:R-:W-:-:S03]  /*15940*/  IADD3.X R194, R194, UR25, RZ, P5, !PT ;  /* 0x00000019c2c27c10 */ /* 0x010fc6000affe4ff */
[----:B0-----:R-:W4:Y:S04]  /*15950*/  LDL.LU R191, [R1+0x7e4] ;  /* 0x0007e40001bf7983 */ /* 0x001f280000300800 */
[----:B------:R0:W-:Y:S04]  /*15960*/  STL [R1+0x7e0], R192 ;  /* 0x0007e0c001007387 */ /* 0x0001e80000100800 */
[----:B------:R-:W-:Y:S01]  /*15970*/  STL [R1+0x7d8], R182 ;  /* 0x0007d8b601007387 */ /* 0x000fe20000100800 */
[----:B---3--:R-:W-:-:S03]  /*15980*/  IADD3 R195, P5, R195, UR24, RZ ;  /* 0x00000018c3c37c10 */ /* 0x008fc6000ffbe0ff */
[----:B0-----:R-:W3:Y:S04]  /*15990*/  LDL.LU R192, [R1+0x820] ;  /* 0x0008200001c07983 */ /* 0x001ee80000300800 */
[----:B------:R-:W-:Y:S01]  /*159a0*/  STL [R1+0x7a4], R183 ;  /* 0x0007a4b701007387 */ /* 0x000fe20000100800 */
[----:B------:R-:W-:Y:S02]  /*159b0*/  IADD3.X R2, R2, UR25, RZ, P4, !PT ;  /* 0x0000001902027c10 */ /* 0x000fe4000a7fe4ff */
[----:B------:R-:W-:-:S03]  /*159c0*/  IADD3 R193, P4, R193, UR24, RZ ;  /* 0x00000018c1c17c10 */ /* 0x000fc6000ff9e0ff */
[----:B------:R0:W-:Y:S04]  /*159d0*/  STL [R1+0x7ac], R2 ;  /* 0x0007ac0201007387 */ /* 0x0001e80000100800 */
[----:B0-----:R-:W3:Y:S04]  /*159e0*/  LDL.LU R2, [R1+0xfa4] ;  /* 0x000fa40001027983 */ /* 0x001ee80000300800 */
[----:B------:R0:W-:Y:S01]  /*159f0*/  STL [R1+0x7e8], R193 ;  /* 0x0007e8c101007387 */ /* 0x0001e20000100800 */
[----:B------:R-:W-:-:S03]  /*15a00*/  IADD3.X R186, R186, UR25, RZ, P0, !PT ;  /* 0x00000019baba7c10 */ /* 0x000fc600087fe4ff */
[----:B0-----:R-:W3:Y:S04]  /*15a10*/  LDL.LU R193, [R1+0x828] ;  /* 0x0008280001c17983 */ /* 0x001ee80000300800 */
[----:B------:R0:W-:Y:S01]  /*15a20*/  STL [R1+0x7b4], R194 ;  /* 0x0007b4c201007387 */ /* 0x0001e20000100800 */
[----:B------:R-:W-:-:S03]  /*15a30*/  IADD3 R187, P0, R187, UR24, RZ ;  /* 0x00000018bbbb7c10 */ /* 0x000fc6000ff1e0ff */
[----:B0-----:R-:W3:Y:S01]  /*15a40*/  LDL.LU R194, [R1+0x7f4] ;  /* 0x0007f40001c27983 */ /* 0x001ee20000300800 */
[----:B------:R-:W-:Y:S02]  /*15a50*/  IADD3.X R4, R4, UR25, RZ, P6, !PT ;  /* 0x0000001904047c10 */ /* 0x000fe4000b7fe4ff */
[----:B------:R-:W-:-:S03]  /*15a60*/  IADD3 R184, P6, R184, UR24, RZ ;  /* 0x00000018b8b87c10 */ /* 0x000fc6000ffde0ff */
[----:B------:R0:W-:Y:S04]  /*15a70*/  STL [R1+0x7bc], R4 ;  /* 0x0007bc0401007387 */ /* 0x0001e80000100800 */
[----:B------:R1:W-:Y:S04]  /*15a80*/  STL [R1+0x7f0], R195 ;  /* 0x0007f0c301007387 */ /* 0x0003e80000100800 */
[----:B0-----:R-:W3:Y:S04]  /*15a90*/  LDL.LU R4, [R1+0xfa0] ;  /* 0x000fa00001047983 */ /* 0x001ee80000300800 */
[----:B-1----:R-:W3:Y:S04]  /*15aa0*/  LDL.LU R195, [R1+0x830] ;  /* 0x0008300001c37983 */ /* 0x002ee80000300800 */
[----:B------:R-:W3:Y:S04]  /*15ab0*/  LDL.LU R178, [R1+0x838] ;  /* 0x0008380001b27983 */ /* 0x000ee80000300800 */
[----:B------:R-:W-:Y:S04]  /*15ac0*/  STL [R1+0x7f8], R184 ;  /* 0x0007f8b801007387 */ /* 0x000fe80000100800 */
[----:B------:R0:W-:Y:S04]  /*15ad0*/  STL [R1+0x7c4], R186 ;  /* 0x0007c4ba01007387 */ /* 0x0001e80000100800 */
[----:B0-----:R-:W3:Y:S04]  /*15ae0*/  LDL.LU R186, [R1+0x804] ;  /* 0x0008040001ba7983 */ /* 0x001ee80000300800 */
[----:B------:R0:W-:Y:S04]  /*15af0*/  STL [R1+0x800], R187 ;  /* 0x000800bb01007387 */ /* 0x0001e80000100800 */
[----:B0-----:R-:W3:Y:S01]  /*15b00*/  LDL.LU R187, [R1+0x840] ;  /* 0x0008400001bb7983 */ /* 0x001ee20000300800 */
[----:B------:R-:W-:-:S05]  /*15b10*/  IADD3.X R3, R3, UR25, RZ, P1, !PT ;  /* 0x0000001903037c10 */ /* 0x000fca0008ffe4ff */
[----:B------:R0:W-:Y:S04]  /*15b20*/  STL [R1+0x7cc], R3 ;  /* 0x0007cc0301007387 */ /* 0x0001e80000100800 */
[----:B0-----:R-:W3:Y:S01]  /*15b30*/  LDL.LU R3, [R1+0xf9c] ;  /* 0x000f9c0001037983 */ /* 0x001ee20000300800 */
[----:B------:R-:W-:Y:S02]  /*15b40*/  IADD3.X R188, R188, UR25, RZ, P2, !PT ;  /* 0x00000019bcbc7c10 */ /* 0x000fe400097fe4ff */
[----:B------:R-:W-:Y:S02]  /*15b50*/  IADD3 R185, P1, R185, UR24, RZ ;  /* 0x00000018b9b97c10 */ /* 0x000fe4000ff3e0ff */
[----:B------:R-:W-:Y:S01]  /*15b60*/  IADD3 R189, P2, R189, UR24, RZ ;  /* 0x00000018bdbd7c10 */ /* 0x000fe2000ff5e0ff */
[----:B------:R0:W-:Y:S04]  /*15b70*/  STL [R1+0x7d4], R188 ;  /* 0x0007d4bc01007387 */ /* 0x0001e80000100800 */
[----:B0-----:R-:W3:Y:S04]  /*15b80*/  LDL.LU R188, [R1+0x848] ;  /* 0x0008480001bc7983 */ /* 0x001ee80000300800 */
[----:B------:R-:W-:Y:S04]  /*15b90*/  STL [R1+0x808], R185 ;  /* 0x000808b901007387 */ /* 0x000fe80000100800 */
[----:B------:R-:W3:Y:S04]  /*15ba0*/  LDL.LU R179, [R1+0x814] ;  /* 0x0008140001b37983 */ /* 0x000ee80000300800 */
[----:B------:R-:W3:Y:S04]  /*15bb0*/  LDL.LU R180, [R1+0x850] ;  /* 0x0008500001b47983 */ /* 0x000ee80000300800 */
[----:B------:R-:W-:Y:S01]  /*15bc0*/  STL [R1+0x810], R189 ;  /* 0x000810bd01007387 */ /* 0x000fe20000100800 */
[----:B--2---:R-:W-:-:S05]  /*15bd0*/  IADD3.X R6, R6, UR25, RZ, P3, !PT ;  /* 0x0000001906067c10 */ /* 0x004fca0009ffe4ff */
[----:B------:R0:W-:Y:S01]  /*15be0*/  STL [R1+0x7dc], R6 ;  /* 0x0007dc0601007387 */ /* 0x0001e20000100800 */
[----:B------:R-:W-:-:S03]  /*15bf0*/  IADD3 R190, P3, R190, UR24, RZ ;  /* 0x00000018bebe7c10 */ /* 0x000fc6000ff7e0ff */
[----:B0-----:R-:W2:Y:S01]  /*15c00*/  LDL.LU R6, [R1+0xf98] ;  /* 0x000f980001067983 */ /* 0x001ea20000300800 */
[----:B----4-:R-:W-:-:S03]  /*15c10*/  IADD3.X R191, R191, UR25, RZ, P4, !PT ;  /* 0x00000019bfbf7c10 */ /* 0x010fc6000a7fe4ff */
[----:B------:R-:W4:Y:S04]  /*15c20*/  LDL.LU R181, [R1+0x858] ;  /* 0x0008580001b57983 */ /* 0x000f280000300800 */
[----:B------:R-:W4:Y:S04]  /*15c30*/  LDL.LU R182, [R1+0x824] ;  /* 0x0008240001b67983 */ /* 0x000f280000300800 */
[----:B------:R-:W4:Y:S01]  /*15c40*/  LDL.LU R189, [R1+0x860] ;  /* 0x0008600001bd7983 */ /* 0x000f220000300800 */
[----:B---3--:R-:W-:-:S03]  /*15c50*/  IADD3 R192, P4, R192, UR24, RZ ;  /* 0x00000018c0c07c10 */ /* 0x008fc6000ff9e0ff */
[----:B------:R-:W3:Y:S04]  /*15c60*/  LDL.LU R183, [R1+0x868] ;  /* 0x0008680001b77983 */ /* 0x000ee80000300800 */
[----:B------:R-:W3:Y:S04]  /*15c70*/  LDL.LU R184, [R1+0x834] ;  /* 0x0008340001b87983 */ /* 0x000ee80000300800 */
[----:B------:R0:W-:Y:S04]  /*15c80*/  STL [R1+0x818], R190 ;  /* 0x000818be01007387 */ /* 0x0001e80000100800 */
[----:B0-----:R-:W3:Y:S01]  /*15c90*/  LDL.LU R190, [R1+0x870] ;  /* 0x0008700001be7983 */ /* 0x001ee20000300800 */
[----:B------:R-:W-:-:S03]  /*15ca0*/  IADD3.X R2, R2, UR25, RZ, P5, !PT ;  /* 0x0000001902027c10 */ /* 0x000fc6000affe4ff */
[----:B------:R-:W-:Y:S04]  /*15cb0*/  STL [R1+0x7e4], R191 ;  /* 0x0007e4bf01007387 */ /* 0x000fe80000100800 */
[----:B------:R0:W-:Y:S01]  /*15cc0*/  STL [R1+0x7ec], R2 ;  /* 0x0007ec0201007387 */ /* 0x0001e20000100800 */
[----:B------:R-:W-:-:S03]  /*15cd0*/  IADD3 R193, P5, R193, UR24, RZ ;  /* 0x00000018c1c17c10 */ /* 0x000fc6000ffbe0ff */
[----:B0-----:R-:W3:Y:S04]  /*15ce0*/  LDL.LU R2, [R1+0xf94] ;  /* 0x000f940001027983 */ /* 0x001ee80000300800 */
[----:B------:R0:W-:Y:S04]  /*15cf0*/  STL [R1+0x820], R192 ;  /* 0x000820c001007387 */ /* 0x0001e80000100800 */
[----:B------:R-:W3:Y:S01]  /*15d00*/  LDL.LU R185, [R1+0x878] ;  /* 0x0008780001b97983 */ /* 0x000ee20000300800 */
[----:B------:R-:W-:-:S03]  /*15d10*/  IADD3.X R194, R194, UR25, RZ, P6, !PT ;  /* 0x00000019c2c27c10 */ /* 0x000fc6000b7fe4ff */
[----:B0-----:R-:W3:Y:S04]  /*15d20*/  LDL.LU R192, [R1+0x844] ;  /* 0x0008440001c07983 */ /* 0x001ee80000300800 */
[----:B------:R-:W3:Y:S04]  /*15d30*/  LDL.LU R191, [R1+0x880] ;  /* 0x0008800001bf7983 */ /* 0x000ee80000300800 */
[----:B------:R0:W-:Y:S04]  /*15d40*/  STL [R1+0x828], R193 ;  /* 0x000828c101007387 */ /* 0x0001e80000100800 */
[----:B0-----:R-:W3:Y:S04]  /*15d50*/  LDL.LU R193, [R1+0x888] ;  /* 0x0008880001c17983 */ /* 0x001ee80000300800 */
[----:B------:R-:W-:Y:S01]  /*15d60*/  STL [R1+0x7f4], R194 ;  /* 0x0007f4c201007387 */ /* 0x000fe20000100800 */
[----:B------:R-:W-:-:S02]  /*15d70*/  IADD3.X R4, R4, UR25, RZ, P0, !PT ;  /* 0x0000001904047c10 */ /* 0x000fc400087fe4ff */
[----:B------:R-:W-:-:S03]  /*15d80*/  IADD3 R195, P6, R195, UR24, RZ ;  /* 0x00000018c3c37c10 */ /* 0x000fc6000ffde0ff */
[----:B------:R0:W-:Y:S01]  /*15d90*/  STL [R1+0x7fc], R4 ;  /* 0x0007fc0401007387 */ /* 0x0001e20000100800 */
[----:B------:R-:W-:-:S03]  /*15da0*/  IADD3 R178, P0, R178, UR24, RZ ;  /* 0x00000018b2b27c10 */ /* 0x000fc6000ff1e0ff */
[----:B0-----:R-:W3:Y:S04]  /*15db0*/  LDL.LU R4, [R1+0xf90] ;  /* 0x000f900001047983 */ /* 0x001ee80000300800 */
[----:B------:R0:W-:Y:S04]  /*15dc0*/  STL [R1+0x830], R195 ;  /* 0x000830c301007387 */ /* 0x0001e80000100800 */
[----:B------:R-:W3:Y:S01]  /*15dd0*/  LDL.LU R194, [R1+0x854] ;  /* 0x0008540001c27983 */ /* 0x000ee20000300800 */
[----:B------:R-:W-:-:S03]  /*15de0*/  IADD3.X R186, R186, UR25, RZ, P1, !PT ;  /* 0x00000019baba7c10 */ /* 0x000fc60008ffe4ff */
[----:B0-----:R-:W3:Y:S04]  /*15df0*/  LDL.LU R195, [R1+0x890] ;  /* 0x0008900001c37983 */ /* 0x001ee80000300800 */
[----:B------:R-:W-:Y:S01]  /*15e00*/  STL [R1+0x838], R178 ;  /* 0x000838b201007387 */ /* 0x000fe20000100800 */
[----:B------:R-:W-:-:S05]  /*15e10*/  IADD3.X R3, R3, UR25, RZ, P2, !PT ;  /* 0x0000001903037c10 */ /* 0x000fca00097fe4ff */
[----:B------:R0:W-:Y:S04]  /*15e20*/  STL [R1+0x80c], R3 ;  /* 0x00080c0301007387 */ /* 0x0001e80000100800 */
[----:B------:R1:W-:Y:S04]  /*15e30*/  STL [R1+0x804], R186 ;  /* 0x000804ba01007387 */ /* 0x0003e80000100800 */
[----:B0-----:R-:W3:Y:S01]  /*15e40*/  LDL.LU R3, [R1+0xf8c] ;  /* 0x000f8c0001037983 */ /* 0x001ee20000300800 */
[----:B------:R-:W-:Y:S02]  /*15e50*/  IADD3 R187, P1, R187, UR24, RZ ;  /* 0x00000018bbbb7c10 */ /* 0x000fe4000ff3e0ff */
[----:B------:R-:W-:-:S03]  /*15e60*/  IADD3 R188, P2, R188, UR24, RZ ;  /* 0x00000018bcbc7c10 */ /* 0x000fc6000ff5e0ff */
[----:B------:R0:W-:Y:S01]  /*15e70*/  STL [R1+0x840], R187 ;  /* 0x000840bb01007387 */ /* 0x0001e20000100800 */
[----:B------:R-:W-:-:S03]  /*15e80*/  IADD3.X R179, R179, UR25, RZ, P3, !PT ;  /* 0x00000019b3b37c10 */ /* 0x000fc60009ffe4ff */
[----:B-1----:R-:W3:Y:S04]  /*15e90*/  LDL.LU R186, [R1+0x898] ;  /* 0x0008980001ba7983 */ /* 0x002ee80000300800 */
[----:B0-----:R-:W3:Y:S04]  /*15ea0*/  LDL.LU R187, [R1+0x864] ;  /* 0x0008640001bb7983 */ /* 0x001ee80000300800 */
[----:B------:R0:W-:Y:S01]  /*15eb0*/  STL [R1+0x848], R188 ;  /* 0x000848bc01007387 */ /* 0x0001e20000100800 */
[----:B------:R-:W-:-:S03]  /*15ec0*/  IADD3 R180, P3, R180, UR24, RZ ;  /* 0x00000018b4b47c10 */ /* 0x000fc6000ff7e0ff */
[----:B0-----:R-:W3:Y:S01]  /*15ed0*/  LDL.LU R188, [R1+0x8a0] ;  /* 0x0008a00001bc7983 */ /* 0x001ee20000300800 */
[----:B--2---:R-:W-:-:S05]  /*15ee0*/  IADD3.X R6, R6, UR25, RZ, P4, !PT ;  /* 0x0000001906067c10 */ /* 0x004fca000a7fe4ff */
[----:B------:R0:W-:Y:S04]  /*15ef0*/  STL [R1+0x81c], R6 ;  /* 0x00081c0601007387 */ /* 0x0001e80000100800 */
[----:B------:R-:W-:Y:S01]  /*15f00*/  STL [R1+0x814], R179 ;  /* 0x000814b301007387 */ /* 0x000fe20000100800 */
[----:B----4-:R-:W-:-:S03]  /*15f10*/  IADD3 R181, P4, R181, UR24, RZ ;  /* 0x00000018b5b57c10 */ /* 0x010fc6000ff9e0ff */
[----:B0-----:R-:W2:Y:S01]  /*15f20*/  LDL.LU R6, [R1+0xf88] ;  /* 0x000f880001067983 */ /* 0x001ea20000300800 */
[----:B------:R-:W-:-:S03]  /*15f30*/  IADD3.X R182, R182, UR25, RZ, P5, !PT ;  /* 0x00000019b6b67c10 */ /* 0x000fc6000affe4ff */
[----:B------:R-:W-:Y:S01]  /*15f40*/  STL [R1+0x850], R180 ;  /* 0x000850b401007387 */ /* 0x000fe20000100800 */
[----:B------:R-:W-:-:S03]  /*15f50*/  IADD3 R189, P5, R189, UR24, RZ ;  /* 0x00000018bdbd7c10 */ /* 0x000fc6000ffbe0ff */
[----:B------:R-:W-:Y:S01]  /*15f60*/  STL [R1+0x858], R181 ;  /* 0x000858b501007387 */ /* 0x000fe20000100800 */
[----:B---3--:R-:W-:Y:S02]  /*15f70*/  IADD3.X R184, R184, UR25, RZ, P0, !PT ;  /* 0x00000019b8b87c10 */ /* 0x008fe400087fe4ff */
[----:B------:R-:W-:Y:S02]  /*15f80*/  IADD3 R190, P0, R190, UR24, RZ ;  /* 0x00000018bebe7c10 */ /* 0x000fe4000ff1e0ff */
[----:B------:R-:W-:-:S05]  /*15f90*/  IADD3.X R2, R2, UR25, RZ, P6, !PT ;  /* 0x0000001902027c10 */ /* 0x000fca000b7fe4ff */
[----:B------:R0:W-:Y:S01]  /*15fa0*/  STL [R1+0x82c], R2 ;  /* 0x00082c0201007387 */ /* 0x0001e20000100800 */
[----:B------:R-:W-:-:S03]  /*15fb0*/  IADD3 R183, P6, R183, UR24, RZ ;  /* 0x00000018b7b77c10 */ /* 0x000fc6000ffde0ff */
[----:B------:R-:W-:Y:S04]  /*15fc0*/  STL [R1+0x824], R182 ;  /* 0x000824b601007387 */ /* 0x000fe80000100800 */
[----:B0-----:R-:W3:Y:S01]  /*15fd0*/  LDL.LU R2, [R1+0xf84] ;  /* 0x000f840001027983 */ /* 0x001ee20000300800 */
[----:B------:R-:W-:-:S03]  /*15fe0*/  IADD3.X R192, R192, UR25, RZ, P2, !PT ;  /* 0x00000019c0c07c10 */ /* 0x000fc600097fe4ff */
[----:B------:R0:W-:Y:S01]  /*15ff0*/  STL [R1+0x860], R189 ;  /* 0x000860bd01007387 */ /* 0x0001e20000100800 */
[----:B------:R-:W-:-:S03]  /*16000*/  IADD3 R191, P2, R191, UR24, RZ ;  /* 0x00000018bfbf7c10 */ /* 0x000fc6000ff5e0ff */
[----:B0-----:R-:W4:Y:S04]  /*16010*/  LDL.LU R189, [R1+0x8a8] ;  /* 0x0008a80001bd7983 */ /* 0x001f280000300800 */
[----:B------:R0:W-:Y:S04]  /*16020*/  STL [R1+0x870], R190 ;  /* 0x000870be01007387 */ /* 0x0001e80000100800 */
[----:B------:R-:W-:Y:S04]  /*16030*/  STL [R1+0x868], R183 ;  /* 0x000868b701007387 */ /* 0x000fe80000100800 */
[----:B0-----:R-:W4:Y:S04]  /*16040*/  LDL.LU R190, [R1+0x874] ;  /* 0x0008740001be7983 */ /* 0x001f280000300800 */
[----:B------:R-:W-:Y:S01]  /*16050*/  STL [R1+0x834], R184 ;  /* 0x000834b801007387 */ /* 0x000fe20000100800 */
[----:B------:R-:W-:-:S02]  /*16060*/  IADD3.X R4, R4, UR25, RZ, P1, !PT ;  /* 0x0000001904047c10 */ /* 0x000fc40008ffe4ff */
[----:B------:R-:W-:-:S03]  /*16070*/  IADD3 R185, P1, R185, UR24, RZ ;  /* 0x00000018b9b97c10 */ /* 0x000fc6000ff3e0ff */
[----:B------:R0:W-:Y:S04]  /*16080*/  STL [R1+0x83c], R4 ;  /* 0x00083c0401007387 */ /* 0x0001e80000100800 */
[----:B0-----:R-:W4:Y:S04]  /*16090*/  LDL.LU R4, [R1+0xf80] ;  /* 0x000f800001047983 */ /* 0x001f280000300800 */
[----:B------:R0:W-:Y:S04]  /*160a0*/  STL [R1+0x844], R192 ;  /* 0x000844c001007387 */ /* 0x0001e80000100800 */
        /* <DEDUP_REMOVED lines=8> */
[----:B------:R0:W-:Y:S04]  /*16130*/  STL [R1+0x888], R193 ;  /* 0x000888c101007387 */ /* 0x0001e80000100800 */
[----:B0-----:R-:W4:Y:S01]  /*16140*/  LDL.LU R193, [R1+0x884] ;  /* 0x0008840001c17983 */ /* 0x001f220000300800 */
[----:B------:R-:W-:-:S02]  /*16150*/  IADD3.X R194, R194, UR25, RZ, P4, !PT ;  /* 0x00000019c2c27c10 */ /* 0x000fc4000a7fe4ff */
[----:B------:R-:W-:Y:S01]  /*16160*/  IADD3 R195, P4, R195, UR24, RZ ;  /* 0x00000018c3c37c10 */ /* 0x000fe2000ff9e0ff */
[----:B------:R-:W4:Y:S04]  /*16170*/  LDL.LU R176, [R1+0x8c0] ;  /* 0x0008c00001b07983 */ /* 0x000f280000300800 */
[----:B------:R-:W-:Y:S01]  /*16180*/  STL [R1+0x854], R194 ;  /* 0x000854c201007387 */ /* 0x000fe20000100800 */
[----:B------:R-:W-:Y:S02]  /*16190*/  IADD3.X R187, R187, UR25, RZ, P6, !PT ;  /* 0x00000019bbbb7c10 */ /* 0x000fe4000b7fe4ff */
[----:B------:R-:W-:Y:S02]  /*161a0*/  IADD3 R188, P6, R188, UR24, RZ ;  /* 0x00000018bcbc7c10 */ /* 0x000fe4000ffde0ff */
[----:B--2---:R-:W-:-:S02]  /*161b0*/  IADD3.X R6, R6, UR25, RZ, P5, !PT ;  /* 0x0000001906067c10 */ /* 0x004fc4000affe4ff */
[----:B------:R-:W-:-:S03]  /*161c0*/  IADD3 R186, P5, R186, UR24, RZ ;  /* 0x00000018baba7c10 */ /* 0x000fc6000ffbe0ff */
[----:B------:R0:W-:Y:S04]  /*161d0*/  STL [R1+0x85c], R6 ;  /* 0x00085c0601007387 */ /* 0x0001e80000100800 */
[----:B------:R1:W-:Y:S04]  /*161e0*/  STL [R1+0x890], R195 ;  /* 0x000890c301007387 */ /* 0x0003e80000100800 */
[----:B0-----:R-:W2:Y:S04]  /*161f0*/  LDL.LU R6, [R1+0xf78] ;  /* 0x000f780001067983 */ /* 0x001ea80000300800 */
[----:B------:R-:W2:Y:S04]  /*16200*/  LDL.LU R194, [R1+0x8c8] ;  /* 0x0008c80001c27983 */ /* 0x000ea80000300800 */
[----:B-1----:R-:W2:Y:S04]  /*16210*/  LDL.LU R195, [R1+0x894] ;  /* 0x0008940001c37983 */ /* 0x002ea80000300800 */
[----:B------:R-:W2:Y:S04]  /*16220*/  LDL.LU R177, [R1+0x8d0] ;  /* 0x0008d00001b17983 */ /* 0x000ea80000300800 */
[----:B------:R-:W-:Y:S04]  /*16230*/  STL [R1+0x898], R186 ;  /* 0x000898ba01007387 */ /* 0x000fe80000100800 */
[----:B------:R-:W2:Y:S04]  /*16240*/  LDL.LU R178, [R1+0x8d8] ;  /* 0x0008d80001b27983 */ /* 0x000ea80000300800 */
[----:B------:R-:W-:Y:S04]  /*16250*/  STL [R1+0x864], R187 ;  /* 0x000864bb01007387 */ /* 0x000fe80000100800 */
[----:B------:R-:W2:Y:S04]  /*16260*/  LDL.LU R179, [R1+0x8a4] ;  /* 0x0008a40001b37983 */ /* 0x000ea80000300800 */
[----:B------:R-:W2:Y:S04]  /*16270*/  LDL.LU R180, [R1+0x8e0] ;  /* 0x0008e00001b47983 */ /* 0x000ea80000300800 */
[----:B------:R-:W-:Y:S01]  /*16280*/  STL [R1+0x8a0], R188 ;  /* 0x0008a0bc01007387 */ /* 0x000fe20000100800 */
[----:B---3--:R-:W-:-:S05]  /*16290*/  IADD3.X R2, R2, UR25, RZ, P0, !PT ;  /* 0x0000001902027c10 */ /* 0x008fca00087fe4ff */
[----:B------:R0:W-:Y:S04]  /*162a0*/  STL [R1+0x86c], R2 ;  /* 0x00086c0201007387 */ /* 0x0001e80000100800 */
[----:B0-----:R-:W3:Y:S01]  /*162b0*/  LDL.LU R2, [R1+0xf74] ;  /* 0x000f740001027983 */ /* 0x001ee20000300800 */
[----:B----4-:R-:W-:-:S03]  /*162c0*/  IADD3 R189, P0, R189, UR24, RZ ;  /* 0x00000018bdbd7c10 */ /* 0x010fc6000ff1e0ff */
[----:B------:R-:W4:Y:S04]  /*162d0*/  LDL.LU R181, [R1+0x8e8] ;  /* 0x0008e80001b57983 */ /* 0x000f280000300800 */
[----:B------:R-:W4:Y:S04]  /*162e0*/  LDL.LU R182, [R1+0x8b4] ;  /* 0x0008b40001b67983 */ /* 0x000f280000300800 */
[----:B------:R-:W4:Y:S01]  /*162f0*/  LDL.LU R183, [R1+0x8f0] ;  /* 0x0008f00001b77983 */ /* 0x000f220000300800 */
[----:B------:R-:W-:-:S03]  /*16300*/  IADD3.X R190, R190, UR25, RZ, P1, !PT ;  /* 0x00000019bebe7c10 */ /* 0x000fc60008ffe4ff */
[----:B------:R-:W4:Y:S04]  /*16310*/  LDL.LU R184, [R1+0x8f8] ;  /* 0x0008f80001b87983 */ /* 0x000f280000300800 */
[----:B------:R-:W4:Y:S04]  /*16320*/  LDL.LU R185, [R1+0x8c4] ;  /* 0x0008c40001b97983 */ /* 0x000f280000300800 */
[----:B------:R-:W4:Y:S04]  /*16330*/  LDL.LU R186, [R1+0x900] ;  /* 0x0009000001ba7983 */ /* 0x000f280000300800 */
[----:B------:R0:W-:Y:S04]  /*16340*/  STL [R1+0x8a8], R189 ;  /* 0x0008a8bd01007387 */ /* 0x0001e80000100800 */
[----:B------:R-:W4:Y:S04]  /*16350*/  LDL.LU R187, [R1+0x908] ;  /* 0x0009080001bb7983 */ /* 0x000f280000300800 */
[----:B------:R-:W4:Y:S04]  /*16360*/  LDL.LU R188, [R1+0x8d4] ;  /* 0x0008d40001bc7983 */ /* 0x000f280000300800 */
[----:B0-----:R-:W4:Y:S04]  /*16370*/  LDL.LU R189, [R1+0x910] ;  /* 0x0009100001bd7983 */ /* 0x001f280000300800 */
[----:B------:R0:W-:Y:S01]  /*16380*/  STL [R1+0x874], R190 ;  /* 0x000874be01007387 */ /* 0x0001e20000100800 */
[----:B------:R-:W-:-:S03]  /*16390*/  IADD3.X R4, R4, UR25, RZ, P2, !PT ;  /* 0x0000001904047c10 */ /* 0x000fc600097fe4ff */
[----:B0-----:R-:W4:Y:S01]  /*163a0*/  LDL.LU R190, [R1+0x918] ;  /* 0x0009180001be7983 */ /* 0x001f220000300800 */
[----:B------:R-:W-:-:S05]  /*163b0*/  IADD3 R192, P1, R192, UR24, RZ ;  /* 0x00000018c0c07c10 */ /* 0x000fca000ff3e0ff */
[----:B------:R0:W-:Y:S04]  /*163c0*/  STL [R1+0x8b0], R192 ;  /* 0x0008b0c001007387 */ /* 0x0001e80000100800 */
[----:B0-----:R-:W4:Y:S04]  /*163d0*/  LDL.LU R192, [R1+0x8e4] ;  /* 0x0008e40001c07983 */ /* 0x001f280000300800 */
[----:B------:R0:W-:Y:S04]  /*163e0*/  STL [R1+0x87c], R4 ;  /* 0x00087c0401007387 */ /* 0x0001e80000100800 */
[----:B0-----:R-:W4:Y:S01]  /*163f0*/  LDL.LU R4, [R1+0xf70] ;  /* 0x000f700001047983 */ /* 0x001f220000300800 */
[----:B------:R-:W-:-:S02]  /*16400*/  IADD3.X R3, R3, UR25, RZ, P4, !PT ;  /* 0x0000001903037c10 */ /* 0x000fc4000a7fe4ff */
[----:B------:R-:W-:-:S05]  /*16410*/  IADD3 R191, P2, R191, UR24, RZ ;  /* 0x00000018bfbf7c10 */ /* 0x000fca000ff5e0ff */
[----:B------:R0:W-:Y:S01]  /*16420*/  STL [R1+0x8b8], R191 ;  /* 0x0008b8bf01007387 */ /* 0x0001e20000100800 */
[----:B------:R-:W-:-:S03]  /*16430*/  IADD3.X R193, R193, UR25, RZ, P3, !PT ;  /* 0x00000019c1c17c10 */ /* 0x000fc60009ffe4ff */
[----:B0-----:R-:W4:Y:S04]  /*16440*/  LDL.LU R191, [R1+0x928] ;  /* 0x0009280001bf7983 */ /* 0x001f280000300800 */
[----:B------:R0:W-:Y:S04]  /*16450*/  STL [R1+0x884], R193 ;  /* 0x000884c101007387 */ /* 0x0001e80000100800 */
[----:B0-----:R-:W4:Y:S04]  /*16460*/  LDL.LU R193, [R1+0x8f4] ;  /* 0x0008f40001c17983 */ /* 0x001f280000300800 */
[----:B------:R0:W-:Y:S04]  /*16470*/  STL [R1+0x88c], R3 ;  /* 0x00088c0301007387 */ /* 0x0001e80000100800 */
[----:B0-----:R-:W4:Y:S01]  /*16480*/  LDL.LU R3, [R1+0xf6c] ;  /* 0x000f6c0001037983 */ /* 0x001f220000300800 */
[----:B------:R-:W-:-:S05]  /*16490*/  IADD3 R176, P3, R176, UR24, RZ ;  /* 0x00000018b0b07c10 */ /* 0x000fca000ff7e0ff */
[----:B------:R-:W-:Y:S01]  /*164a0*/  STL [R1+0x8c0], R176 ;  /* 0x0008c0b001007387 */ /* 0x000fe20000100800 */
[----:B--2---:R-:W-:Y:S02]  /*164b0*/  IADD3.X R6, R6, UR25, RZ, P6, !PT ;  /* 0x0000001906067c10 */ /* 0x004fe4000b7fe4ff */
[----:B------:R-:W-:Y:S02]  /*164c0*/  IADD3 R194, P4, R194, UR24, RZ ;  /* 0x00000018c2c27c10 */ /* 0x000fe4000ff9e0ff */
[----:B------:R-:W-:-:S03]  /*164d0*/  IADD3.X R195, R195, UR25, RZ, P5, !PT ;  /* 0x00000019c3c37c10 */ /* 0x000fc6000affe4ff */
[----:B------:R0:W-:Y:S01]  /*164e0*/  STL [R1+0x8c8], R194 ;  /* 0x0008c8c201007387 */ /* 0x0001e20000100800 */
[----:B------:R-:W-:-:S03]  /*164f0*/  IADD3 R177, P5, R177, UR24, RZ ;  /* 0x00000018b1b17c10 */ /* 0x000fc6000ffbe0ff */
[----:B0-----:R-:W2:Y:S01]  /*16500*/  LDL.LU R194, [R1+0x90c] ;  /* 0x00090c0001c27983 */ /* 0x001ea20000300800 */
[----:B------:R-:W-:-:S03]  /*16510*/  IADD3 R178, P6, R178, UR24, RZ ;  /* 0x00000018b2b27c10 */ /* 0x000fc6000ffde0ff */
[----:B------:R0:W-:Y:S01]  /*16520*/  STL [R1+0x894], R195 ;  /* 0x000894c301007387 */ /* 0x0001e20000100800 */
[----:B------:R-:W-:-:S03]  /*16530*/  IADD3.X R179, R179, UR25, RZ, P0, !PT ;  /* 0x00000019b3b37c10 */ /* 0x000fc600087fe4ff */
[----:B0-----:R-:W2:Y:S01]  /*16540*/  LDL.LU R195, [R1+0x914] ;  /* 0x0009140001c37983 */ /* 0x001ea20000300800 */
[----:B------:R-:W-:-:S03]  /*16550*/  IADD3 R180, P0, R180, UR24, RZ ;  /* 0x00000018b4b47c10 */ /* 0x000fc6000ff1e0ff */
[----:B------:R0:W-:Y:S04]  /*16560*/  STL [R1+0x89c], R6 ;  /* 0x00089c0601007387 */ /* 0x0001e80000100800 */
[----:B0-----:R-:W2:Y:S04]  /*16570*/  LDL.LU R6, [R1+0xf68] ;  /* 0x000f680001067983 */ /* 0x001ea80000300800 */
[----:B------:R-:W-:Y:S01]  /*16580*/  STL [R1+0x8d0], R177 ;  /* 0x0008d0b101007387 */ /* 0x000fe20000100800 */
[----:B---3--:R-:W-:-:S03]  /*16590*/  IADD3.X R2, R2, UR25, RZ, P1, !PT ;  /* 0x0000001902027c10 */ /* 0x008fc60008ffe4ff */
[----:B------:R-:W-:Y:S01]  /*165a0*/  STL [R1+0x8d8], R178 ;  /* 0x0008d8b201007387 */ /* 0x000fe20000100800 */
[----:B----4-:R-:W-:-:S03]  /*165b0*/  IADD3 R181, P1, R181, UR24, RZ ;  /* 0x00000018b5b57c10 */ /* 0x010fc6000ff3e0ff */
[----:B------:R0:W-:Y:S01]  /*165c0*/  STL [R1+0x8ac], R2 ;  /* 0x0008ac0201007387 */ /* 0x0001e20000100800 */
[----:B------:R-:W-:-:S03]  /*165d0*/  IADD3.X R182, R182, UR25, RZ, P2, !PT ;  /* 0x00000019b6b67c10 */ /* 0x000fc600097fe4ff */
[----:B------:R-:W-:Y:S01]  /*165e0*/  STL [R1+0x8a4], R179 ;  /* 0x0008a4b301007387 */ /* 0x000fe20000100800 */
[----:B------:R-:W-:-:S03]  /*165f0*/  IADD3 R183, P2, R183, UR24, RZ ;  /* 0x00000018b7b77c10 */ /* 0x000fc6000ff5e0ff */
[----:B0-----:R-:W3:Y:S04]  /*16600*/  LDL.LU R2, [R1+0xf64] ;  /* 0x000f640001027983 */ /* 0x001ee80000300800 */
[----:B------:R-:W-:Y:S01]  /*16610*/  STL [R1+0x8e0], R180 ;  /* 0x0008e0b401007387 */ /* 0x000fe20000100800 */
[----:B------:R-:W-:-:S03]  /*16620*/  IADD3.X R185, R185, UR25, RZ, P4, !PT ;  /* 0x00000019b9b97c10 */ /* 0x000fc6000a7fe4ff */
[----:B------:R-:W-:Y:S01]  /*16630*/  STL [R1+0x8e8], R181 ;  /* 0x0008e8b501007387 */ /* 0x000fe20000100800 */
[----:B------:R-:W-:Y:S02]  /*16640*/  IADD3.X R4, R4, UR25, RZ, P3, !PT ;  /* 0x0000001904047c10 */ /* 0x000fe40009ffe4ff */
[----:B------:R-:W-:-:S03]  /*16650*/  IADD3 R184, P3, R184, UR24, RZ ;  /* 0x00000018b8b87c10 */ /* 0x000fc6000ff7e0ff */
[----:B------:R0:W-:Y:S04]  /*16660*/  STL [R1+0x8bc], R4 ;  /* 0x0008bc0401007387 */ /* 0x0001e80000100800 */
[----:B------:R-:W-:Y:S04]  /*16670*/  STL [R1+0x8b4], R182 ;  /* 0x0008b4b601007387 */ /* 0x000fe80000100800 */
[----:B0-----:R-:W4:Y:S04]  /*16680*/  LDL.LU R4, [R1+0xf60] ;  /* 0x000f600001047983 */ /* 0x001f280000300800 */
[----:B------:R-:W-:Y:S04]  /*16690*/  STL [R1+0x8f0], R183 ;  /* 0x0008f0b701007387 */ /* 0x000fe80000100800 */
[----:B------:R-:W-:Y:S01]  /*166a0*/  STL [R1+0x8f8], R184 ;  /* 0x0008f8b801007387 */ /* 0x000fe20000100800 */
[----:B------:R-:W-:-:S05]  /*166b0*/  IADD3.X R3, R3, UR25, RZ, P5, !PT ;  /* 0x0000001903037c10 */ /* 0x000fca000affe4ff */
[----:B------:R0:W-:Y:S04]  /*166c0*/  STL [R1+0x8cc], R3 ;  /* 0x0008cc0301007387 */ /* 0x0001e80000100800 */
[----:B------:R-:W-:Y:S04]  /*166d0*/  STL [R1+0x8c4], R185 ;  /* 0x0008c4b901007387 */ /* 0x000fe80000100800 */
[----:B0-----:R-:W4:Y:S01]  /*166e0*/  LDL.LU R3, [R1+0xf5c] ;  /* 0x000f5c0001037983 */ /* 0x001f220000300800 */
[----:B------:R-:W-:Y:S02]  /*166f0*/  IADD3 R186, P4, R186, UR24, RZ ;  /* 0x00000018baba7c10 */ /* 0x000fe4000ff9e0ff */
[----:B------:R-:W-:-:S02]  /*16700*/  IADD3 R187, P5, R187, UR24, RZ ;  /* 0x00000018bbbb7c10 */ /* 0x000fc4000ffbe0ff */
[----:B------:R-:W-:Y:S01]  /*16710*/  IADD3.X R188, R188, UR25, RZ, P6, !PT ;  /* 0x00000019bcbc7c10 */ /* 0x000fe2000b7fe4ff */
[----:B------:R-:W-:Y:S01]  /*16720*/  STL [R1+0x900], R186 ;  /* 0x000900ba01007387 */ /* 0x000fe20000100800 */
[----:B------:R-:W-:Y:S02]  /*16730*/  IADD3 R189, P6, R189, UR24, RZ ;  /* 0x00000018bdbd7c10 */ /* 0x000fe4000ffde0ff */
[----:B------:R-:W-:Y:S01]  /*16740*/  IADD3.X R192, R192, UR25, RZ, P1, !PT ;  /* 0x00000019c0c07c10 */ /* 0x000fe20008ffe4ff */
[----:B------:R-:W-:Y:S01]  /*16750*/  STL [R1+0x908], R187 ;  /* 0x000908bb01007387 */ /* 0x000fe20000100800 */
[----:B------:R-:W-:Y:S02]  /*16760*/  IADD3.X R193, R193, UR25, RZ, P3, !PT ;  /* 0x00000019c1c17c10 */ /* 0x000fe40009ffe4ff */
[----:B--2---:R-:W-:Y:S02]  /*16770*/  IADD3.X R6, R6, UR25, RZ, P0, !PT ;  /* 0x0000001906067c10 */ /* 0x004fe400087fe4ff */
[----:B------:R-:W-:-:S03]  /*16780*/  IADD3 R190, P0, R190, UR24, RZ ;  /* 0x00000018bebe7c10 */ /* 0x000fc6000ff1e0ff */
[----:B------:R0:W-:Y:S04]  /*16790*/  STL [R1+0x8dc], R6 ;  /* 0x0008dc0601007387 */ /* 0x0001e80000100800 */
[----:B------:R-:W-:Y:S04]  /*167a0*/  STL [R1+0x8d4], R188 ;  /* 0x0008d4bc01007387 */ /* 0x000fe80000100800 */
[----:B0-----:R-:W2:Y:S04]  /*167b0*/  LDL.LU R6, [R1+0xf58] ;  /* 0x000f580001067983 */ /* 0x001ea80000300800 */
[----:B------:R-:W-:Y:S04]  /*167c0*/  STL [R1+0x910], R189 ;  /* 0x000910bd01007387 */ /* 0x000fe80000100800 */
[----:B------:R0:W-:Y:S01]  /*167d0*/  STL [R1+0x8e4], R192 ;  /* 0x0008e4c001007387 */ /* 0x0001e20000100800 */
[----:B---3--:R-:W-:-:S03]  /*167e0*/  IADD3.X R2, R2, UR25, RZ, P2, !PT ;  /* 0x0000001902027c10 */ /* 0x008fc600097fe4ff */
[----:B------:R-:W-:Y:S01]  /*167f0*/  STL [R1+0x918], R190 ;  /* 0x000918be01007387 */ /* 0x000fe20000100800 */
[----:B------:R-:W-:Y:S02]  /*16800*/  IADD3 R191, P2, R191, UR24, RZ ;  /* 0x00000018bfbf7c10 */ /* 0x000fe4000ff5e0ff */
[----:B----4-:R-:W-:Y:S01]  /*16810*/  IADD3.X R4, R4, UR25, RZ, P4, !PT ;  /* 0x0000001904047c10 */ /* 0x010fe2000a7fe4ff */
[----:B------:R-:W-:Y:S01]  /*16820*/  WARPGROUP.ARRIVE ;  /* 0x00000000000079c5 */ /* 0x000fe20000000000 */
[----:B------:R-:W-:Y:S01]  /*16830*/  IADD3 R3, P1, R3, UR24, RZ ;  /* 0x0000001803037c10 */ /* 0x000fe2000ff3e0ff */
[----:B------:R-:W-:Y:S01]  /*16840*/  UMOV UR20, UR16 ;  /* 0x0000001000147c82 */ /* 0x000fe20008000000 */
[----:B------:R-:W-:Y:S01]  /*16850*/  IADD3.X R194, R194, UR25, RZ, P6, !PT ;  /* 0x00000019c2c27c10 */ /* 0x000fe2000b7fe4ff */
[----:B------:R-:W-:Y:S01]  /*16860*/  UMOV UR21, UR17 ;  /* 0x0000001100157c82 */ /* 0x000fe20008000000 */
[----:B------:R-:W-:Y:S01]  /*16870*/  IADD3.X R195, R195, UR25, RZ, P0, !PT ;  /* 0x00000019c3c37c10 */ /* 0x000fe200087fe4ff */
[----:B------:R1:W-:Y:S01]  /*16880*/  STL [R1+0x920], R3 ;  /* 0x0009200301007387 */ /* 0x0003e20000100800 */
[----:B------:R-:W-:Y:S01]  /*16890*/  UMOV UR22, UR10 ;  /* 0x0000000a00167c82 */ /* 0x000fe20008000000 */
[----:B------:R-:W-:Y:S01]  /*168a0*/  UMOV UR23, UR11 ;  /* 0x0000000b00177c82 */ /* 0x000fe20008000000 */
[----:B0-----:R-:W0:Y:S01]  /*168b0*/  LDC R192, c[0x0][0x238] ;  /* 0x00008e00ffc07b82 */ /* 0x001e220000000800 */
[----:B------:R-:W-:Y:S01]  /*168c0*/  QGMMA.64x256x32.F32.E4M3.E4M3 R24, gdesc[UR20], R24, gsb0 ;  /* 0x03e00000141879f3 */ /* 0x000fe20008000818 */
[----:B-1----:R-:W3:Y:S04]  /*168d0*/  LDL.LU R3, [R1+0xf54] ;  /* 0x000f540001037983 */ /* 0x002ee80000300800 */
[----:B------:R1:W-:Y:S04]  /*168e0*/  STL [R1+0x8ec], R2 ;  /* 0x0008ec0201007387 */ /* 0x0003e80000100800 */
[----:B-1----:R-:W4:Y:S04]  /*168f0*/  LDL.LU R2, [R1+0xf50] ;  /* 0x000f500001027983 */ /* 0x002f280000300800 */
[----:B------:R-:W-:Y:S04]  /*16900*/  STL [R1+0x928], R191 ;  /* 0x000928bf01007387 */ /* 0x000fe80000100800 */
[----:B------:R1:W-:Y:S04]  /*16910*/  STL [R1+0x8fc], R4 ;  /* 0x0008fc0401007387 */ /* 0x0003e80000100800 */
[----:B------:R-:W-:Y:S04]  /*16920*/  STL [R1+0x8f4], R193 ;  /* 0x0008f4c101007387 */ /* 0x000fe80000100800 */
[----:B-1----:R-:W3:Y:S01]  /*16930*/  LDL.LU R4, [R1+0xf4c] ;  /* 0x000f4c0001047983 */ /* 0x002ee20000300800 */
[----:B--2---:R-:W-:-:S02]  /*16940*/  IADD3.X R6, R6, UR25, RZ, P1, !PT ;  /* 0x0000001906067c10 */ /* 0x004fc40008ffe4ff */
[----:B----4-:R-:W-:-:S05]  /*16950*/  IADD3.X R2, R2, UR25, RZ, P5, !PT ;  /* 0x0000001902027c10 */ /* 0x010fca000affe4ff */
[----:B------:R1:W-:Y:S04]  /*16960*/  STL [R1+0x904], R2 ;  /* 0x0009040201007387 */ /* 0x0003e80000100800 */
[----:B-1----:R-:W2:Y:S01]  /*16970*/  LDL.LU R2, [R1+0xf48] ;  /* 0x000f480001027983 */ /* 0x002ea20000300800 */
[----:B---3--:R-:W-:-:S03]  /*16980*/  IADD3.X R4, R4, UR25, RZ, P2, !PT ;  /* 0x0000001904047c10 */ /* 0x008fc600097fe4ff */
[----:B------:R1:W-:Y:S04]  /*16990*/  STL [R1+0x91c], R6 ;  /* 0x00091c0601007387 */ /* 0x0003e80000100800 */
[----:B------:R-:W-:Y:S04]  /*169a0*/  STL [R1+0x90c], R194 ;  /* 0x00090cc201007387 */ /* 0x000fe80000100800 */
[----:B-1----:R3:W5:Y:S04]  /*169b0*/  LDL.LU R6, [R1+0xf44] ;  /* 0x000f440001067983 */ /* 0x0027680000300800 */
[----:B------:R-:W-:Y:S04]  /*169c0*/  STL [R1+0x914], R195 ;  /* 0x000914c301007387 */ /* 0x000fe80000100800 */
[----:B------:R1:W-:Y:S04]  /*169d0*/  STL [R1+0x924], R4 ;  /* 0x0009240401007387 */ /* 0x0003e80000100800 */
[----:B-1----:R3:W5:Y:S01]  /*169e0*/  LDL.LU R4, [R1+0xf40] ;  /* 0x000f400001047983 */ /* 0x0027620000300800 */
[----:B------:R-:W1:Y:S01]  /*169f0*/  S2R R196, SR_TID.X ;  /* 0x0000000000c47919 */ /* 0x000e620000002100 */
[----:B------:R-:W-:-:S05]  /*16a00*/  VIADD R199, R199, 0xffffffff ;  /* 0xffffffffc7c77836 */ /* 0x000fca0000000000 */
[----:B------:R-:W-:Y:S01]  /*16a10*/  ISETP.NE.U32.AND P3, PT, R199, RZ, PT ;  /* 0x000000ffc700720c */ /* 0x000fe20003f65070 */
[----:B0-----:R-:W-:Y:S01]  /*16a20*/  IMAD.SHL.U32 R8, R192, 0x20, RZ ;  /* 0x00000020c0087824 */ /* 0x001fe200078e00ff */
[----:B------:R-:W-:-:S04]  /*16a30*/  WARPGROUP.DEPBAR.LE gsb0, 0x0 ;  /* 0x00008000000079c5 */ /* 0x000fc80000010000 */
[----:B------:R-:W-:Y:S01]  /*16a40*/  IADD3 R3, P4, R8, R3, RZ ;  /* 0x0000000308037210 */ /* 0x000fe20007f9e0ff */
[----:B------:R-:W-:Y:S01]  /*16a50*/  VIADD R0, R0, 0xffffffe0 ;  /* 0xffffffe000007836 */ /* 0x000fe20000000000 */
[----:B-1----:R-:W-:Y:S02]  /*16a60*/  LOP3.LUT R196, R196, 0x7f, RZ, 0xc0, !PT ;  /* 0x0000007fc4c47812 */ /* 0x002fe400078ec0ff */
[----:B--2---:R-:W-:-:S03]  /*16a70*/  LEA.HI.X.SX32 R2, R8, R2, 0x1, P4 ;  /* 0x0000000208027211 */ /* 0x004fc600020f0eff */
[----:B---3--:R-:W-:Y:S06]  /*16a80*/  @P3 BRA `(.L_x_1) ;  /* 0xffffff6400bc3947 */ /* 0x008fec000383ffff */
.L_x_0:
[----:B------:R-:W3:Y:S01]  /*16a90*/  LDL.LU R166, [R1+0x408] ;  /* 0x0004080001a67983 */ /* 0x000ee20000300800 */
[----:B------:R-:W-:Y:S01]  /*16aa0*/  ULDC UR6, c[0x0][0x248] ;  /* 0x0000920000067ab9 */ /* 0x000fe20000000800 */
[----:B------:R-:W-:Y:S01]  /*16ab0*/  MOV R0, UR32 ;  /* 0x0000002000007c02 */ /* 0x000fe20008000f00 */
[----:B------:R-:W-:Y:S01]  /*16ac0*/  ULDC.64 UR8, c[0x0][0x228] ;  /* 0x00008a0000087ab9 */ /* 0x000fe20000000a00 */
[----:B------:R-:W4:Y:S01]  /*16ad0*/  LDL.LU R19, [R1+0x40c] ;  /* 0x00040c0001137983 */ /* 0x000f220000300800 */
[----:B------:R-:W-:Y:S01]  /*16ae0*/  ULDC UR7, c[0x0][0x22c] ;  /* 0x00008b0000077ab9 */ /* 0x000fe20000000800 */
[----:B------:R-:W-:Y:S01]  /*16af0*/  LOP3.LUT R2, R2, 0xfeffffff, RZ, 0xc0, !PT ;  /* 0xfeffffff02027812 */ /* 0x000fe200078ec0ff */
[----:B------:R-:W-:Y:S01]  /*16b00*/  ULDC UR61, c[0x0][0x22c] ;  /* 0x00008b00003d7ab9 */ /* 0x000fe20000000800 */
[----:B------:R-:W4:Y:S01]  /*16b10*/  LDL.LU R165, [R1+0x418] ;  /* 0x0004180001a57983 */ /* 0x000f220000300800 */
[----:B------:R-:W-:Y:S01]  /*16b20*/  ULDC UR32, c[0x0][0x22c] ;  /* 0x00008b0000207ab9 */ /* 0x000fe20000000800 */
[----:B------:R-:W-:Y:S01]  /*16b30*/  BAR.SYNC.DEFER_BLOCKING 0x0 ;  /* 0x0000000000007b1d */ /* 0x000fe20000010000 */
[----:B-----5:R-:W-:-:S02]  /*16b40*/  VIADD R251, R4, 0xb2 ;  /* 0x000000b204fb7836 */ /* 0x020fc40000000000 */
[C---:B------:R-:W-:Y:S02]  /*16b50*/  VIADD R240, R4.reuse, 0xb3 ;  /* 0x000000b304f07836 */ /* 0x040fe40000000000 */
[C---:B------:R-:W-:Y:S01]  /*16b60*/  VIADD R250, R4.reuse, 0xb4 ;  /* 0x000000b404fa7836 */ /* 0x040fe20000000000 */
[----:B------:R-:W-:Y:S01]  /*16b70*/  ULDC UR59, c[0x0][0x22c] ;  /* 0x00008b00003b7ab9 */ /* 0x000fe20000000800 */
[C---:B------:R-:W-:Y:S01]  /*16b80*/  VIADD R241, R4.reuse, 0xb5 ;  /* 0x000000b504f17836 */ /* 0x040fe20000000000 */
[----:B------:R-:W4:Y:S01]  /*16b90*/  LDL.LU R16, [R1+0x41c] ;  /* 0x00041c0001107983 */ /* 0x000f220000300800 */
        /* <DEDUP_REMOVED lines=75> */
[----:B--2---:R-:W2:Y:S01]  /*17050*/  LDL.LU R17, [R1+0x4a8] ;  /* 0x0004a80001117983 */ /* 0x004ea20000300800 */
[C---:B------:R-:W-:Y:S01]  /*17060*/  VIADD R202, R4.reuse, 0xdc ;  /* 0x000000dc04ca7836 */ /* 0x040fe20000000000 */
[----:B------:R-:W-:Y:S01]  /*17070*/  ULDC UR40, c[0x0][0x22c] ;  /* 0x00008b0000287ab9 */ /* 0x000fe20000000800 */
[C---:B------:R-:W-:Y:S01]  /*17080*/  VIADD R201, R4.reuse, 0xdd ;  /* 0x000000dd04c97836 */ /* 0x040fe20000000000 */
[----:B------:R-:W2:Y:S01]  /*17090*/  LDL.LU R15, [R1+0x4ac] ;  /* 0x0004ac00010f7983 */ /* 0x000ea20000300800 */
        /* <DEDUP_REMOVED lines=23> */
[----:B------:R0:W-:Y:S01]  /*17210*/  STL [R1+0xf98], R3 ;  /* 0x000f980301007387 */ /* 0x0001e20000100800 */
[C---:B------:R-:W-:Y:S01]  /*17220*/  VIADD R186, R4.reuse, 0xea ;  /* 0x000000ea04ba7836 */ /* 0x040fe20000000000 */
[----:B------:R-:W-:Y:S01]  /*17230*/  ULDC UR31, c[0x0][0x22c] ;  /* 0x00008b00001f7ab9 */ /* 0x000fe20000000800 */
[C---:B------:R-:W-:Y:S01]  /*17240*/  VIADD R183, R4.reuse, 0xeb ;  /* 0x000000eb04b77836 */ /* 0x040fe20000000000 */
[----:B------:R-:W-:Y:S01]  /*17250*/  STL [R1+0xf94], R242 ;  /* 0x000f94f201007387 */ /* 0x000fe20000100800 */
[C---:B------:R-:W-:Y:S01]  /*17260*/  VIADD R185, R4.reuse, 0xec ;  /* 0x000000ec04b97836 */ /* 0x040fe20000000000 */
[----:B------:R-:W-:Y:S01]  /*17270*/  ULDC UR30, c[0x0][0x22c] ;  /* 0x00008b00001e7ab9 */ /* 0x000fe20000000800 */
[C---:B------:R-:W-:Y:S01]  /*17280*/  VIADD R184, R4.reuse, 0xed ;  /* 0x000000ed04b87836 */ /* 0x040fe20000000000 */
[----:B------:R-:W-:Y:S01]  /*17290*/  STL [R1+0xf90], R243 ;  /* 0x000f90f301007387 */ /* 0x000fe20000100800 */
[C---:B------:R-:W-:Y:S01]  /*172a0*/  VIADD R182, R4.reuse, 0xee ;  /* 0x000000ee04b67836 */ /* 0x040fe20000000000 */
[----:B0-----:R-:W-:Y:S01]  /*172b0*/  MOV R3, UR33 ;  /* 0x0000002100037c02 */ /* 0x001fe20008000f00 */
[----:B------:R-:W-:Y:S01]  /*172c0*/  ULDC UR33, c[0x0][0x22c] ;  /* 0x00008b0000217ab9 */ /* 0x000fe20000000800 */
[----:B------:R-:W-:Y:S01]  /*172d0*/  STL [R1+0xf8c], R244 ;  /* 0x000f8cf401007387 */ /* 0x000fe20000100800 */
[C---:B------:R-:W-:Y:S01]  /*172e0*/  VIADD R181, R4.reuse, 0xf0 ;  /* 0x000000f004b57836 */ /* 0x040fe20000000000 */
[----:B------:R-:W-:Y:S01]  /*172f0*/  ULDC UR29, c[0x0][0x22c] ;  /* 0x00008b00001d7ab9 */ /* 0x000fe20000000800 */
[C---:B------:R-:W-:Y:S01]  /*17300*/  VIADD R180, R4.reuse, 0xf1 ;  /* 0x000000f104b47836 */ /* 0x040fe20000000000 */
[----:B------:R-:W-:Y:S01]  /*17310*/  STL [R1+0xf88], R245 ;  /* 0x000f88f501007387 */ /* 0x000fe20000100800 */
[----:B------:R-:W-:Y:S01]  /*17320*/  VIADD R252, R4, 0x193 ;  /* 0x0000019304fc7836 */ /* 0x000fe20000000000 */
[----:B------:R-:W-:Y:S01]  /*17330*/  ULDC UR28, c[0x0][0x22c] ;  /* 0x00008b00001c7ab9 */ /* 0x000fe20000000800 */
[----:B------:R-:W-:Y:S01]  /*17340*/  ULDC UR27, c[0x0][0x22c] ;  /* 0x00008b00001b7ab9 */ /* 0x000fe20000000800 */
[----:B------:R-:W-:Y:S01]  /*17350*/  STL [R1+0xf84], R246 ;  /* 0x000f84f601007387 */ /* 0x000fe20000100800 */
[----:B------:R-:W-:Y:S01]  /*17360*/  ULDC UR26, c[0x0][0x22c] ;  /* 0x00008b00001a7ab9 */ /* 0x000fe20000000800 */
        /* <DEDUP_REMOVED lines=18> */
[----:B------:R0:W-:Y:S01]  /*17490*/  STL [R1+0x9a4], R0 ;  /* 0x0009a40001007387 */ /* 0x0001e20000100800 */
[----:B------:R-:W-:Y:S01]  /*174a0*/  ULDC UR11, c[0x0][0x22c] ;  /* 0x00008b00000b7ab9 */ /* 0x000fe20000000800 */
[----:B------:R-:W-:Y:S01]  /*174b0*/  ULDC UR10, c[0x0][0x22c] ;  /* 0x00008b00000a7ab9 */ /* 0x000fe20000000800 */
[----:B------:R-:W-:Y:S01]  /*174c0*/  ULDC UR4, c[0x0][0x22c] ;  /* 0x00008b0000047ab9 */ /* 0x000fe20000000800 */
[----:B---3--:R-:W-:-:S04]  /*174d0*/  IMAD.MOV.U32 R169, RZ, RZ, R166 ;  /* 0x000000ffffa97224 */ /* 0x008fc800078e00a6 */
[----:B------:R-:W-:Y:S02]  /*174e0*/  IMAD.MOV.U32 R170, RZ, RZ, R169 ;  /* 0x000000ffffaa7224 */ /* 0x000fe400078e00a9 */
[----:B----4-:R-:W-:-:S04]  /*174f0*/  IMAD.MOV.U32 R168, RZ, RZ, R165 ;  /* 0x000000ffffa87224 */ /* 0x010fc800078e00a5 */
[----:B------:R-:W-:Y:S02]  /*17500*/  IMAD.MOV.U32 R169, RZ, RZ, R168 ;  /* 0x000000ffffa97224 */ /* 0x000fe400078e00a8 */
[----:B------:R-:W-:Y:S02]  /*17510*/  IMAD.MOV.U32 R167, RZ, RZ, R164 ;  /* 0x000000ffffa77224 */ /* 0x000fe400078e00a4 */
[----:B------:R-:W-:Y:S02]  /*17520*/  IMAD.MOV.U32 R166, RZ, RZ, R163 ;  /* 0x000000ffffa67224 */ /* 0x000fe400078e00a3 */
[----:B------:R-:W-:Y:S02]  /*17530*/  IMAD.MOV.U32 R168, RZ, RZ, R167 ;  /* 0x000000ffffa87224 */ /* 0x000fe400078e00a7 */
        /* <DEDUP_REMOVED lines=32> */
[----:B--2---:R-:W-:Y:S02]  /*17740*/  IMAD.MOV.U32 R21, RZ, RZ, R17 ;  /* 0x000000ffff157224 */ /* 0x004fe400078e0011 */
[----:B------:R-:W-:Y:S02]  /*17750*/  IMAD.MOV.U32 R23, RZ, RZ, R22 ;  /* 0x000000ffff177224 */ /* 0x000fe400078e0016 */
[----:B------:R-:W-:Y:S02]  /*17760*/  IMAD.MOV.U32 R20, RZ, RZ, R15 ;  /* 0x000000ffff147224 */ /* 0x000fe400078e000f */
[----:B------:R-:W-:Y:S02]  /*17770*/  IMAD.MOV.U32 R22, RZ, RZ, R21 ;  /* 0x000000ffff167224 */ /* 0x000fe400078e0015 */
[----:B------:R-:W-:Y:S02]  /*17780*/  IMAD.MOV.U32 R18, RZ, RZ, R14 ;  /* 0x000000ffff127224 */ /* 0x000fe400078e000e */
[----:B------:R-:W-:Y:S01]  /*17790*/  IMAD R14, R4, UR6, RZ ;  /* 0x00000006040e7c24 */ /* 0x000fe2000f8e02ff */
[----:B------:R-:W-:Y:S01]  /*177a0*/  ULDC UR6, c[0x0][0x248] ;  /* 0x0000920000067ab9 */ /* 0x000fe20000000800 */
[----:B------:R-:W-:-:S02]  /*177b0*/  IMAD.MOV.U32 R21, RZ, RZ, R20 ;  /* 0x000000ffff157224 */ /* 0x000fc400078e0014 */
[----:B------:R-:W-:Y:S01]  /*177c0*/  VIADD R15, R14, UR6 ;  /* 0x000000060e0f7c36 */ /* 0x000fe20008000000 */
[----:B------:R-:W-:Y:S01]  /*177d0*/  ULDC UR6, c[0x0][0x248] ;  /* 0x0000920000067ab9 */ /* 0x000fe20000000800 */
[----:B------:R-:W-:Y:S02]  /*177e0*/  IMAD.MOV.U32 R20, RZ, RZ, R18 ;  /* 0x000000ffff147224 */ /* 0x000fe400078e0012 */
[----:B------:R-:W-:Y:S01]  /*177f0*/  VIADD R17, R15, UR6 ;  /* 0x000000060f117c36 */ /* 0x000fe20008000000 */
[----:B------:R-:W-:Y:S01]  /*17800*/  ULDC UR6, c[0x0][0x248] ;  /* 0x0000920000067ab9 */ /* 0x000fe20000000800 */
[----:B------:R-:W-:Y:S02]  /*17810*/  IMAD.MOV.U32 R18, RZ, RZ, R13 ;  /* 0x000000ffff127224 */ /* 0x000fe400078e000d */
[----:B0-----:R-:W-:Y:S01]  /*17820*/  VIADD R0, R17, UR6 ;  /* 0x0000000611007c36 */ /* 0x001fe20008000000 */
[----:B------:R-:W-:Y:S01]  /*17830*/  ULDC UR6, c[0x0][0x248] ;  /* 0x0000920000067ab9 */ /* 0x000fe20000000800 */
[----:B------:R-:W-:-:S02]  /*17840*/  IMAD.MOV.U32 R13, RZ, RZ, R12 ;  /* 0x000000ffff0d7224 */ /* 0x000fc400078e000c */
[----:B------:R-:W-:Y:S01]  /*17850*/  IMAD.MOV.U32 R12, RZ, RZ, R11 ;  /* 0x000000ffff0c7224 */ /* 0x000fe200078e000b */
[----:B------:R0:W-:Y:S01]  /*17860*/  STL [R1+0x614], R0 ;  /* 0x0006140001007387 */ /* 0x0001e20000100800 */
[----:B------:R-:W-:Y:S02]  /*17870*/  IMAD.MOV.U32 R11, RZ, RZ, R10 ;  /* 0x000000ffff0b7224 */ /* 0x000fe400078e000a */
[----:B0-----:R-:W-:Y:S01]  /*17880*/  VIADD R0, R0, UR6 ;  /* 0x0000000600007c36 */ /* 0x001fe20008000000 */
[----:B------:R-:W-:-:S04]  /*17890*/  ULDC UR6, c[0x0][0x248] ;  /* 0x0000920000067ab9 */ /* 0x000fc80000000800 */
[----:B------:R0:W-:Y:S02]  /*178a0*/  STL [R1+0x620], R0 ;  /* 0x0006200001007387 */ /* 0x0001e40000100800 */
        /* <DEDUP_REMOVED lines=122> */
[----:B------:R0:W-:Y:S04]  /*18050*/  STL [R1+0x770], R0 ;  /* 0x0007700001007387 */ /* 0x0001e80000100800 */
[----:B------:R-:W2:Y:S01]  /*18060*/  LDL.LU R10, [R1+0x4c4] ;  /* 0x0004c400010a7983 */ /* 0x000ea20000300800 */
        /* <DEDUP_REMOVED lines=24> */
[----:B------:R-:W-:Y:S01]  /*181f0*/  IMAD.MOV.U32 R157, RZ, RZ, R154 ;  /* 0x000000ffff9d7224 */ /* 0x000fe200078e009a */
[----:B------:R-:W3:Y:S01]  /*18200*/  LDL.LU R11, [R1+0x4c8] ;  /* 0x0004c800010b7983 */ /* 0x000ee20000300800 */
[----:B------:R-:W-:Y:S02]  /*18210*/  IMAD.MOV.U32 R154, RZ, RZ, R23 ;  /* 0x000000ffff9a7224 */ /* 0x000fe400078e0017 */
[----:B------:R-:W-:Y:S02]  /*18220*/  IMAD.MOV.U32 R23, RZ, RZ, R20 ;  /* 0x000000ffff177224 */ /* 0x000fe400078e0014 */
[----:B0-----:R-:W-:Y:S01]  /*18230*/  VIADD R0, R0, UR6 ;  /* 0x0000000600007c36 */ /* 0x001fe20008000000 */
[----:B------:R-:W-:Y:S01]  /*18240*/  F2FP.SATFINITE.E4M3.F32.PACK_AB_MERGE_C R19, R19, R173, RZ ;  /* 0x000000ad1313723e */ /* 0x000fe200048070ff */
[----:B--2---:R-:W-:Y:S01]  /*18250*/  IMAD.MOV.U32 R12, RZ, RZ, R10 ;  /* 0x000000ffff0c7224 */ /* 0x004fe200078e000a */
[----:B------:R-:W-:Y:S01]  /*18260*/  ULDC UR6, c[0x0][0x248] ;  /* 0x0000920000067ab9 */ /* 0x000fe20000000800 */
[----:B------:R-:W2:Y:S04]  /*18270*/  LDL.LU R10, [R1+0x4cc] ;  /* 0x0004cc00010a7983 */ /* 0x000ea80000300800 */
[----:B------:R-:W4:Y:S04]  /*18280*/  LDL.LU R174, [R1+0x400] ;  /* 0x0004000001ae7983 */ /* 0x000f280000300800 */
[----:B------:R-:W4:Y:S01]  /*18290*/  LDL.LU R20, [R1+0x404] ;  /* 0x0004040001147983 */ /* 0x000f220000300800 */
        /* <DEDUP_REMOVED lines=10> */
[----:B------:R-:W-:Y:S01]  /*18340*/  IMAD.MOV.U32 R155, RZ, RZ, R152 ;  /* 0x000000ffff9b7224 */ /* 0x000fe200078e0098 */
[----:B------:R0:W-:Y:S01]  /*18350*/  STL [R1+0x774], R0 ;  /* 0x0007740001007387 */ /* 0x0001e20000100800 */
[----:B------:R-:W-:Y:S02]  /*18360*/  IMAD.MOV.U32 R163, RZ, RZ, R160 ;  /* 0x000000ffffa37224 */ /* 0x000fe400078e00a0 */
[----:B------:R-:W-:-:S02]  /*18370*/  IMAD.MOV.U32 R152, RZ, RZ, R21 ;  /* 0x000000ffff987224 */ /* 0x000fc400078e0015 */
[----:B------:R-:W-:Y:S02]  /*18380*/  IMAD.MOV.U32 R160, RZ, RZ, R157 ;  /* 0x000000ffffa07224 */ /* 0x000fe400078e009d */
[----:B------:R-:W-:Y:S02]  /*18390*/  IMAD.MOV.U32 R21, RZ, RZ, R12 ;  /* 0x000000ffff157224 */ /* 0x000fe400078e000c */
[----:B------:R-:W-:Y:S02]  /*183a0*/  IMAD.MOV.U32 R157, RZ, RZ, R154 ;  /* 0x000000ffff9d7224 */ /* 0x000fe400078e009a */
[----:B------:R-:W-:Y:S02]  /*183b0*/  IMAD.MOV.U32 R154, RZ, RZ, R23 ;  /* 0x000000ffff9a7224 */ /* 0x000fe400078e0017 */
[----:B------:R-:W-:Y:S01]  /*183c0*/  IMAD.MOV.U32 R23, RZ, RZ, R18 ;  /* 0x000000ffff177224 */ /* 0x000fe200078e0012 */
[----:B----4-:R-:W-:Y:S01]  /*183d0*/  F2FP.SATFINITE.E4M3.F32.PACK_AB_MERGE_C R20, R20, R174, RZ ;  /* 0x000000ae1414723e */ /* 0x010fe200048070ff */
        /* <DEDUP_REMOVED lines=9> */
[----:B---3--:R-:W-:Y:S02]  /*18470*/  IMAD.MOV.U32 R13, RZ, RZ, R11 ;  /* 0x000000ffff0d7224 */ /* 0x008fe400078e000b */
[----:B--2---:R-:W-:Y:S01]  /*18480*/  IMAD.MOV.U32 R12, RZ, RZ, R10 ;  /* 0x000000ffff0c7224 */ /* 0x004fe200078e000a */
[----:B------:R-:W2:Y:S04]  /*18490*/  LDL.LU R11, [R1+0x4d0] ;  /* 0x0004d000010b7983 */ /* 0x000ea80000300800 */
[----:B------:R-:W3:Y:S04]  /*184a0*/  LDL.LU R10, [R1+0x4d4] ;  /* 0x0004d400010a7983 */ /* 0x000ee80000300800 */
[----:B------:R-:W4:Y:S04]  /*184b0*/  LDL.LU R176, [R1+0x410] ;  /* 0x0004100001b07983 */ /* 0x000f280000300800 */
[----:B------:R-:W4:Y:S01]  /*184c0*/  LDL.LU R18, [R1+0x414] ;  /* 0x0004140001127983 */ /* 0x000f220000300800 */
[----:B0-----:R-:W-:Y:S01]  /*184d0*/  VIADD R0, R0, UR6 ;  /* 0x0000000600007c36 */ /* 0x001fe20008000000 */
[----:B------:R-:W-:Y:S01]  /*184e0*/  F2FP.SATFINITE.E4M3.F32.PACK_AB_MERGE_C R16, R16, R175, RZ ;  /* 0x000000af1010723e */ /* 0x000fe200048070ff */
[----:B------:R-:W-:-:S03]  /*184f0*/  ULDC UR6, c[0x0][0x248] ;  /* 0x0000920000067ab9 */ /* 0x000fc60000000800 */
[----:B------:R-:W-:Y:S01]  /*18500*/  STL [R1+0x76c], R0 ;  /* 0x00076c0001007387 */ /* 0x000fe20000100800 */
[----:B----4-:R-:W-:-:S03]  /*18510*/  F2FP.SATFINITE.E4M3.F32.PACK_AB_MERGE_C R18, R18, R176, RZ ;  /* 0x000000b01212723e */ /* 0x010fc600048070ff */
[----:B------:R-:W4:Y:S04]  /*18520*/  LDL.LU R176, [R1+0x420] ;  /* 0x0004200001b07983 */ /* 0x000f280000300800 */
[----:B------:R-:W4:Y:S02]  /*18530*/  LDL.LU R175, [R1+0x424] ;  /* 0x0004240001af7983 */ /* 0x000f240000300800 */
[----:B----4-:R-:W-:Y:S01]  /*18540*/  F2FP.SATFINITE.E4M3.F32.PACK_AB_MERGE_C R3, R175, R176, RZ ;  /* 0x000000b0af03723e */ /* 0x010fe200048070ff */
        /* <DEDUP_REMOVED lines=27> */
[----:B------:R-:W-:Y:S01]  /*18700*/  IMAD.MOV.U32 R13, RZ, RZ, R12 ;  /* 0x000000ffff0d7224 */ /* 0x000fe200078e000c */
[----:B------:R0:W-:Y:S01]  /*18710*/  STL [R1+0x978], R3 ;  /* 0x0009780301007387 */ /* 0x0001e20000100800 */
[----:B--2---:R-:W-:Y:S02]  /*18720*/  IMAD.MOV.U32 R12, RZ, RZ, R11 ;  /* 0x000000ffff0c7224 */ /* 0x004fe400078e000b */
[----:B---3--:R-:W-:Y:S02]  /*18730*/  IMAD.MOV.U32 R11, RZ, RZ, R10 ;  /* 0x000000ffff0b7224 */ /* 0x008fe400078e000a */
[----:B------:R-:W2:Y:S01]  /*18740*/  LDL.LU R10, [R1+0x4d8] ;  /* 0x0004d800010a7983 */ /* 0x000ea20000300800 */
[----:B0-----:R-:W-:Y:S01]  /*18750*/  F2FP.SATFINITE.E4M3.F32.PACK_AB_MERGE_C R3, R174, R175, RZ ;  /* 0x000000afae03723e */ /* 0x001fe200048070ff */
        /* <DEDUP_REMOVED lines=22> */
[----:B------:R-:W-:Y:S01]  /*188c0*/  VIADD R0, R0, UR6 ;  /* 0x0000000600007c36 */ /* 0x000fe20008000000 */
[----:B------:R-:W-:Y:S01]  /*188d0*/  ULDC UR6, c[0x0][0x248] ;  /* 0x0000920000067ab9 */ /* 0x000fe20000000800 */
[----:B------:R-:W-:Y:S02]  /*188e0*/  IMAD.MOV.U32 R152, RZ, RZ, R23 ;  /* 0x000000ffff987224 */ /* 0x000fe400078e0017 */
[----:B------:R-:W-:Y:S02]  /*188f0*/  IMAD.MOV.U32 R23, RZ, RZ, R22 ;  /* 0x000000ffff177224 */ /* 0x000fe400078e0016 */
[----:B------:R-:W-:-:S02]  /*18900*/  IMAD.MOV.U32 R22, RZ, RZ, R21 ;  /* 0x000000ffff167224 */ /* 0x000fc400078e0015 */
[----:B------:R-:W-:Y:S01]  /*18910*/  IMAD.MOV.U32 R21, RZ, RZ, R13 ;  /* 0x000000ffff157224 */ /* 0x000fe200078e000d */
[----:B------:R-:W-:Y:S01]  /*18920*/  STL [R1+0x764], R0 ;  /* 0x0007640001007387 */ /* 0x000fe20000100800 */
[----:B------:R-:W-:Y:S02]  /*18930*/  IMAD.MOV.U32 R13, RZ, RZ, R12 ;  /* 0x000000ffff0d7224 */ /* 0x000fe400078e000c */
[----:B------:R-:W-:Y:S01]  /*18940*/  IMAD.MOV.U32 R12, RZ, RZ, R11 ;  /* 0x000000ffff0c7224 */ /* 0x000fe200078e000b */
[----:B------:R0:W-:Y:S01]  /*18950*/  STL [R1+0x974], R3 ;  /* 0x0009740301007387 */ /* 0x0001e20000100800 */
[----:B--2---:R-:W-:-:S03]  /*18960*/  IMAD.MOV.U32 R11, RZ, RZ, R10 ;  /* 0x000000ffff0b7224 */ /* 0x004fc600078e000a */
[----:B------:R-:W2:Y:S04]  /*18970*/  LDL.LU R10, [R1+0x4dc] ;  /* 0x0004dc00010a7983 */ /* 0x000ea80000300800 */
[----:B------:R-:W0:Y:S04]  /*18980*/  LDL.LU R176, [R1+0x430] ;  /* 0x0004300001b07983 */ /* 0x000e280000300800 */
[----:B------:R-:W0:Y:S02]  /*18990*/  LDL.LU R175, [R1+0x434] ;  /* 0x0004340001af7983 */ /* 0x000e240000300800 */
[----:B0-----:R-:W-:Y:S01]  /*189a0*/  F2FP.SATFINITE.E4M3.F32.PACK_AB_MERGE_C R3, R175, R176, RZ ;  /* 0x000000b0af03723e */ /* 0x001fe200048070ff */
        /* <DEDUP_REMOVED lines=28> */
[----:B------:R0:W-:Y:S01]  /*18b70*/  STL [R1+0x970], R3 ;  /* 0x0009700301007387 */ /* 0x0001e20000100800 */
[----:B------:R-:W-:Y:S02]  /*18b80*/  IMAD.MOV.U32 R12, RZ, RZ, R11 ;  /* 0x000000ffff0c7224 */ /* 0x000fe400078e000b */
[----:B--2---:R-:W-:Y:S02]  /*18b90*/  IMAD.MOV.U32 R11, RZ, RZ, R10 ;  /* 0x000000ffff0b7224 */ /* 0x004fe400078e000a */
[----:B------:R-:W2:Y:S01]  /*18ba0*/  LDL.LU R10, [R1+0x4e0] ;  /* 0x0004e000010a7983 */ /* 0x000ea20000300800 */
        /* <DEDUP_REMOVED lines=23> */
[----:B------:R-:W-:Y:S01]  /*18d20*/  VIADD R0, R0, UR6 ;  /* 0x0000000600007c36 */ /* 0x000fe20008000000 */
[----:B------:R-:W-:Y:S01]  /*18d30*/  ULDC UR6, c[0x0][0x248] ;  /* 0x0000920000067ab9 */ /* 0x000fe20000000800 */
[----:B------:R-:W-:Y:S02]  /*18d40*/  IMAD.MOV.U32 R152, RZ, RZ, R23 ;  /* 0x000000ffff987224 */ /* 0x000fe400078e0017 */
[----:B------:R-:W-:-:S02]  /*18d50*/  IMAD.MOV.U32 R23, RZ, RZ, R22 ;  /* 0x000000ffff177224 */ /* 0x000fc400078e0016 */
[----:B------:R-:W-:Y:S02]  /*18d60*/  IMAD.MOV.U32 R22, RZ, RZ, R21 ;  /* 0x000000ffff167224 */ /* 0x000fe400078e0015 */
        /* <DEDUP_REMOVED lines=222> */
[----:B------:R0:W-:Y:S04]  /*19b50*/  STL [R1+0x98c], R3 ;  /* 0x00098c0301007387 */ /* 0x0001e80000100800 */
[----:B------:R-:W3:Y:S01]  /*19b60*/  LDL.LU R173, [R1+0x480] ;  /* 0x0004800001ad7983 */ /* 0x000ee20000300800 */
[----:B------:R-:W-:Y:S01]  /*19b70*/  VIADD R0, R0, UR6 ;  /* 0x0000000600007c36 */ /* 0x000fe20008000000 */
[----:B------:R-:W-:Y:S01]  /*19b80*/  ULDC UR6, c[0x0][0x248] ;  /* 0x0000920000067ab9 */ /* 0x000fe20000000800 */
[----:B0-----:R-:W-:-:S03]  /*19b90*/  F2FP.SATFINITE.E4M3.F32.PACK_AB_MERGE_C R3, R174, R175, RZ ;  /* 0x000000afae03723e */ /* 0x001fc600048070ff */
[----:B------:R0:W-:Y:S04]  /*19ba0*/  STL [R1+0x73c], R0 ;  /* 0x00073c0001007387 */ /* 0x0001e80000100800 */
[----:B------:R-:W-:Y:S01]  /*19bb0*/  STL [R1+0x984], R3 ;  /* 0x0009840301007387 */ /* 0x000fe20000100800 */
[----:B---3--:R-:W-:-:S03]  /*19bc0*/  IMAD.MOV.U32 R174, RZ, RZ, R173 ;  /* 0x000000ffffae7224 */ /* 0x008fc600078e00ad */
[----:B------:R-:W3:Y:S01]  /*19bd0*/  LDL.LU R173, [R1+0x484] ;  /* 0x0004840001ad7983 */ /* 0x000ee20000300800 */
[----:B------:R-:W-:-:S03]  /*19be0*/  IMAD.MOV.U32 R176, RZ, RZ, R174 ;  /* 0x000000ffffb07224 */ /* 0x000fc600078e00ae */
[----:B------:R-:W4:Y:S01]  /*19bf0*/  LDL.LU R174, [R1+0x488] ;  /* 0x0004880001ae7983 */ /* 0x000f220000300800 */
[----:B---3--:R-:W-:-:S03]  /*19c00*/  IMAD.MOV.U32 R175, RZ, RZ, R173 ;  /* 0x000000ffffaf7224 */ /* 0x008fc600078e00ad */
[----:B------:R-:W4:Y:S01]  /*19c10*/  LDL.LU R173, [R1+0x48c] ;  /* 0x00048c0001ad7983 */ /* 0x000f220000300800 */
[----:B0-----:R-:W-:Y:S01]  /*19c20*/  VIADD R0, R0, UR6 ;  /* 0x0000000600007c36 */ /* 0x001fe20008000000 */
[----:B------:R-:W-:Y:S01]  /*19c30*/  ULDC UR6, c[0x0][0x248] ;  /* 0x0000920000067ab9 */ /* 0x000fe20000000800 */
[----:B------:R-:W-:Y:S02]  /*19c40*/  F2FP.SATFINITE.E4M3.F32.PACK_AB_MERGE_C R175, R175, R176, RZ ;  /* 0x000000b0afaf723e */ /* 0x000fe400048070ff */
[----:B------:R-:W-:Y:S01]  /*19c50*/  F2FP.SATFINITE.E4M3.F32.PACK_AB_MERGE_C R171, R171, R172, RZ ;  /* 0x000000acabab723e */ /* 0x000fe200048070ff */
[----:B------:R0:W-:Y:S04]  /*19c60*/  STL [R1+0x734], R0 ;  /* 0x0007340001007387 */ /* 0x0001e80000100800 */
[----:B------:R-:W-:Y:S01]  /*19c70*/  STL [R1+0x9b8], R175 ;  /* 0x0009b8af01007387 */ /* 0x000fe20000100800 */
[----:B------:R-:W-:Y:S01]  /*19c80*/  F2FP.SATFINITE.E4M3.F32.PACK_AB_MERGE_C R167, R167, R168, RZ ;  /* 0x000000a8a7a7723e */ /* 0x000fe200048070ff */
[----:B0-----:R-:W-:Y:S01]  /*19c90*/  VIADD R0, R0, UR6 ;  /* 0x0000000600007c36 */ /* 0x001fe20008000000 */
[----:B------:R-:W-:Y:S01]  /*19ca0*/  ULDC UR6, c[0x0][0x248] ;  /* 0x0000920000067ab9 */ /* 0x000fe20000000800 */
[----:B------:R-:W-:-:S02]  /*19cb0*/  F2FP.SATFINITE.E4M3.F32.PACK_AB_MERGE_C R163, R163, R164, RZ ;  /* 0x000000a4a3a3723e */ /* 0x000fc400048070ff */
[----:B------:R-:W-:Y:S02]  /*19cc0*/  F2FP.SATFINITE.E4M3.F32.PACK_AB_MERGE_C R159, R159, R160, RZ ;  /* 0x000000a09f9f723e */ /* 0x000fe400048070ff */
[----:B------:R-:W-:Y:S02]  /*19cd0*/  F2FP.SATFINITE.E4M3.F32.PACK_AB_MERGE_C R155, R155, R156, RZ ;  /* 0x0000009c9b9b723e */ /* 0x000fe400048070ff */
[----:B------:R-:W-:Y:S02]  /*19ce0*/  F2FP.SATFINITE.E4M3.F32.PACK_AB_MERGE_C R23, R23, R152, RZ ;  /* 0x000000981717723e */ /* 0x000fe400048070ff */
[----:B------:R-:W-:Y:S02]  /*19cf0*/  F2FP.SATFINITE.E4M3.F32.PACK_AB_MERGE_C R12, R12, R13, RZ ;  /* 0x0000000d0c0c723e */ /* 0x000fe400048070ff */
[----:B----4-:R-:W-:-:S05]  /*19d00*/  F2FP.SATFINITE.E4M3.F32.PACK_AB_MERGE_C R3, R173, R174, RZ ;  /* 0x000000aead03723e */ /* 0x010fca00048070ff */
[----:B------:R0:W-:Y:S04]  /*19d10*/  STL [R1+0x9b0], R3 ;  /* 0x0009b00301007387 */ /* 0x0001e80000100800 */
[----:B------:R-:W-:Y:S01]  /*19d20*/  STL [R1+0x99c], R171 ;  /* 0x00099cab01007387 */ /* 0x000fe20000100800 */
[----:B0-----:R-:W-:-:S03]  /*19d30*/  F2FP.SATFINITE.E4M3.F32.PACK_AB_MERGE_C R3, R169, R170, RZ ;  /* 0x000000aaa903723e */ /* 0x001fc600048070ff */
[----:B------:R0:W-:Y:S04]  /*19d40*/  STL [R1+0x72c], R0 ;  /* 0x00072c0001007387 */ /* 0x0001e80000100800 */
[----:B------:R1:W-:Y:S01]  /*19d50*/  STL [R1+0x994], R3 ;  /* 0x0009940301007387 */ /* 0x0003e20000100800 */
[----:B0-----:R-:W-:Y:S01]  /*19d60*/  VIADD R0, R0, UR6 ;  /* 0x0000000600007c36 */ /* 0x001fe20008000000 */
[----:B------:R-:W-:Y:S01]  /*19d70*/  ULDC UR6, c[0x0][0x248] ;  /* 0x0000920000067ab9 */ /* 0x000fe20000000800 */
[----:B-1----:R-:W-:Y:S01]  /*19d80*/  F2FP.SATFINITE.E4M3.F32.PACK_AB_MERGE_C R3, R165, R166, RZ ;  /* 0x000000a6a503723e */ /* 0x002fe200048070ff */
[----:B------:R-:W-:Y:S04]  /*19d90*/  STL [R1+0x9c8], R167 ;  /* 0x0009c8a701007387 */ /* 0x000fe80000100800 */
        /* <DEDUP_REMOVED lines=26> */
[----:B0-----:R-:W-:-:S03]  /*19f40*/  VIADD R0, R0, UR6 ;  /* 0x0000000600007c36 */ /* 0x001fc60008000000 */
[----:B------:R-:W-:Y:S01]  /*19f50*/  STL [R1+0x9d4], R12 ;  /* 0x0009d40c01007387 */ /* 0x000fe20000100800 */
[----:B------:R-:W-:Y:S01]  /*19f60*/  ULDC UR6, c[0x0][0x248] ;  /* 0x0000920000067ab9 */ /* 0x000fe20000000800 */
[----:B--2---:R-:W-:Y:S02]  /*19f70*/  F2FP.SATFINITE.E4M3.F32.PACK_AB_MERGE_C R3, R10, R11, RZ ;  /* 0x0000000b0a03723e */ /* 0x004fe400048070ff */
[----:B------:R0:W-:Y:S04]  /*19f80*/  STL [R1+0x6fc], R0 ;  /* 0x0006fc0001007387 */ /* 0x0001e80000100800 */
[----:B------:R-:W-:Y:S04]  /*19f90*/  STL [R1+0x9cc], R3 ;  /* 0x0009cc0301007387 */ /* 0x000fe80000100800 */
[----:B------:R-:W2:Y:S01]  /*19fa0*/  LDL.LU R176, [R1+0x500] ;  /* 0x0005000001b07983 */ /* 0x000ea20000300800 */
[----:B0-----:R-:W-:Y:S01]  /*19fb0*/  VIADD R0, R0, UR6 ;  /* 0x0000000600007c36 */ /* 0x001fe20008000000 */
[----:B------:R-:W-:-:S02]  /*19fc0*/  ULDC UR6, c[0x0][0x248] ;  /* 0x0000920000067ab9 */ /* 0x000fc40000000800 */
[----:B------:R-:W2:Y:S04]  /*19fd0*/  LDL.LU R175, [R1+0x504] ;  /* 0x0005040001af7983 */ /* 0x000ea80000300800 */
[----:B------:R-:W3:Y:S04]  /*19fe0*/  LDL.LU R174, [R1+0x508] ;  /* 0x0005080001ae7983 */ /* 0x000ee80000300800 */
[----:B------:R-:W3:Y:S04]  /*19ff0*/  LDL.LU R173, [R1+0x50c] ;  /* 0x00050c0001ad7983 */ /* 0x000ee80000300800 */
[----:B------:R-:W4:Y:S04]  /*1a000*/  LDL.LU R172, [R1+0x510] ;  /* 0x0005100001ac7983 */ /* 0x000f280000300800 */
[----:B------:R-:W4:Y:S04]  /*1a010*/  LDL.LU R171, [R1+0x514] ;  /* 0x0005140001ab7983 */ /* 0x000f280000300800 */
[----:B------:R-:W4:Y:S04]  /*1a020*/  LDL.LU R170, [R1+0x518] ;  /* 0x0005180001aa7983 */ /* 0x000f280000300800 */
[----:B------:R0:W-:Y:S04]  /*1a030*/  STL [R1+0x6f4], R0 ;  /* 0x0006f40001007387 */ /* 0x0001e80000100800 */
[----:B------:R-:W4:Y:S04]  /*1a040*/  LDL.LU R169, [R1+0x51c] ;  /* 0x00051c0001a97983 */ /* 0x000f280000300800 */
        /* <DEDUP_REMOVED lines=23> */
[----:B------:R-:W4:Y:S01]  /*1a1c0*/  LDL.LU R10, [R1+0x57c] ;  /* 0x00057c00010a7983 */ /* 0x000f220000300800 */
[----:B0-----:R-:W-:Y:S01]  /*1a1d0*/  VIADD R0, R0, UR6 ;  /* 0x0000000600007c36 */ /* 0x001fe20008000000 */
[----:B------:R-:W-:Y:S01]  /*1a1e0*/  ULDC UR6, c[0x0][0x248] ;  /* 0x0000920000067ab9 */ /* 0x000fe20000000800 */
[----:B--2---:R-:W-:-:S02]  /*1a1f0*/  F2FP.SATFINITE.E4M3.F32.PACK_AB_MERGE_C R175, R175, R176, RZ ;  /* 0x000000b0afaf723e */ /* 0x004fc400048070ff */
[----:B---3--:R-:W-:-:S03]  /*1a200*/  F2FP.SATFINITE.E4M3.F32.PACK_AB_MERGE_C R3, R173, R174, RZ ;  /* 0x000000aead03723e */ /* 0x008fc600048070ff */
[----:B------:R-:W-:Y:S04]  /*1a210*/  STL [R1+0x9f8], R175 ;  /* 0x0009f8af01007387 */ /* 0x000fe80000100800 */
[----:B------:R0:W-:Y:S01]  /*1a220*/  STL [R1+0x9f0], R3 ;  /* 0x0009f00301007387 */ /* 0x0001e20000100800 */
[----:B----4-:R-:W-:-:S05]  /*1a230*/  F2FP.SATFINITE.E4M3.F32.PACK_AB_MERGE_C R171, R171, R172, RZ ;  /* 0x000000acabab723e */ /* 0x010fca00048070ff */
[----:B------:R-:W-:Y:S01]  /*1a240*/  STL [R1+0x9e4], R171 ;  /* 0x0009e4ab01007387 */ /* 0x000fe20000100800 */
[----:B0-----:R-:W-:-:S03]  /*1a250*/  F2FP.SATFINITE.E4M3.F32.PACK_AB_MERGE_C R3, R169, R170, RZ ;  /* 0x000000aaa903723e */ /* 0x001fc600048070ff */
[----:B------:R0:W-:Y:S04]  /*1a260*/  STL [R1+0x6ec], R0 ;  /* 0x0006ec0001007387 */ /* 0x0001e80000100800 */
[----:B------:R1:W-:Y:S01]  /*1a270*/  STL [R1+0x9dc], R3 ;  /* 0x0009dc0301007387 */ /* 0x0003e20000100800 */
[----:B------:R-:W-:Y:S01]  /*1a280*/  F2FP.SATFINITE.E4M3.F32.PACK_AB_MERGE_C R167, R167, R168, RZ ;  /* 0x000000a8a7a7723e */ /* 0x000fe200048070ff */
[----:B0-----:R-:W-:Y:S01]  /*1a290*/  VIADD R0, R0, UR6 ;  /* 0x0000000600007c36 */ /* 0x001fe20008000000 */
[----:B------:R-:W-:-:S03]  /*1a2a0*/  ULDC UR6, c[0x0][0x248] ;  /* 0x0000920000067ab9 */ /* 0x000fc60000000800 */
[----:B------:R-:W-:Y:S01]  /*1a2b0*/  STL [R1+0xa08], R167 ;  /* 0x000a08a701007387 */ /* 0x000fe20000100800 */
[----:B-1----:R-:W-:-:S03]  /*1a2c0*/  F2FP.SATFINITE.E4M3.F32.PACK_AB_MERGE_C R3, R165, R166, RZ ;  /* 0x000000a6a503723e */ /* 0x002fc600048070ff */
        /* <DEDUP_REMOVED lines=476> */
[----:B------:R1:W-:Y:S04]  /*1c090*/  STL [R1+0xa7c], R3 ;  /* 0x000a7c0301007387 */ /* 0x0003e80000100800 */
[----:B------:R-:W2:Y:S01]  /*1c0a0*/  LDL.LU R176, [R1] ;  /* 0x0000000001b07983 */ /* 0x000ea20000300800 */
        /* <DEDUP_REMOVED lines=8> */
[----:B------:R-:W-:Y:S04]  /*1c130*/  STL [R1+0x5c8], R0 ;  /* 0x0005c80001007387 */ /* 0x000fe80000100800 */
[----:B------:R-:W4:Y:S04]  /*1c140*/  LDL.LU R172, [R1+0x1c] ;  /* 0x00001c0001ac7983 */ /* 0x000f280000300800 */
[----:B------:R-:W2:Y:S04]  /*1c150*/  LDL.LU R171, [R1+0x20] ;  /* 0x0000200001ab7983 */ /* 0x000ea80000300800 */
[----:B------:R-:W2:Y:S04]  /*1c160*/  LDL.LU R170, [R1+0x24] ;  /* 0x0000240001aa7983 */ /* 0x000ea80000300800 */
[----:B------:R-:W3:Y:S04]  /*1c170*/  LDL.LU R169, [R1+0x28] ;  /* 0x0000280001a97983 */ /* 0x000ee80000300800 */
[----:B------:R-:W3:Y:S04]  /*1c180*/  LDL.LU R168, [R1+0x2c] ;  /* 0x00002c0001a87983 */ /* 0x000ee80000300800 */
        /* <DEDUP_REMOVED lines=20> */
[----:B-1----:R-:W-:Y:S01]  /*1c2d0*/  VIADD R3, R0, UR6 ;  /* 0x0000000600037c36 */ /* 0x002fe20008000000 */
[----:B------:R-:W-:-:S04]  /*1c2e0*/  ULDC UR6, c[0x0][0x248] ;  /* 0x0000920000067ab9 */ /* 0x000fc80000000800 */
[----:B------:R0:W-:Y:S02]  /*1c2f0*/  STL [R1+0x5c4], R3 ;  /* 0x0005c40301007387 */ /* 0x0001e40000100800 */
[----:B0-----:R-:W-:Y:S01]  /*1c300*/  VIADD R3, R3, UR6 ;  /* 0x0000000603037c36 */ /* 0x001fe20008000000 */
[----:B------:R-:W-:Y:S01]  /*1c310*/  ULDC UR6, c[0x0][0x248] ;  /* 0x0000920000067ab9 */ /* 0x000fe20000000800 */
[----:B--2---:R-:W-:-:S05]  /*1c320*/  F2FP.SATFINITE.E4M3.F32.PACK_AB_MERGE_C R170, R170, R171, RZ ;  /* 0x000000abaaaa723e */ /* 0x004fca00048070ff */
[----:B------:R-:W-:Y:S01]  /*1c330*/  STL [R1+0x784], R170 ;  /* 0x000784aa01007387 */ /* 0x000fe20000100800 */
[----:B---3--:R-:W-:-:S03]  /*1c340*/  F2FP.SATFINITE.E4M3.F32.PACK_AB_MERGE_C R196, R168, R169, RZ ;  /* 0x000000a9a8c4723e */ /* 0x008fc600048070ff */
[----:B------:R0:W-:Y:S01]  /*1c350*/  STL [R1+0x5c0], R3 ;  /* 0x0005c00301007387 */ /* 0x0001e20000100800 */
[----:B----4-:R-:W-:Y:S01]  /*1c360*/  F2FP.SATFINITE.E4M3.F32.PACK_AB_MERGE_C R166, R166, R167, RZ ;  /* 0x000000a7a6a6723e */ /* 0x010fe200048070ff */
[----:B0-----:R-:W-:Y:S02]  /*1c370*/  VIADD R3, R3, UR6 ;  /* 0x0000000603037c36 */ /* 0x001fe40008000000 */
[----:B------:R-:W-:Y:S01]  /*1c380*/  STL [R1+0xf40], R196 ;  /* 0x000f40c401007387 */ /* 0x000fe20000100800 */
[----:B------:R-:W-:Y:S01]  /*1c390*/  ULDC UR6, c[0x0][0x248] ;  /* 0x0000920000067ab9 */ /* 0x000fe20000000800 */
[----:B------:R-:W-:Y:S02]  /*1c3a0*/  F2FP.SATFINITE.E4M3.F32.PACK_AB_MERGE_C R164, R164, R165, RZ ;  /* 0x000000a5a4a4723e */ /* 0x000fe400048070ff */
[----:B------:R-:W-:Y:S04]  /*1c3b0*/  STL [R1+0x77c], R166 ;  /* 0x00077ca601007387 */ /* 0x000fe80000100800 */
[----:B------:R0:W-:Y:S01]  /*1c3c0*/  STL [R1+0x5bc], R3 ;  /* 0x0005bc0301007387 */ /* 0x0001e20000100800 */
[----:B------:R-:W-:-:S03]  /*1c3d0*/  F2FP.SATFINITE.E4M3.F32.PACK_AB_MERGE_C R162, R162, R163, RZ ;  /* 0x000000a3a2a2723e */ /* 0x000fc600048070ff */
[----:B------:R-:W-:Y:S01]  /*1c3e0*/  STL [R1+0x778], R164 ;  /* 0x000778a401007387 */ /* 0x000fe20000100800 */
[----:B0-----:R-:W-:Y:S01]  /*1c3f0*/  VIADD R3, R3, UR6 ;  /* 0x0000000603037c36 */ /* 0x001fe20008000000 */
[----:B------:R-:W-:Y:S01]  /*1c400*/  ULDC UR6, c[0x0][0x248] ;  /* 0x0000920000067ab9 */ /* 0x000fe20000000800 */
[----:B------:R-:W-:Y:S01]  /*1c410*/  F2FP.SATFINITE.E4M3.F32.PACK_AB_MERGE_C R160, R160, R161, RZ ;  /* 0x000000a1a0a0723e */ /* 0x000fe200048070ff */
        /* <DEDUP_REMOVED lines=18> */
[----:B------:R-:W-:Y:S01]  /*1c540*/  F2FP.SATFINITE.E4M3.F32.PACK_AB_MERGE_C R11, R11, R21, RZ ;  /* 0x000000150b0b723e */ /* 0x000fe200048070ff */
[----:B0-----:R-:W-:Y:S02]  /*1c550*/  VIADD R3, R3, UR6 ;  /* 0x0000000603037c36 */ /* 0x001fe40008000000 */
[----:B------:R-:W-:Y:S01]  /*1c560*/  STL [R1+0x798], R22 ;  /* 0x0007981601007387 */ /* 0x000fe20000100800 */
[----:B------:R-:W-:-:S03]  /*1c570*/  ULDC UR6, c[0x0][0x248] ;  /* 0x0000920000067ab9 */ /* 0x000fc60000000800 */
[----:B------:R0:W-:Y:S01]  /*1c580*/  STL [R1+0x5ac], R3 ;  /* 0x0005ac0301007387 */ /* 0x0001e20000100800 */
[----:B------:R-:W-:-:S03]  /*1c590*/  F2FP.SATFINITE.E4M3.F32.PACK_AB_MERGE_C R13, R13, R176, RZ ;  /* 0x000000b00d0d723e */ /* 0x000fc600048070ff */
[----:B------:R1:W-:Y:S01]  /*1c5a0*/  STL [R1+0x790], R11 ;  /* 0x0007900b01007387 */ /* 0x0003e20000100800 */
[----:B------:R-:W-:-:S03]  /*1c5b0*/  F2FP.SATFINITE.E4M3.F32.PACK_AB_MERGE_C R12, R12, R175, RZ ;  /* 0x000000af0c0c723e */ /* 0x000fc600048070ff */
[----:B------:R-:W2:Y:S01]  /*1c5c0*/  LDL.LU R179, [R1+0x80] ;  /* 0x0000800001b37983 */ /* 0x000ea20000300800 */
[----:B------:R-:W-:Y:S01]  /*1c5d0*/  F2FP.SATFINITE.E4M3.F32.PACK_AB_MERGE_C R10, R10, R174, RZ ;  /* 0x000000ae0a0a723e */ /* 0x000fe200048070ff */
[----:B0-----:R-:W-:Y:S01]  /*1c5e0*/  VIADD R3, R3, UR6 ;  /* 0x0000000603037c36 */ /* 0x001fe20008000000 */
[----:B------:R-:W-:Y:S01]  /*1c5f0*/  F2FP.SATFINITE.E4M3.F32.PACK_AB_MERGE_C R0, R172, R173, RZ ;  /* 0x000000adac00723e */ /* 0x000fe200048070ff */
[----:B------:R-:W2:Y:S01]  /*1c600*/  LDL.LU R178, [R1+0x84] ;  /* 0x0000840001b27983 */ /* 0x000ea20000300800 */
[----:B------:R-:W-:-:S03]  /*1c610*/  ULDC UR6, c[0x0][0x248] ;  /* 0x0000920000067ab9 */ /* 0x000fc60000000800 */
        /* <DEDUP_REMOVED lines=30> */
[----:B-1----:R-:W4:Y:S01]  /*1c800*/  LDL.LU R11, [R1+0xfc] ;  /* 0x0000fc00010b7983 */ /* 0x002f220000300800 */
[----:B0-----:R-:W-:Y:S01]  /*1c810*/  VIADD R3, R3, UR6 ;  /* 0x0000000603037c36 */ /* 0x001fe20008000000 */
[----:B------:R-:W-:Y:S01]  /*1c820*/  ULDC UR6, c[0x0][0x248] ;  /* 0x0000920000067ab9 */ /* 0x000fe20000000800 */
[----:B--2---:R-:W-:-:S02]  /*1c830*/  F2FP.SATFINITE.E4M3.F32.PACK_AB_MERGE_C R178, R178, R179, RZ ;  /* 0x000000b3b2b2723e */ /* 0x004fc400048070ff */
[----:B---3--:R-:W-:-:S03]  /*1c840*/  F2FP.SATFINITE.E4M3.F32.PACK_AB_MERGE_C R176, R176, R177, RZ ;  /* 0x000000b1b0b0723e */ /* 0x008fc600048070ff */
[----:B------:R-:W-:Y:S01]  /*1c850*/  STL [R1+0x7bc], R178 ;  /* 0x0007bcb201007387 */ /* 0x000fe20000100800 */
[----:B----4-:R-:W-:-:S03]  /*1c860*/  F2FP.SATFINITE.E4M3.F32.PACK_AB_MERGE_C R174, R174, R175, RZ ;  /* 0x000000afaeae723e */ /* 0x010fc600048070ff */
[----:B------:R-:W-:Y:S04]  /*1c870*/  STL [R1+0x7b4], R176 ;  /* 0x0007b4b001007387 */ /* 0x000fe80000100800 */
[----:B------:R-:W-:Y:S04]  /*1c880*/  STL [R1+0x7a8], R174 ;  /* 0x0007a8ae01007387 */ /* 0x000fe80000100800 */
[----:B------:R0:W-:Y:S01]  /*1c890*/  STL [R1+0x5a4], R3 ;  /* 0x0005a40301007387 */ /* 0x0001e20000100800 */
[----:B------:R-:W-:Y:S01]  /*1c8a0*/  F2FP.SATFINITE.E4M3.F32.PACK_AB_MERGE_C R172, R172, R173, RZ ;  /* 0x000000adacac723e */ /* 0x000fe200048070ff */
[----:B0-----:R-:W-:Y:S01]  /*1c8b0*/  VIADD R3, R3, UR6 ;  /* 0x0000000603037c36 */ /* 0x001fe20008000000 */
[----:B------:R-:W-:-:S03]  /*1c8c0*/  F2FP.SATFINITE.E4M3.F32.PACK_AB_MERGE_C R170, R170, R171, RZ ;  /* 0x000000abaaaa723e */ /* 0x000fc600048070ff */
[----:B------:R-:W-:Y:S01]  /*1c8d0*/  STL [R1+0x7a0], R172 ;  /* 0x0007a0ac01007387 */ /* 0x000fe20000100800 */
[----:B------:R-:W-:-:S03]  /*1c8e0*/  ULDC UR6, c[0x0][0x248] ;  /* 0x0000920000067ab9 */ /* 0x000fc60000000800 */
[----:B------:R-:W-:Y:S01]  /*1c8f0*/  STL [R1+0x7cc], R170 ;  /* 0x0007ccaa01007387 */ /* 0x000fe20000100800 */
[----:B------:R-:W-:-:S03]  /*1c900*/  F2FP.SATFINITE.E4M3.F32.PACK_AB_MERGE_C R168, R168, R169, RZ ;  /* 0x000000a9a8a8723e */ /* 0x000fc600048070ff */
[----:B------:R0:W-:Y:S01]  /*1c910*/  STL [R1+0x5a0], R3 ;  /* 0x0005a00301007387 */ /* 0x0001e20000100800 */
[----:B------:R-:W-:Y:S01]  /*1c920*/  F2FP.SATFINITE.E4M3.F32.PACK_AB_MERGE_C R166, R166, R167, RZ ;  /* 0x000000a7a6a6723e */ /* 0x000fe200048070ff */
        /* <DEDUP_REMOVED lines=33> */
[----:B------:R0:W-:Y:S04]  /*1cb40*/  STL [R1+0x58c], R3 ;  /* 0x00058c0301007387 */ /* 0x0001e80000100800 */
[----:B------:R1:W-:Y:S04]  /*1cb50*/  STL [R1+0x7d0], R11 ;  /* 0x0007d00b01007387 */ /* 0x0003e80000100800 */
        /* <DEDUP_REMOVED lines=171> */
[----:B0-----:R-:W-:Y:S01]  /*1d610*/  VIADD R3, R3, UR6 ;  /* 0x0000000603037c36 */ /* 0x001fe20008000000 */
[----:B------:R-:W-:Y:S01]  /*1d620*/  ULDC UR6, c[0x0][0x248] ;  /* 0x0000920000067ab9 */ /* 0x000fe20000000800 */
[----:B------:R-:W-:Y:S01]  /*1d630*/  STL [R1+0x858], R22 ;  /* 0x0008581601007387 */ /* 0x000fe20000100800 */
[----:B------:R-:W-:-:S03]  /*1d640*/  F2FP.SATFINITE.E4M3.F32.PACK_AB_MERGE_C R21, R25, R24, RZ ;  /* 0x000000181915723e */ /* 0x000fc600048070ff */
[----:B------:R0:W-:Y:S04]  /*1d650*/  STL [R1+0x54c], R3 ;  /* 0x00054c0301007387 */ /* 0x0001e80000100800 */
[----:B------:R1:W-:Y:S01]  /*1d660*/  STL [R1+0x850], R11 ;  /* 0x0008500b01007387 */ /* 0x0003e20000100800 */
[----:B0-----:R-:W-:Y:S01]  /*1d670*/  VIADD R3, R3, UR6 ;  /* 0x0000000603037c36 */ /* 0x001fe20008000000 */
[----:B------:R-:W-:Y:S01]  /*1d680*/  ULDC UR6, c[0x0][0x248] ;  /* 0x0000920000067ab9 */ /* 0x000fe20000000800 */
[----:B-1----:R-:W-:Y:S01]  /*1d690*/  F2FP.SATFINITE.E4M3.F32.PACK_AB_MERGE_C R11, R27, R26, RZ ;  /* 0x0000001a1b0b723e */ /* 0x002fe200048070ff */
[----:B------:R0:W-:Y:S04]  /*1d6a0*/  STL [R1+0x87c], R21 ;  /* 0x00087c1501007387 */ /* 0x0001e80000100800 */
[----:B------:R1:W-:Y:S04]  /*1d6b0*/  STL [R1+0x548], R3 ;  /* 0x0005480301007387 */ /* 0x0003e80000100800 */
[----:B------:R2:W-:Y:S01]  /*1d6c0*/  STL [R1+0x874], R11 ;  /* 0x0008740b01007387 */ /* 0x0005e20000100800 */
[----:B0-----:R-:W-:Y:S01]  /*1d6d0*/  F2FP.SATFINITE.E4M3.F32.PACK_AB_MERGE_C R21, R29, R28, RZ ;  /* 0x0000001c1d15723e */ /* 0x001fe200048070ff */
[----:B-1----:R-:W-:Y:S01]  /*1d6e0*/  VIADD R3, R3, UR6 ;  /* 0x0000000603037c36 */ /* 0x002fe20008000000 */
[----:B------:R-:W-:Y:S01]  /*1d6f0*/  ULDC UR6, c[0x0][0x248] ;  /* 0x0000920000067ab9 */ /* 0x000fe20000000800 */
[----:B--2---:R-:W-:-:S02]  /*1d700*/  F2FP.SATFINITE.E4M3.F32.PACK_AB_MERGE_C R11, R31, R30, RZ ;  /* 0x0000001e1f0b723e */ /* 0x004fc400048070ff */
        /* <DEDUP_REMOVED lines=200> */
[----:B-1----:R-:W-:-:S04]  /*1e390*/  VIADD R3, R3, UR6 ;  /* 0x0000000603037c36 */ /* 0x002fc80008000000 */
[----:B------:R-:W-:Y:S01]  /*1e3a0*/  STL [R1+0x934], R21 ;  /* 0x0009341501007387 */ /* 0x000fe20000100800 */
[----:B------:R-:W-:Y:S01]  /*1e3b0*/  ULDC UR6, c[0x0][0x248] ;  /* 0x0000920000067ab9 */ /* 0x000fe20000000800 */
[----:B--2---:R-:W-:Y:S02]  /*1e3c0*/  F2FP.SATFINITE.E4M3.F32.PACK_AB_MERGE_C R11, R147, R146, RZ ;  /* 0x00000092930b723e */ /* 0x004fe400048070ff */
[----:B------:R0:W-:Y:S04]  /*1e3d0*/  STL [R1+0x3ac], R3 ;  /* 0x0003ac0301007387 */ /* 0x0001e80000100800 */
[----:B------:R1:W-:Y:S01]  /*1e3e0*/  STL [R1+0x8f8], R11 ;  /* 0x0008f80b01007387 */ /* 0x0003e20000100800 */
[----:B0-----:R-:W-:Y:S01]  /*1e3f0*/  VIADD R3, R3, UR6 ;  /* 0x0000000603037c36 */ /* 0x001fe20008000000 */
[----:B------:R-:W-:Y:S01]  /*1e400*/  ULDC UR6, c[0x0][0x248] ;  /* 0x0000920000067ab9 */ /* 0x000fe20000000800 */
[----:B-1----:R-:W-:-:S05]  /*1e410*/  F2FP.SATFINITE.E4M3.F32.PACK_AB_MERGE_C R11, R149, R148, RZ ;  /* 0x00000094950b723e */ /* 0x002fca00048070ff */
[----:B------:R-:W-:Y:S04]  /*1e420*/  STL [R1+0x8b8], R11 ;  /* 0x0008b80b01007387 */ /* 0x000fe80000100800 */
[----:B------:R0:W-:Y:S02]  /*1e430*/  STL [R1+0x384], R3 ;  /* 0x0003840301007387 */ /* 0x0001e40000100800 */
[----:B0-----:R-:W-:Y:S01]  /*1e440*/  VIADD R3, R3, UR6 ;  /* 0x0000000603037c36 */ /* 0x001fe20008000000 */
[----:B------:R-:W-:-:S04]  /*1e450*/  ULDC UR6, c[0x0][0x248] ;  /* 0x0000920000067ab9 */ /* 0x000fc80000000800 */
[----:B------:R0:W-:Y:S02]  /*1e460*/  STL [R1+0x374], R3 ;  /* 0x0003740301007387 */ /* 0x0001e40000100800 */
[----:B0-----:R-:W-:Y:S01]  /*1e470*/  VIADD R3, R3, UR6 ;  /* 0x0000000603037c36 */ /* 0x001fe20008000000 */
[----:B------:R-:W0:Y:S01]  /*1e480*/  S2R R22, SR_TID.X ;  /* 0x0000000000167919 */ /* 0x000e220000002100 */
[----:B------:R-:W-:-:S03]  /*1e490*/  ULDC UR6, c[0x0][0x248] ;  /* 0x0000920000067ab9 */ /* 0x000fc60000000800 */
[----:B------:R1:W-:Y:S04]  /*1e4a0*/  STL [R1+0x39c], R3 ;  /* 0x00039c0301007387 */ /* 0x0003e80000100800 */
[----:B------:R-:W2:Y:S01]  /*1e4b0*/  LDL.LU R24, [R1+0x930] ;  /* 0x0009300001187983 */ /* 0x000ea20000300800 */
[----:B-1----:R-:W-:Y:S01]  /*1e4c0*/  VIADD R3, R3, UR6 ;  /* 0x0000000603037c36 */ /* 0x002fe20008000000 */
[----:B------:R-:W-:Y:S01]  /*1e4d0*/  ULDC UR6, c[0x0][0x248] ;  /* 0x0000920000067ab9 */ /* 0x000fe20000000800 */
[C---:B0-----:R-:W-:Y:S02]  /*1e4e0*/  IMAD.SHL.U32 R21, R22.reuse, 0x10, RZ ;  /* 0x0000001016157824 */ /* 0x041fe400078e00ff */
[----:B------:R-:W-:-:S03]  /*1e4f0*/  IMAD.SHL.U32 R11, R22, 0x40, RZ ;  /* 0x00000040160b7824 */ /* 0x000fc600078e00ff */
[----:B------:R-:W-:Y:S02]  /*1e500*/  LOP3.LUT R21, R21, 0xf0, RZ, 0xc0, !PT ;  /* 0x000000f015157812 */ /* 0x000fe400078ec0ff */
[----:B------:R-:W-:Y:S01]  /*1e510*/  LOP3.LUT R11, R11, 0x400, RZ, 0xc0, !PT ;  /* 0x000004000b0b7812 */ /* 0x000fe200078ec0ff */
[----:B------:R-:W-:-:S03]  /*1e520*/  IMAD.SHL.U32 R22, R22, 0x8, RZ ;  /* 0x0000000816167824 */ /* 0x000fc600078e00ff */
[----:B------:R-:W-:Y:S02]  /*1e530*/  IADD3 R11, R11, UR5, R21 ;  /* 0x000000050b0b7c10 */ /* 0x000fe4000fffe015 */
[----:B------:R-:W-:Y:S01]  /*1e540*/  MOV R21, UR5 ;  /* 0x0000000500157c02 */ /* 0x000fe20008000f00 */
[----:B------:R0:W-:Y:S01]  /*1e550*/  STL [R1+0x3c4], R3 ;  /* 0x0003c40301007387 */ /* 0x0001e20000100800 */
[----:B------:R-:W-:Y:S01]  /*1e560*/  PRMT R23, R12, 0x5410, R0 ;  /* 0x000054100c177816 */ /* 0x000fe20000000000 */
[C---:B------:R-:W-:Y:S02]  /*1e570*/  VIADD R242, R4.reuse, 0x6 ;  /* 0x0000000604f27836 */ /* 0x040fe40000000000 */
[----:B------:R-:W-:Y:S01]  /*1e580*/  VIADD R243, R4, 0x5 ;  /* 0x0000000504f37836 */ /* 0x000fe20000000000 */
[----:B------:R1:W-:Y:S01]  /*1e590*/  STL [R1+0x4d4], R21 ;  /* 0x0004d41501007387 */ /* 0x0003e20000100800 */
[----:B------:R-:W-:Y:S01]  /*1e5a0*/  PRMT R20, R20, 0x5410, R18 ;  /* 0x0000541014147816 */ /* 0x000fe20000000012 */
[----:B------:R-:W-:Y:S01]  /*1e5b0*/  ULDC UR5, c[0x0][0x22c] ;  /* 0x00008b0000057ab9 */ /* 0x000fe20000000800 */
[----:B0-----:R-:W-:Y:S01]  /*1e5c0*/  VIADD R3, R3, UR6 ;  /* 0x0000000603037c36 */ /* 0x001fe20008000000 */
[----:B------:R-:W-:Y:S01]  /*1e5d0*/  ULDC UR6, c[0x0][0x248] ;  /* 0x0000920000067ab9 */ /* 0x000fe20000000800 */
[----:B-1----:R-:W-:-:S02]  /*1e5e0*/  LOP3.LUT R21, R22, 0x300, RZ, 0xc0, !PT ;  /* 0x0000030016157812 */ /* 0x002fc400078ec0ff */
[----:B------:R-:W-:-:S05]  /*1e5f0*/  F2FP.SATFINITE.E4M3.F32.PACK_AB_MERGE_C R22, R151, R150, RZ ;  /* 0x000000969716723e */ /* 0x000fca00048070ff */
[----:B------:R-:W-:Y:S04]  /*1e600*/  STL [R1+0x880], R22 ;  /* 0x0008801601007387 */ /* 0x000fe80000100800 */
[----:B------:R0:W-:Y:S02]  /*1e610*/  STL [R1+0x40c], R3 ;  /* 0x00040c0301007387 */ /* 0x0001e40000100800 */
[----:B0-----:R-:W-:Y:S01]  /*1e620*/  VIADD R3, R3, UR6 ;  /* 0x0000000603037c36 */ /* 0x001fe20008000000 */
[----:B------:R-:W-:-:S04]  /*1e630*/  ULDC UR6, c[0x0][0x248] ;  /* 0x0000920000067ab9 */ /* 0x000fc80000000800 */
[----:B------:R0:W-:Y:S02]  /*1e640*/  STL [R1+0x3fc], R3 ;  /* 0x0003fc0301007387 */ /* 0x0001e40000100800 */
[----:B0-----:R-:W-:Y:S01]  /*1e650*/  VIADD R3, R3, UR6 ;  /* 0x0000000603037c36 */ /* 0x001fe20008000000 */
[----:B------:R-:W-:-:S04]  /*1e660*/  ULDC UR6, c[0x0][0x248] ;  /* 0x0000920000067ab9 */ /* 0x000fc80000000800 */
[----:B------:R0:W-:Y:S01]  /*1e670*/  STL [R1+0x444], R3 ;  /* 0x0004440301007387 */ /* 0x0001e20000100800 */
[----:B------:R-:W-:Y:S02]  /*1e680*/  IMAD.IADD R11, R11, 0x1, R21 ;  /* 0x000000010b0b7824 */ /* 0x000fe400078e0215 */
[----:B0-----:R-:W-:Y:S01]  /*1e690*/  VIADD R3, R3, UR6 ;  /* 0x0000000603037c36 */ /* 0x001fe20008000000 */
[----:B------:R-:W-:-:S04]  /*1e6a0*/  ULDC UR6, c[0x0][0x248] ;  /* 0x0000920000067ab9 */ /* 0x000fc80000000800 */
[----:B------:R0:W-:Y:S04]  /*1e6b0*/  STL [R1+0x3ec], R3 ;  /* 0x0003ec0301007387 */ /* 0x0001e80000100800 */
[----:B------:R-:W-:Y:S01]  /*1e6c0*/  STL [R1+0xf44], R11 ;  /* 0x000f440b01007387 */ /* 0x000fe20000100800 */
[----:B0-----:R-:W-:Y:S01]  /*1e6d0*/  VIADD R3, R3, UR6 ;  /* 0x0000000603037c36 */ /* 0x001fe20008000000 */
[----:B------:R-:W-:-:S04]  /*1e6e0*/  ULDC UR6, c[0x0][0x248] ;  /* 0x0000920000067ab9 */ /* 0x000fc80000000800 */
[----:B------:R0:W-:Y:S01]  /*1e6f0*/  STL [R1+0x434], R3 ;  /* 0x0004340301007387 */ /* 0x0001e20000100800 */
[----:B------:R-:W-:Y:S02]  /*1e700*/  VIADD R0, R4, 0xb1 ;  /* 0x000000b104007836 */ /* 0x000fe40000000000 */
[----:B0-----:R-:W-:Y:S01]  /*1e710*/  VIADD R3, R3, UR6 ;  /* 0x0000000603037c36 */ /* 0x001fe20008000000 */
[----:B------:R-:W-:-:S04]  /*1e720*/  ULDC UR6, c[0x0][0x248] ;  /* 0x0000920000067ab9 */ /* 0x000fc80000000800 */
[----:B------:R0:W-:Y:S01]  /*1e730*/  STL [R1+0x46c], R3 ;  /* 0x00046c0301007387 */ /* 0x0001e20000100800 */
[----:B------:R-:W-:Y:S01]  /*1e740*/  PRMT R22, R13, 0x5410, R10 ;  /* 0x000054100d167816 */ /* 0x000fe2000000000a */
[----:B0-----:R-:W-:Y:S01]  /*1e750*/  VIADD R3, R3, UR6 ;  /* 0x0000000603037c36 */ /* 0x001fe20008000000 */
[----:B------:R-:W-:-:S04]  /*1e760*/  ULDC UR6, c[0x0][0x248] ;  /* 0x0000920000067ab9 */ /* 0x000fc80000000800 */
[----:B------:R0:W-:Y:S01]  /*1e770*/  STL [R1+0x484], R3 ;  /* 0x0004840301007387 */ /* 0x0001e20000100800 */
[----:B------:R-:W-:Y:S02]  /*1e780*/  VIADD R10, R4, 0x1ff ;  /* 0x000001ff040a7836 */ /* 0x000fe40000000000 */
        /* <DEDUP_REMOVED lines=14> */
[----:B------:R0:W-:Y:S01]  /*1e870*/  STL [R1+0x4c8], R3 ;  /* 0x0004c80301007387 */ /* 0x0001e20000100800 */
[C---:B--2---:R-:W-:Y:S01]  /*1e880*/  ISETP.GE.AND P6, PT, R24.reuse, UR8, PT ;  /* 0x0000000818007c0c */ /* 0x044fe2000bfc6270 */
[----:B------:R-:W-:Y:S01]  /*1e890*/  IMAD R12, R24, UR6, RZ ;  /* 0x00000006180c7c24 */ /* 0x000fe2000f8e02ff */
[----:B------:R-:W-:Y:S02]  /*1e8a0*/  ULDC UR8, c[0x0][0x248] ;  /* 0x0000920000087ab9 */ /* 0x000fe40000000800 */
[----:B------:R-:W-:Y:S01]  /*1e8b0*/  ISETP.LT.AND P0, PT, R0, UR9, !P6 ;  /* 0x0000000900007c0c */ /* 0x000fe2000f701270 */
[----:B------:R-:W-:Y:S01]  /*1e8c0*/  VIADD R0, R4, 0xb0 ;  /* 0x000000b004007836 */ /* 0x000fe20000000000 */
[----:B------:R-:W-:Y:S01]  /*1e8d0*/  ISETP.LT.AND P5, PT, R10, UR7, !P6 ;  /* 0x000000070a007c0c */ /* 0x000fe2000f7a1270 */
[----:B------:R-:W-:Y:S01]  /*1e8e0*/  ULDC UR7, c[0x0][0x22c] ;  /* 0x00008b0000077ab9 */ /* 0x000fe20000000800 */
[----:B------:R-:W-:-:S09]  /*1e8f0*/  ULDC UR9, c[0x0][0x22c] ;  /* 0x00008b0000097ab9 */ /* 0x000fd20000000800 */
[----:B------:R-:W-:Y:S02]  /*1e900*/  @P0 LOP3.LUT R2, R2, 0x1000000, RZ, 0xfc, !PT ;  /* 0x0100000002020812 */ /* 0x000fe400078efcff */
[----:B------:R-:W-:Y:S01]  /*1e910*/  ISETP.LT.AND P0, PT, R0, UR7, !P6 ;  /* 0x0000000700007c0c */ /* 0x000fe2000f701270 */
[----:B------:R-:W-:Y:S01]  /*1e920*/  VIADD R0, R4, 0xaf ;  /* 0x000000af04007836 */ /* 0x000fe20000000000 */
[----:B------:R-:W-:Y:S01]  /*1e930*/  LOP3.LUT R2, R2, 0xff7fffff, RZ, 0xc0, !PT ;  /* 0xff7fffff02027812 */ /* 0x000fe200078ec0ff */
[----:B------:R-:W-:-:S10]  /*1e940*/  ULDC UR7, c[0x0][0x22c] ;  /* 0x00008b0000077ab9 */ /* 0x000fd40000000800 */
[----:B------:R-:W-:Y:S02]  /*1e950*/  @P0 LOP3.LUT R2, R2, 0x800000, RZ, 0xfc, !PT ;  /* 0x0080000002020812 */ /* 0x000fe400078efcff */
[----:B------:R-:W-:Y:S01]  /*1e960*/  ISETP.LT.AND P0, PT, R0, UR7, !P6 ;  /* 0x0000000700007c0c */ /* 0x000fe2000f701270 */
[----:B------:R-:W-:Y:S02]  /*1e970*/  ULDC UR7, c[0x0][0x248] ;  /* 0x0000920000077ab9 */ /* 0x000fe40000000800 */
[----:B0-----:R-:W-:Y:S01]  /*1e980*/  VIADD R3, R3, UR7 ;  /* 0x0000000703037c36 */ /* 0x001fe20008000000 */
[----:B------:R-:W-:Y:S01]  /*1e990*/  LOP3.LUT R2, R2, 0xffbfffff, RZ, 0xc0, !PT ;  /* 0xffbfffff02027812 */ /* 0x000fe200078ec0ff */
[----:B------:R-:W-:-:S03]  /*1e9a0*/  ULDC.64 UR6, c[0x0][0x220] ;  /* 0x0000880000067ab9 */ /* 0x000fc60000000a00 */
[----:B------:R0:W-:Y:S01]  /*1e9b0*/  STL [R1+0x4d0], R3 ;  /* 0x0004d00301007387 */ /* 0x0001e20000100800 */
[----:B------:R-:W-:-:S04]  /*1e9c0*/  VIADD R0, R4, 0xae ;  /* 0x000000ae04007836 */ /* 0x000fc80000000000 */
[----:B------:R-:W-:Y:S02]  /*1e9d0*/  @P0 LOP3.LUT R2, R2, 0x400000, RZ, 0xfc, !PT ;  /* 0x0040000002020812 */ /* 0x000fe400078efcff */
[----:B------:R-:W-:Y:S01]  /*1e9e0*/  IADD3 R10, P0, R12, UR6, RZ ;  /* 0x000000060c0a7c10 */ /* 0x000fe2000ff1e0ff */
[----:B------:R-:W-:Y:S01]  /*1e9f0*/  ULDC UR6, c[0x0][0x248] ;  /* 0x0000920000067ab9 */ /* 0x000fe20000000800 */
[----:B0-----:R-:W-:Y:S01]  /*1ea00*/  VIADD R3, R3, UR8 ;  /* 0x0000000803037c36 */ /* 0x001fe20008000000 */
[----:B------:R-:W-:Y:S01]  /*1ea10*/  ISETP.LT.AND P1, PT, R0, UR9, !P6 ;  /* 0x0000000900007c0c */ /* 0x000fe2000f721270 */
[----:B------:R-:W-:Y:S01]  /*1ea20*/  VIADD R18, R4, 0xad ;  /* 0x000000ad04127836 */ /* 0x000fe20000000000 */
[----:B------:R-:W-:Y:S01]  /*1ea30*/  PRMT R21, R19, 0x5410, R16 ;  /* 0x0000541013157816 */ /* 0x000fe20000000010 */
[----:B------:R-:W-:Y:S01]  /*1ea40*/  ULDC UR8, c[0x0][0x22c] ;  /* 0x00008b0000087ab9 */ /* 0x000fe20000000800 */
[----:B------:R0:W-:Y:S01]  /*1ea50*/  STL [R1+0x4dc], R3 ;  /* 0x0004dc0301007387 */ /* 0x0001e20000100800 */
[----:B------:R-:W-:Y:S01]  /*1ea60*/  LEA.HI.X.SX32 R0, R12, UR7, 0x1, P0 ;  /* 0x000000070c007c11 */ /* 0x000fe200080f0eff */
[----:B------:R-:W-:Y:S01]  /*1ea70*/  ULDC UR7, c[0x0][0x248] ;  /* 0x0000920000077ab9 */ /* 0x000fe20000000800 */
[----:B------:R-:W-:-:S02]  /*1ea80*/  IADD3 R12, P0, R14, R10, RZ ;  /* 0x0000000a0e0c7210 */ /* 0x000fc40007f1e0ff */
[----:B------:R-:W-:Y:S02]  /*1ea90*/  LOP3.LUT R9, R9, 0x7fffffff, RZ, 0xc0, !PT ;  /* 0x7fffffff09097812 */ /* 0x000fe400078ec0ff */
[----:B------:R-:W-:Y:S02]  /*1eaa0*/  LOP3.LUT R8, R8, 0x7fffffff, RZ, 0xc0, !PT ;  /* 0x7fffffff08087812 */ /* 0x000fe400078ec0ff */
[----:B------:R-:W-:Y:S01]  /*1eab0*/  LOP3.LUT R7, R7, 0x7fffffff, RZ, 0xc0, !PT ;  /* 0x7fffffff07077812 */ /* 0x000fe200078ec0ff */
[----:B0-----:R-:W-:Y:S01]  /*1eac0*/  VIADD R3, R3, UR6 ;  /* 0x0000000603037c36 */ /* 0x001fe20008000000 */
[----:B------:R-:W-:Y:S01]  /*1ead0*/  ULDC UR6, c[0x0][0x248] ;  /* 0x0000920000067ab9 */ /* 0x000fe20000000800 */
[----:B------:R-:W-:Y:S02]  /*1eae0*/  LOP3.LUT R2, R2, 0xffdfffff, RZ, 0xc0, !PT ;  /* 0xffdfffff02027812 */ /* 0x000fe400078ec0ff */
[----:B------:R-:W-:Y:S01]  /*1eaf0*/  LOP3.LUT R6, R6, 0x7fffffff, RZ, 0xc0, !PT ;  /* 0x7fffffff06067812 */ /* 0x000fe200078ec0ff */
[----:B------:R0:W-:Y:S01]  /*1eb00*/  STL [R1+0x4e4], R3 ;  /* 0x0004e40301007387 */ /* 0x0001e20000100800 */
[----:B------:R-:W-:-:S02]  /*1eb10*/  LEA.HI.X.SX32 R13, R14, R0, 0x1, P0 ;  /* 0x000000000e0d7211 */ /* 0x000fc400000f0eff */
[----:B------:R-:W-:Y:S01]  /*1eb20*/  LOP3.LUT R5, R5, 0x7fffffff, RZ, 0xc0, !PT ;  /* 0x7fffffff05057812 */ /* 0x000fe200078ec0ff */
[----:B------:R-:W-:Y:S01]  /*1eb30*/  VIADD R244, R4, 0x4 ;  /* 0x0000000404f47836 */ /* 0x000fe20000000000 */
[----:B------:R-:W-:Y:S01]  /*1eb40*/  ULDC UR9, c[0x0][0x22c] ;  /* 0x00008b0000097ab9 */ /* 0x000fe20000000800 */
[----:B0-----:R-:W-:Y:S01]  /*1eb50*/  VIADD R3, R3, UR6 ;  /* 0x0000000603037c36 */ /* 0x001fe20008000000 */
[----:B------:R-:W-:Y:S01]  /*1eb60*/  ULDC UR6, c[0x0][0x248] ;  /* 0x0000920000067ab9 */ /* 0x000fe20000000800 */
[----:B------:R-:W-:-:S03]  /*1eb70*/  IADD3 R14, P0, R15, R10, RZ ;  /* 0x0000000a0f0e7210 */ /* 0x000fc60007f1e0ff */
[----:B------:R0:W-:Y:S01]  /*1eb80*/  STL [R1+0x4ec], R3 ;  /* 0x0004ec0301007387 */ /* 0x0001e20000100800 */
[----:B------:R-:W-:-:S03]  /*1eb90*/  LEA.HI.X.SX32 R15, R15, R0, 0x1, P0 ;  /* 0x000000000f0f7211 */ /* 0x000fc600000f0eff */
[----:B------:R-:W-:Y:S01]  /*1eba0*/  STL [R1+0xf4c], R12 ;  /* 0x000f4c0c01007387 */ /* 0x000fe20000100800 */
[----:B0-----:R-:W-:-:S03]  /*1ebb0*/  VIADD R3, R3, UR6 ;  /* 0x0000000603037c36 */ /* 0x001fc60008000000 */
[----:B------:R-:W-:Y:S01]  /*1ebc0*/  STL [R1+0xf48], R13 ;  /* 0x000f480d01007387 */ /* 0x000fe20000100800 */
[----:B------:R-:W-:-:S03]  /*1ebd0*/  ULDC UR6, c[0x0][0x248] ;  /* 0x0000920000067ab9 */ /* 0x000fc60000000800 */
[----:B------:R0:W-:Y:S01]  /*1ebe0*/  STL [R1+0x4f0], R3 ;  /* 0x0004f00301007387 */ /* 0x0001e20000100800 */
[----:B------:R-:W-:-:S03]  /*1ebf0*/  IADD3 R16, P0, R17, R10, RZ ;  /* 0x0000000a11107210 */ /* 0x000fc60007f1e0ff */
[----:B------:R-:W-:Y:S01]  /*1ec00*/  STL [R1+0xf54], R14 ;  /* 0x000f540e01007387 */ /* 0x000fe20000100800 */
[----:B0-----:R-:W-:-:S03]  /*1ec10*/  VIADD R3, R3, UR6 ;  /* 0x0000000603037c36 */ /* 0x001fc60008000000 */
[----:B------:R-:W-:Y:S01]  /*1ec20*/  STL [R1+0xf50], R15 ;  /* 0x000f500f01007387 */ /* 0x000fe20000100800 */
[----:B------:R-:W-:Y:S01]  /*1ec30*/  LEA.HI.X.SX32 R17, R17, R0, 0x1, P0 ;  /* 0x0000000011117211 */ /* 0x000fe200000f0eff */
[----:B------:R-:W-:Y:S02]  /*1ec40*/  ULDC UR6, c[0x0][0x248] ;  /* 0x0000920000067ab9 */ /* 0x000fe40000000800 */
[----:B------:R0:W-:Y:S04]  /*1ec50*/  STL [R1+0x4f8], R3 ;  /* 0x0004f80301007387 */ /* 0x0001e80000100800 */
[----:B------:R1:W-:Y:S01]  /*1ec60*/  STL [R1+0xf58], R10 ;  /* 0x000f580a01007387 */ /* 0x0003e20000100800 */
[----:B0-----:R-:W-:-:S03]  /*1ec70*/  VIADD R3, R3, UR7 ;  /* 0x0000000703037c36 */ /* 0x001fc60008000000 */
[----:B------:R-:W-:Y:S04]  /*1ec80*/  STL [R1+0xf64], R16 ;  /* 0x000f641001007387 */ /* 0x000fe80000100800 */
[----:B------:R-:W-:Y:S01]  /*1ec90*/  STSM.16.M88.4 [R11], R20 ;  /* 0x000000140b007844 */ /* 0x000fe20000000200 */
[----:B------:R-:W-:Y:S01]  /*1eca0*/  VIADD R19, R4, 0x191 ;  /* 0x0000019104137836 */ /* 0x000fe20000000000 */
[----:B------:R-:W-:Y:S01]  /*1ecb0*/  ISETP.LT.AND P0, PT, R18, UR8, !P6 ;  /* 0x0000000812007c0c */ /* 0x000fe2000f701270 */
[----:B-1----:R-:W-:Y:S01]  /*1ecc0*/  VIADD R10, R4, 0x194 ;  /* 0x00000194040a7836 */ /* 0x002fe20000000000 */
[----:B------:R0:W-:Y:S01]  /*1ecd0*/  STL [R1+0x500], R3 ;  /* 0x0005000301007387 */ /* 0x0001e20000100800 */
[----:B------:R-:W-:Y:S01]  /*1ece0*/  @P1 LOP3.LUT R2, R2, 0x200000, RZ, 0xfc, !PT ;  /* 0x0020000002021812 */ /* 0x000fe200078efcff */
[C---:B------:R-:W-:Y:S01]  /*1ecf0*/  VIADD R245, R4.reuse, 0x3 ;  /* 0x0000000304f57836 */ /* 0x040fe20000000000 */
[----:B------:R-:W-:Y:S01]  /*1ed00*/  ULDC UR8, c[0x0][0x22c] ;  /* 0x00008b0000087ab9 */ /* 0x000fe20000000800 */
[----:B------:R-:W-:Y:S01]  /*1ed10*/  STL [R1+0xf60], R17 ;  /* 0x000f601101007387 */ /* 0x000fe20000100800 */
[----:B------:R-:W-:Y:S01]  /*1ed20*/  VIADD R246, R4, 0x2 ;  /* 0x0000000204f67836 */ /* 0x000fe20000000000 */
[----:B------:R-:W-:Y:S01]  /*1ed30*/  ULDC UR7, c[0x0][0x22c] ;  /* 0x00008b0000077ab9 */ /* 0x000fe20000000800 */
[----:B0-----:R-:W-:Y:S01]  /*1ed40*/  VIADD R3, R3, UR6 ;  /* 0x0000000603037c36 */ /* 0x001fe20008000000 */
[----:B------:R-:W-:Y:S01]  /*1ed50*/  ULDC UR6, c[0x0][0x248] ;  /* 0x0000920000067ab9 */ /* 0x000fe20000000800 */
[----:B------:R0:W-:Y:S04]  /*1ed60*/  STL [R1+0xf5c], R0 ;  /* 0x000f5c0001007387 */ /* 0x0001e80000100800 */
[----:B------:R-:W-:Y:S01]  /*1ed70*/  STL [R1+0x504], R3 ;  /* 0x0005040301007387 */ /* 0x000fe20000100800 */
        /* <DEDUP_REMOVED lines=243> */
[----:B------:R-:W-:Y:S02]  /*1fcb0*/  VIADD R3, R4, 0x7 ;  /* 0x0000000704037836 */ /* 0x000fe40000000000 */
[----:B0-----:R-:W-:Y:S01]  /*1fcc0*/  VIADD R0, R0, UR6 ;  /* 0x0000000600007c36 */ /* 0x001fe20008000000 */
[----:B------:R-:W-:-:S04]  /*1fcd0*/  ULDC UR6, c[0x0][0x248] ;  /* 0x0000920000067ab9 */ /* 0x000fc80000000800 */
[----:B------:R0:W-:Y:S04]  /*1fce0*/  STL [R1+0xc4c], R0 ;  /* 0x000c4c0001007387 */ /* 0x0001e80000100800 */
[----:B------:R-:W-:Y:S01]  /*1fcf0*/  STL [R1+0xf9c], R3 ;  /* 0x000f9c0301007387 */ /* 0x000fe20000100800 */
[----:B0-----:R-:W-:-:S03]  /*1fd00*/  VIADD R0, R0, UR6 ;  /* 0x0000000600007c36 */ /* 0x001fc60008000000 */
[----:B------:R-:W-:Y:S01]  /*1fd10*/  STL [R1+0xfa0], R242 ;  /* 0x000fa0f201007387 */ /* 0x000fe20000100800 */
[----:B------:R-:W-:-:S03]  /*1fd20*/  ULDC UR6, c[0x0][0x248] ;  /* 0x0000920000067ab9 */ /* 0x000fc60000000800 */
        /* <DEDUP_REMOVED lines=338> */
[----:B------:R0:W-:Y:S01]  /*21250*/  STL [R1+0xe10], R0 ;  /* 0x000e100001007387 */ /* 0x0001e20000100800 */
[C---:B------:R-:W-:Y:S02]  /*21260*/  VIADD R21, R4.reuse, 0x18f ;  /* 0x0000018f04157836 */ /* 0x040fe40000000000 */
[----:B------:R-:W-:Y:S01]  /*21270*/  VIADD R20, R4, 0x190 ;  /* 0x0000019004147836 */ /* 0x000fe20000000000 */
[----:B------:R-:W-:Y:S01]  /*21280*/  STL [R1+0xf7c], R22 ;  /* 0x000f7c1601007387 */ /* 0x000fe20000100800 */
[----:B0-----:R-:W-:Y:S01]  /*21290*/  VIADD R0, R0, UR6 ;  /* 0x0000000600007c36 */ /* 0x001fe20008000000 */
[----:B------:R-:W-:-:S04]  /*212a0*/  ULDC UR6, c[0x0][0x248] ;  /* 0x0000920000067ab9 */ /* 0x000fc80000000800 */
[----:B------:R0:W-:Y:S04]  /*212b0*/  STL [R1+0xe14], R0 ;  /* 0x000e140001007387 */ /* 0x0001e80000100800 */
[----:B------:R-:W-:Y:S01]  /*212c0*/  STL [R1+0xf78], R21 ;  /* 0x000f781501007387 */ /* 0x000fe20000100800 */
[----:B0-----:R-:W-:-:S03]  /*212d0*/  VIADD R0, R0, UR6 ;  /* 0x0000000600007c36 */ /* 0x001fc60008000000 */
[----:B------:R-:W-:Y:S01]  /*212e0*/  STL [R1+0xf74], R20 ;  /* 0x000f741401007387 */ /* 0x000fe20000100800 */
[----:B------:R-:W-:-:S03]  /*212f0*/  ULDC UR6, c[0x0][0x248] ;  /* 0x0000920000067ab9 */ /* 0x000fc60000000800 */
[----:B------:R0:W-:Y:S01]  /*21300*/  STL [R1+0xe18], R0 ;  /* 0x000e180001007387 */ /* 0x0001e20000100800 */
[----:B------:R-:W-:-:S03]  /*21310*/  VIADD R3, R4, 0x195 ;  /* 0x0000019504037836 */ /* 0x000fc60000000000 */
[----:B------:R-:W-:Y:S01]  /*21320*/  STL [R1+0xf70], R19 ;  /* 0x000f701301007387 */ /* 0x000fe20000100800 */
[----:B0-----:R-:W-:Y:S01]  /*21330*/  VIADD R0, R0, UR6 ;  /* 0x0000000600007c36 */ /* 0x001fe20008000000 */
[----:B------:R-:W-:-:S04]  /*21340*/  ULDC UR6, c[0x0][0x248] ;  /* 0x0000920000067ab9 */ /* 0x000fc80000000800 */
[----:B------:R0:W-:Y:S04]  /*21350*/  STL [R1+0xe1c], R0 ;  /* 0x000e1c0001007387 */ /* 0x0001e80000100800 */
[----:B------:R1:W-:Y:S01]  /*21360*/  STL [R1], R10 ;  /* 0x0000000a01007387 */ /* 0x0003e20000100800 */
[----:B0-----:R-:W-:Y:S01]  /*21370*/  VIADD R0, R0, UR6 ;  /* 0x0000000600007c36 */ /* 0x001fe20008000000 */
[----:B------:R-:W-:Y:S01]  /*21380*/  ULDC UR6, c[0x0][0x248] ;  /* 0x0000920000067ab9 */ /* 0x000fe20000000800 */
[----:B-1----:R-:W-:-:S03]  /*21390*/  VIADD R10, R4, 0x196 ;  /* 0x00000196040a7836 */ /* 0x002fc60000000000 */
[----:B------:R0:W-:Y:S04]  /*213a0*/  STL [R1+0xe20], R0 ;  /* 0x000e200001007387 */ /* 0x0001e80000100800 */
[----:B------:R1:W-:Y:S01]  /*213b0*/  STL [R1+0x4], R3 ;  /* 0x0000040301007387 */ /* 0x0003e20000100800 */
[----:B0-----:R-:W-:Y:S01]  /*213c0*/  VIADD R0, R0, UR6 ;  /* 0x0000000600007c36 */ /* 0x001fe20008000000 */
[----:B------:R-:W-:Y:S01]  /*213d0*/  ULDC UR6, c[0x0][0x248] ;  /* 0x0000920000067ab9 */ /* 0x000fe20000000800 */
[C---:B-1----:R-:W-:Y:S01]  /*213e0*/  VIADD R3, R4.reuse, 0x197 ;  /* 0x0000019704037836 */ /* 0x042fe20000000000 */
[----:B------:R0:W-:Y:S04]  /*213f0*/  STL [R1+0x8], R10 ;  /* 0x0000080a01007387 */ /* 0x0001e80000100800 */
[----:B------:R1:W-:Y:S04]  /*21400*/  STL [R1+0xe24], R0 ;  /* 0x000e240001007387 */ /* 0x0003e80000100800 */
[----:B------:R2:W-:Y:S01]  /*21410*/  STL [R1+0xc], R3 ;  /* 0x00000c0301007387 */ /* 0x0005e20000100800 */
[----:B0-----:R-:W-:-:S02]  /*21420*/  VIADD R10, R4, 0x198 ;  /* 0x00000198040a7836 */ /* 0x001fc40000000000 */
[----:B-1----:R-:W-:Y:S01]  /*21430*/  VIADD R0, R0, UR6 ;  /* 0x0000000600007c36 */ /* 0x002fe20008000000 */
[----:B------:R-:W-:Y:S01]  /*21440*/  ULDC UR6, c[0x0][0x248] ;  /* 0x0000920000067ab9 */ /* 0x000fe20000000800 */
[C---:B--2---:R-:W-:Y:S01]  /*21450*/  VIADD R3, R4.reuse, 0x199 ;  /* 0x0000019904037836 */ /* 0x044fe20000000000 */
[----:B------:R0:W-:Y:S04]  /*21460*/  STL [R1+0x10], R10 ;  /* 0x0000100a01007387 */ /* 0x0001e80000100800 */
[----:B------:R1:W-:Y:S04]  /*21470*/  STL [R1+0xe28], R0 ;  /* 0x000e280001007387 */ /* 0x0003e80000100800 */
[----:B------:R2:W-:Y:S01]  /*21480*/  STL [R1+0x14], R3 ;  /* 0x0000140301007387 */ /* 0x0005e20000100800 */
[----:B0-----:R-:W-:-:S02]  /*21490*/  VIADD R10, R4, 0x19a ;  /* 0x0000019a040a7836 */ /* 0x001fc40000000000 */
[----:B-1----:R-:W-:-:S03]  /*214a0*/  VIADD R0, R0, UR6 ;  /* 0x0000000600007c36 */ /* 0x002fc60008000000 */
[----:B------:R-:W-:Y:S01]  /*214b0*/  STL [R1+0x18], R10 ;  /* 0x0000180a01007387 */ /* 0x000fe20000100800 */
[----:B------:R-:W-:Y:S01]  /*214c0*/  ULDC UR6, c[0x0][0x248] ;  /* 0x0000920000067ab9 */ /* 0x000fe20000000800 */
[----:B--2---:R-:W-:Y:S02]  /*214d0*/  VIADD R3, R4, 0x19b ;  /* 0x0000019b04037836 */ /* 0x004fe40000000000 */
[----:B------:R0:W-:Y:S04]  /*214e0*/  STL [R1+0xe2c], R0 ;  /* 0x000e2c0001007387 */ /* 0x0001e80000100800 */
[----:B------:R1:W-:Y:S01]  /*214f0*/  STL [R1+0x1c], R3 ;  /* 0x00001c0301007387 */ /* 0x0003e20000100800 */
[----:B0-----:R-:W-:Y:S01]  /*21500*/  VIADD R0, R0, UR6 ;  /* 0x0000000600007c36 */ /* 0x001fe20008000000 */
[----:B------:R-:W-:Y:S01]  /*21510*/  ULDC UR6, c[0x0][0x248] ;  /* 0x0000920000067ab9 */ /* 0x000fe20000000800 */
[----:B-1----:R-:W-:-:S02]  /*21520*/  VIADD R3, R4, 0x19c ;  /* 0x0000019c04037836 */ /* 0x002fc40000000000 */
[----:B------:R-:W-:-:S03]  /*21530*/  VIADD R10, R4, 0x19e ;  /* 0x0000019e040a7836 */ /* 0x000fc60000000000 */
[----:B------:R0:W-:Y:S04]  /*21540*/  STL [R1+0x20], R3 ;  /* 0x0000200301007387 */ /* 0x0001e80000100800 */
[----:B------:R1:W-:Y:S01]  /*21550*/  STL [R1+0xe30], R0 ;  /* 0x000e300001007387 */ /* 0x0003e20000100800 */
[----:B0-----:R-:W-:Y:S02]  /*21560*/  VIADD R3, R4, 0x19f ;  /* 0x0000019f04037836 */ /* 0x001fe40000000000 */
[----:B-1----:R-:W-:Y:S01]  /*21570*/  VIADD R0, R0, UR6 ;  /* 0x0000000600007c36 */ /* 0x002fe20008000000 */
[----:B------:R-:W-:Y:S01]  /*21580*/  ULDC UR6, c[0x0][0x248] ;  /* 0x0000920000067ab9 */ /* 0x000fe20000000800 */
        /* <DEDUP_REMOVED lines=103> */
[----:B-1----:R-:W-:-:S05]  /*21c00*/  VIADD R3, R4, 0x1bc ;  /* 0x000001bc04037836 */ /* 0x002fca0000000000 */
[----:B------:R-:W-:Y:S04]  /*21c10*/  STL [R1+0xa0], R3 ;  /* 0x0000a00301007387 */ /* 0x000fe80000100800 */
[----:B------:R0:W-:Y:S02]  /*21c20*/  STL [R1+0xe70], R0 ;  /* 0x000e700001007387 */ /* 0x0001e40000100800 */
[----:B0-----:R-:W-:Y:S01]  /*21c30*/  VIADD R0, R0, UR6 ;  /* 0x0000000600007c36 */ /* 0x001fe20008000000 */
[----:B------:R-:W-:Y:S01]  /*21c40*/  ULDC UR6, c[0x0][0x248] ;  /* 0x0000920000067ab9 */ /* 0x000fe20000000800 */
[----:B------:R-:W-:-:S03]  /*21c50*/  VIADD R3, R4, 0x1be ;  /* 0x000001be04037836 */ /* 0x000fc60000000000 */
        /* <DEDUP_REMOVED lines=79> */
[----:B------:R-:W-:Y:S01]  /*22150*/  ULDC UR6, c[0x0][0x248] ;  /* 0x0000920000067ab9 */ /* 0x000fe20000000800 */
[----:B------:R-:W-:-:S03]  /*22160*/  VIADD R3, R4, 0x1c0 ;  /* 0x000001c004037836 */ /* 0x000fc60000000000 */
[----:B------:R0:W-:Y:S02]  /*22170*/  STL [R1+0xedc], R0 ;  /* 0x000edc0001007387 */ /* 0x0001e40000100800 */
[----:B0-----:R-:W-:Y:S02]  /*22180*/  VIADD R0, R0, UR6 ;  /* 0x0000000600007c36 */ /* 0x001fe40008000000 */
[----:B------:R-:W-:Y:S01]  /*22190*/  VIADD R242, R4, 0xac ;  /* 0x000000ac04f27836 */ /* 0x000fe20000000000 */
[----:B------:R-:W-:Y:S01]  /*221a0*/  MOV R20, UR33 ;  /* 0x0000002100147c02 */ /* 0x000fe20008000f00 */
[----:B------:R-:W-:Y:S01]  /*221b0*/  ULDC UR33, c[0x0][0x22c] ;  /* 0x00008b0000217ab9 */ /* 0x000fe20000000800 */
[----:B------:R0:W-:Y:S01]  /*221c0*/  STL [R1+0xee0], R0 ;  /* 0x000ee00001007387 */ /* 0x0001e20000100800 */
[----:B------:R-:W-:Y:S01]  /*221d0*/  LOP3.LUT R2, R2, 0xffefffff, RZ, 0xc0, !PT ;  /* 0xffefffff02027812 */ /* 0x000fe200078ec0ff */
[C---:B------:R-:W-:Y:S01]  /*221e0*/  VIADD R243, R4.reuse, 0xaa ;  /* 0x000000aa04f37836 */ /* 0x040fe20000000000 */
[----:B------:R-:W-:Y:S01]  /*221f0*/  MOV R19, UR5 ;  /* 0x0000000500137c02 */ /* 0x000fe20008000f00 */
[----:B------:R1:W-:Y:S01]  /*22200*/  STL [R1+0xac], R10 ;  /* 0x0000ac0a01007387 */ /* 0x0003e20000100800 */
[----:B------:R-:W-:Y:S01]  /*22210*/  MOV R22, UR61 ;  /* 0x0000003d00167c02 */ /* 0x000fe20008000f00 */
[----:B------:R-:W-:Y:S01]  /*22220*/  ULDC UR5, c[0x0][0x22c] ;  /* 0x00008b0000057ab9 */ /* 0x000fe20000000800 */
[----:B------:R-:W-:Y:S01]  /*22230*/  MOV R21, UR32 ;  /* 0x0000002000157c02 */ /* 0x000fe20008000f00 */
[----:B------:R2:W-:Y:S01]  /*22240*/  STL [R1+0xb0], R3 ;  /* 0x0000b00301007387 */ /* 0x0005e20000100800 */
[C---:B------:R-:W-:Y:S01]  /*22250*/  VIADD R247, R4.reuse, 0x1 ;  /* 0x0000000104f77836 */ /* 0x040fe20000000000 */
[----:B------:R-:W-:Y:S01]  /*22260*/  ULDC UR6, c[0x0][0x22c] ;  /* 0x00008b0000067ab9 */ /* 0x000fe20000000800 */
[----:B0-----:R-:W-:Y:S01]  /*22270*/  VIADD R0, R4, 0x1c1 ;  /* 0x000001c104007836 */ /* 0x001fe20000000000 */
[----:B------:R-:W-:Y:S01]  /*22280*/  ISETP.LT.AND P1, PT, R242, UR33, !P6 ;  /* 0x00000021f2007c0c */ /* 0x000fe2000f721270 */
[----:B------:R-:W-:Y:S01]  /*22290*/  ULDC UR61, c[0x0][0x22c] ;  /* 0x00008b00003d7ab9 */ /* 0x000fe20000000800 */
[----:B-1----:R-:W-:Y:S01]  /*222a0*/  VIADD R10, R4, 0x1c2 ;  /* 0x000001c2040a7836 */ /* 0x002fe20000000000 */
[----:B------:R-:W-:Y:S01]  /*222b0*/  @P0 LOP3.LUT R2, R2, 0x100000, RZ, 0xfc, !PT ;  /* 0x0010000002020812 */ /* 0x000fe200078efcff */
[----:B------:R-:W-:Y:S01]  /*222c0*/  ULDC UR32, c[0x0][0x22c] ;  /* 0x00008b0000207ab9 */ /* 0x000fe20000000800 */
[C---:B--2---:R-:W-:Y:S01]  /*222d0*/  VIADD R3, R4.reuse, 0x1c3 ;  /* 0x000001c304037836 */ /* 0x044fe20000000000 */
[----:B------:R0:W-:Y:S01]  /*222e0*/  STL [R1+0xb4], R0 ;  /* 0x0000b40001007387 */ /* 0x0001e20000100800 */
[----:B------:R-:W-:Y:S01]  /*222f0*/  VIADD R242, R4, 0xa8 ;  /* 0x000000a804f27836 */ /* 0x000fe20000000000 */
[----:B------:R-:W-:-:S02]  /*22300*/  ULDC UR33, c[0x0][0x22c] ;  /* 0x00008b0000217ab9 */ /* 0x000fc40000000800 */
[----:B------:R1:W-:Y:S04]  /*22310*/  STL [R1+0xb8], R10 ;  /* 0x0000b80a01007387 */ /* 0x0003e80000100800 */
[----:B------:R2:W-:Y:S01]  /*22320*/  STL [R1+0xbc], R3 ;  /* 0x0000bc0301007387 */ /* 0x0005e20000100800 */
[C---:B0-----:R-:W-:Y:S02]  /*22330*/  VIADD R0, R4.reuse, 0x1c4 ;  /* 0x000001c404007836 */ /* 0x041fe40000000000 */
[----:B-1----:R-:W-:-:S03]  /*22340*/  VIADD R10, R4, 0x1c5 ;  /* 0x000001c5040a7836 */ /* 0x002fc60000000000 */
[----:B------:R0:W-:Y:S01]  /*22350*/  STL [R1+0xc0], R0 ;  /* 0x0000c00001007387 */ /* 0x0001e20000100800 */
[----:B--2---:R-:W-:-:S03]  /*22360*/  VIADD R3, R4, 0x1c6 ;  /* 0x000001c604037836 */ /* 0x004fc60000000000 */
        /* <DEDUP_REMOVED lines=88> */
[----:B------:R-:W-:Y:S01]  /*228f0*/  STL [R1+0x174], R0 ;  /* 0x0001740001007387 */ /* 0x000fe20000100800 */
[----:B--2---:R-:W-:-:S03]  /*22900*/  VIADD R3, R4, 0x1f3 ;  /* 0x000001f304037836 */ /* 0x004fc60000000000 */
[----:B------:R-:W-:Y:S04]  /*22910*/  STL [R1+0x178], R10 ;  /* 0x0001780a01007387 */ /* 0x000fe80000100800 */
[----:B------:R0:W-:Y:S01]  /*22920*/  STL [R1+0x17c], R3 ;  /* 0x00017c0301007387 */ /* 0x0001e20000100800 */
[----:B------:R-:W-:Y:S01]  /*22930*/  LOP3.LUT R2, R2, 0xfff7ffff, RZ, 0xc0, !PT ;  /* 0xfff7ffff02027812 */ /* 0x000fe200078ec0ff */
[----:B0-----:R-:W-:-:S05]  /*22940*/  VIADD R3, R4, 0xab ;  /* 0x000000ab04037836 */ /* 0x001fca0000000000 */
[----:B------:R-:W-:Y:S02]  /*22950*/  ISETP.LT.AND P0, PT, R3, UR5, !P6 ;  /* 0x0000000503007c0c */ /* 0x000fe4000f701270 */
[----:B------:R-:W-:Y:S01]  /*22960*/  @P1 LOP3.LUT R2, R2, 0x80000, RZ, 0xfc, !PT ;  /* 0x0008000002021812 */ /* 0x000fe200078efcff */
[----:B------:R-:W-:Y:S01]  /*22970*/  VIADD R3, R4, 0xa9 ;  /* 0x000000a904037836 */ /* 0x000fe20000000000 */
[----:B------:R-:W-:Y:S02]  /*22980*/  ULDC UR5, c[0x0][0x22c] ;  /* 0x00008b0000057ab9 */ /* 0x000fe40000000800 */
[----:B------:R-:W-:-:S07]  /*22990*/  LOP3.LUT R2, R2, 0xfffbffff, RZ, 0xc0, !PT ;  /* 0xfffbffff02027812 */ /* 0x000fce00078ec0ff */
[----:B------:R-:W-:Y:S02]  /*229a0*/  @P0 LOP3.LUT R2, R2, 0x40000, RZ, 0xfc, !PT ;  /* 0x0004000002020812 */ /* 0x000fe400078efcff */
[----:B------:R-:W-:Y:S02]  /*229b0*/  ISETP.LT.AND P0, PT, R243, UR61, !P6 ;  /* 0x0000003df3007c0c */ /* 0x000fe4000f701270 */
[----:B------:R-:W-:Y:S02]  /*229c0*/  ISETP.LT.AND P2, PT, R3, UR32, !P6 ;  /* 0x0000002003007c0c */ /* 0x000fe4000f741270 */
[----:B------:R-:W-:Y:S02]  /*229d0*/  LOP3.LUT R2, R2, 0xfffdffff, RZ, 0xc0, !PT ;  /* 0xfffdffff02027812 */ /* 0x000fe400078ec0ff */
[----:B------:R-:W-:Y:S01]  /*229e0*/  ISETP.LT.AND P1, PT, R242, UR33, !P6 ;  /* 0x00000021f2007c0c */ /* 0x000fe2000f721270 */
[C---:B------:R-:W-:Y:S01]  /*229f0*/  VIADD R3, R4.reuse, 0xa7 ;  /* 0x000000a704037836 */ /* 0x040fe20000000000 */
[----:B------:R-:W-:Y:S01]  /*22a00*/  ULDC UR61, c[0x0][0x22c] ;  /* 0x00008b00003d7ab9 */ /* 0x000fe20000000800 */
[----:B------:R-:W-:Y:S01]  /*22a10*/  VIADD R243, R4, 0xa6 ;  /* 0x000000a604f37836 */ /* 0x000fe20000000000 */
[----:B------:R-:W-:-:S03]  /*22a20*/  ULDC UR32, c[0x0][0x22c] ;  /* 0x00008b0000207ab9 */ /* 0x000fc60000000800 */
[----:B------:R-:W-:Y:S01]  /*22a30*/  @P0 LOP3.LUT R2, R2, 0x20000, RZ, 0xfc, !PT ;  /* 0x0002000002020812 */ /* 0x000fe200078efcff */
[----:B------:R-:W-:Y:S01]  /*22a40*/  VIADD R242, R4, 0xa4 ;  /* 0x000000a404f27836 */ /* 0x000fe20000000000 */
[----:B------:R-:W-:Y:S02]  /*22a50*/  ULDC UR33, c[0x0][0x22c] ;  /* 0x00008b0000217ab9 */ /* 0x000fe40000000800 */
[----:B------:R-:W-:-:S04]  /*22a60*/  LOP3.LUT R2, R2, 0xfffeffff, RZ, 0xc0, !PT ;  /* 0xfffeffff02027812 */ /* 0x000fc800078ec0ff */
[----:B------:R-:W-:Y:S02]  /*22a70*/  @P2 LOP3.LUT R2, R2, 0x10000, RZ, 0xfc, !PT ;  /* 0x0001000002022812 */ /* 0x000fe400078efcff */
[----:B------:R-:W-:Y:S02]  /*22a80*/  ISETP.LT.AND P0, PT, R3, UR5, !P6 ;  /* 0x0000000503007c0c */ /* 0x000fe4000f701270 */
[----:B------:R-:W-:Y:S01]  /*22a90*/  LOP3.LUT R2, R2, 0xffff7fff, RZ, 0xc0, !PT ;  /* 0xffff7fff02027812 */ /* 0x000fe200078ec0ff */
[----:B------:R-:W-:Y:S01]  /*22aa0*/  VIADD R3, R4, 0xa5 ;  /* 0x000000a504037836 */ /* 0x000fe20000000000 */
[----:B------:R-:W-:Y:S02]  /*22ab0*/  ULDC UR5, c[0x0][0x22c] ;  /* 0x00008b0000057ab9 */ /* 0x000fe40000000800 */
[----:B------:R-:W-:-:S04]  /*22ac0*/  @P1 LOP3.LUT R2, R2, 0x8000, RZ, 0xfc, !PT ;  /* 0x0000800002021812 */ /* 0x000fc800078efcff */
[----:B------:R-:W-:-:S04]  /*22ad0*/  LOP3.LUT R2, R2, 0xffffbfff, RZ, 0xc0, !PT ;  /* 0xffffbfff02027812 */ /* 0x000fc800078ec0ff */
        /* <DEDUP_REMOVED lines=48> */
[----:B------:R-:W-:Y:S01]  /*22de0*/  ULDC UR33, c[0x0][0x22c] ;  /* 0x00008b0000217ab9 */ /* 0x000fe20000000800 */
[----:B------:R-:W-:-:S02]  /*22df0*/  ULDC UR32, c[0x0][0x22c] ;  /* 0x00008b0000207ab9 */ /* 0x000fc40000000800 */
[----:B------:R-:W-:-:S04]  /*22e00*/  @P0 LOP3.LUT R2, R2, 0x20, RZ, 0xfc, !PT ;  /* 0x0000002002020812 */ /* 0x000fc800078efcff */
        /* <DEDUP_REMOVED lines=9> */
[----:B------:R-:W-:Y:S01]  /*22ea0*/  ISETP.LT.AND P0, PT, R243, UR61, !P6 ;  /* 0x0000003df3007c0c */ /* 0x000fe2000f701270 */
[----:B------:R-:W-:Y:S01]  /*22eb0*/  VIADD R3, R4, 0x99 ;  /* 0x0000009904037836 */ /* 0x000fe20000000000 */
[----:B------:R-:W-:Y:S02]  /*22ec0*/  ISETP.LT.AND P1, PT, R242, UR33, !P6 ;  /* 0x00000021f2007c0c */ /* 0x000fe4000f721270 */
[----:B------:R-:W-:Y:S01]  /*22ed0*/  LOP3.LUT R2, R2, 0xfffffffd, RZ, 0xc0, !PT ;  /* 0xfffffffd02027812 */ /* 0x000fe200078ec0ff */
[C---:B------:R-:W-:Y:S01]  /*22ee0*/  VIADD R243, R4.reuse, 0x96 ;  /* 0x0000009604f37836 */ /* 0x040fe20000000000 */
[----:B------:R-:W-:Y:S01]  /*22ef0*/  ISETP.LT.AND P2, PT, R3, UR32, !P6 ;  /* 0x0000002003007c0c */ /* 0x000fe2000f741270 */
[C---:B------:R-:W-:Y:S01]  /*22f00*/  VIADD R3, R4.reuse, 0x97 ;  /* 0x0000009704037836 */ /* 0x040fe20000000000 */
[----:B------:R-:W-:Y:S01]  /*22f10*/  ULDC UR61, c[0x0][0x22c] ;  /* 0x00008b00003d7ab9 */ /* 0x000fe20000000800 */
[----:B------:R-:W-:Y:S01]  /*22f20*/  ULDC UR32, c[0x0][0x22c] ;  /* 0x00008b0000207ab9 */ /* 0x000fe20000000800 */
[----:B------:R-:W-:Y:S01]  /*22f30*/  VIADD R242, R4, 0x94 ;  /* 0x0000009404f27836 */ /* 0x000fe20000000000 */
[----:B------:R-:W-:-:S02]  /*22f40*/  ULDC UR33, c[0x0][0x22c] ;  /* 0x00008b0000217ab9 */ /* 0x000fc40000000800 */
[----:B------:R-:W-:Y:S02]  /*22f50*/  @P0 LOP3.LUT R2, R2, 0x2, RZ, 0xfc, !PT ;  /* 0x0000000202020812 */ /* 0x000fe400078efcff */
[----:B------:R-:W-:Y:S02]  /*22f60*/  ISETP.LT.AND P0, PT, R3, UR5, !P6 ;  /* 0x0000000503007c0c */ /* 0x000fe4000f701270 */
[----:B------:R-:W-:Y:S01]  /*22f70*/  @P1 LOP3.LUT R9, R9, 0x80000000, RZ, 0xfc, !PT ;  /* 0x8000000009091812 */ /* 0x000fe200078efcff */
[----:B------:R-:W-:Y:S01]  /*22f80*/  VIADD R3, R4, 0x95 ;  /* 0x0000009504037836 */ /* 0x000fe20000000000 */
[----:B------:R-:W-:Y:S01]  /*22f90*/  LOP3.LUT R2, R2, 0xfffffffe, RZ, 0xc0, !PT ;  /* 0xfffffffe02027812 */ /* 0x000fe200078ec0ff */
[----:B------:R-:W-:Y:S01]  /*22fa0*/  ULDC UR5, c[0x0][0x22c] ;  /* 0x00008b0000057ab9 */ /* 0x000fe20000000800 */
[----:B------:R-:W-:-:S07]  /*22fb0*/  LOP3.LUT R9, R9, 0xbfffffff, RZ, 0xc0, !PT ;  /* 0xbfffffff09097812 */ /* 0x000fce00078ec0ff */
[----:B------:R-:W-:Y:S02]  /*22fc0*/  @P0 LOP3.LUT R9, R9, 0x40000000, RZ, 0xfc, !PT ;  /* 0x4000000009090812 */ /* 0x000fe400078efcff */
[----:B------:R-:W-:Y:S02]  /*22fd0*/  ISETP.LT.AND P0, PT, R243, UR61, !P6 ;  /* 0x0000003df3007c0c */ /* 0x000fe4000f701270 */
[----:B------:R-:W-:Y:S02]  /*22fe0*/  @P2 LOP3.LUT R2, R2, 0x1, RZ, 0xfc, !PT ;  /* 0x0000000102022812 */ /* 0x000fe400078efcff */
[----:B------:R-:W-:Y:S02]  /*22ff0*/  LOP3.LUT R9, R9, 0xdfffffff, RZ, 0xc0, !PT ;  /* 0xdfffffff09097812 */ /* 0x000fe400078ec0ff */
[----:B------:R-:W-:Y:S01]  /*23000*/  ISETP.LT.AND P1, PT, R242, UR33, !P6 ;  /* 0x00000021f2007c0c */ /* 0x000fe2000f721270 */
[----:B------:R-:W-:Y:S01]  /*23010*/  VIADD R243, R4, 0x92 ;  /* 0x0000009204f37836 */ /* 0x000fe20000000000 */
[----:B------:R-:W-:Y:S01]  /*23020*/  ISETP.LT.AND P2, PT, R3, UR32, !P6 ;  /* 0x0000002003007c0c */ /* 0x000fe2000f741270 */
[----:B------:R-:W-:-:S04]  /*23030*/  ULDC UR61, c[0x0][0x22c] ;  /* 0x00008b00003d7ab9 */ /* 0x000fc80000000800 */
[----:B------:R-:W-:Y:S01]  /*23040*/  @P0 LOP3.LUT R9, R9, 0x20000000, RZ, 0xfc, !PT ;  /* 0x2000000009090812 */ /* 0x000fe200078efcff */
[C---:B------:R-:W-:Y:S01]  /*23050*/  VIADD R3, R4.reuse, 0x93 ;  /* 0x0000009304037836 */ /* 0x040fe20000000000 */
[----:B------:R-:W-:Y:S01]  /*23060*/  ULDC UR32, c[0x0][0x22c] ;  /* 0x00008b0000207ab9 */ /* 0x000fe20000000800 */
[----:B------:R-:W-:Y:S01]  /*23070*/  VIADD R242, R4, 0x90 ;  /* 0x0000009004f27836 */ /* 0x000fe20000000000 */
[----:B------:R-:W-:Y:S01]  /*23080*/  LOP3.LUT R9, R9, 0xefffffff, RZ, 0xc0, !PT ;  /* 0xefffffff09097812 */ /* 0x000fe200078ec0ff */
[----:B------:R-:W-:-:S03]  /*23090*/  ULDC UR33, c[0x0][0x22c] ;  /* 0x00008b0000217ab9 */ /* 0x000fc60000000800 */
        /* <DEDUP_REMOVED lines=679> */
[C---:B------:R-:W-:Y:S01]  /*25b10*/  VIADD R242, R4.reuse, 0x9 ;  /* 0x0000000904f27836 */ /* 0x040fe20000000000 */
[----:B------:R0:W-:Y:S01]  /*25b20*/  STL [R1+0x180], R0 ;  /* 0x0001800001007387 */ /* 0x0001e20000100800 */
[----:B------:R-:W-:Y:S01]  /*25b30*/  VIADD R3, R4, 0x8 ;  /* 0x0000000804037836 */ /* 0x000fe20000000000 */
[----:B------:R-:W-:Y:S01]  /*25b40*/  @P1 LOP3.LUT R5, R5, 0x80000, RZ, 0xfc, !PT ;  /* 0x0008000005051812 */ /* 0x000fe200078efcff */
[----:B------:R-:W-:-:S03]  /*25b50*/  ULDC UR5, c[0x0][0x22c] ;  /* 0x00008b0000057ab9 */ /* 0x000fc60000000800 */
[----:B------:R-:W-:Y:S02]  /*25b60*/  LOP3.LUT R5, R5, 0xfffbffff, RZ, 0xc0, !PT ;  /* 0xfffbffff05057812 */ /* 0x000fe400078ec0ff */
[----:B------:R-:W-:Y:S01]  /*25b70*/  ISETP.LT.AND P2, PT, R242, UR32, !P6 ;  /* 0x00000020f2007c0c */ /* 0x000fe2000f741270 */
[----:B------:R-:W-:Y:S01]  /*25b80*/  ULDC UR32, c[0x0][0x22c] ;  /* 0x00008b0000207ab9 */ /* 0x000fe20000000800 */
[----:B------:R-:W-:Y:S02]  /*25b90*/  @P0 LOP3.LUT R5, R5, 0x40000, RZ, 0xfc, !PT ;  /* 0x0004000005050812 */ /* 0x000fe400078efcff */
[----:B------:R-:W-:Y:S01]  /*25ba0*/  ISETP.LT.AND P0, PT, R243, UR61, !P6 ;  /* 0x0000003df3007c0c */ /* 0x000fe2000f701270 */
[----:B------:R-:W-:Y:S01]  /*25bb0*/  ULDC UR61, c[0x0][0x22c] ;  /* 0x00008b00003d7ab9 */ /* 0x000fe20000000800 */
[----:B------:R-:W2:Y:S01]  /*25bc0*/  LDL.LU R243, [R1+0xfa4] ;  /* 0x000fa40001f37983 */ /* 0x000ea20000300800 */
[----:B------:R-:W-:Y:S01]  /*25bd0*/  ISETP.LT.AND P1, PT, R3, UR33, !P6 ;  /* 0x0000002103007c0c */ /* 0x000fe2000f721270 */
[----:B------:R-:W-:-:S02]  /*25be0*/  ULDC UR33, c[0x0][0x22c] ;  /* 0x00008b0000217ab9 */ /* 0x000fc40000000800 */
[----:B------:R-:W3:Y:S04]  /*25bf0*/  LDL.LU R242, [R1+0xfa0] ;  /* 0x000fa00001f27983 */ /* 0x000ee80000300800 */
[----:B------:R-:W4:Y:S01]  /*25c00*/  LDL.LU R3, [R1+0xf9c] ;  /* 0x000f9c0001037983 */ /* 0x000f220000300800 */
[----:B------:R-:W-:-:S04]  /*25c10*/  LOP3.LUT R5, R5, 0xfffdffff, RZ, 0xc0, !PT ;  /* 0xfffdffff05057812 */ /* 0x000fc800078ec0ff */
[----:B------:R-:W-:-:S04]  /*25c20*/  @P0 LOP3.LUT R5, R5, 0x20000, RZ, 0xfc, !PT ;  /* 0x0002000005050812 */ /* 0x000fc800078efcff */
[----:B------:R-:W-:-:S04]  /*25c30*/  LOP3.LUT R5, R5, 0xfffeffff, RZ, 0xc0, !PT ;  /* 0xfffeffff05057812 */ /* 0x000fc800078ec0ff */
[----:B------:R-:W-:-:S04]  /*25c40*/  @P2 LOP3.LUT R5, R5, 0x10000, RZ, 0xfc, !PT ;  /* 0x0001000005052812 */ /* 0x000fc800078efcff */
[----:B------:R-:W-:-:S04]  /*25c50*/  LOP3.LUT R5, R5, 0xffff7fff, RZ, 0xc0, !PT ;  /* 0xffff7fff05057812 */ /* 0x000fc800078ec0ff */
[----:B------:R-:W-:Y:S01]  /*25c60*/  @P1 LOP3.LUT R5, R5, 0x8000, RZ, 0xfc, !PT ;  /* 0x0000800005051812 */ /* 0x000fe200078efcff */
[C---:B------:R-:W-:Y:S02]  /*25c70*/  VIADD R179, R4.reuse, 0xef ;  /* 0x000000ef04b37836 */ /* 0x040fe40000000000 */
[C---:B------:R-:W-:Y:S02]  /*25c80*/  VIADD R178, R4.reuse, 0xf2 ;  /* 0x000000f204b27836 */ /* 0x040fe40000000000 */
[C---:B------:R-:W-:Y:S02]  /*25c90*/  VIADD R175, R4.reuse, 0xf3 ;  /* 0x000000f304af7836 */ /* 0x040fe40000000000 */
[C---:B------:R-:W-:Y:S02]  /*25ca0*/  VIADD R177, R4.reuse, 0xf4 ;  /* 0x000000f404b17836 */ /* 0x040fe40000000000 */
[C---:B------:R-:W-:Y:S02]  /*25cb0*/  VIADD R176, R4.reuse, 0xf5 ;  /* 0x000000f504b07836 */ /* 0x040fe40000000000 */
[----:B------:R-:W-:-:S02]  /*25cc0*/  VIADD R174, R4, 0xf6 ;  /* 0x000000f604ae7836 */ /* 0x000fc40000000000 */
        /* <DEDUP_REMOVED lines=33> */
[----:B------:R-:W-:Y:S01]  /*25ee0*/  VIADD R141, R4, 0x118 ;  /* 0x00000118048d7836 */ /* 0x000fe20000000000 */
[----:B----4-:R-:W-:Y:S01]  /*25ef0*/  ISETP.LT.AND P0, PT, R3, UR5, !P6 ;  /* 0x0000000503007c0c */ /* 0x010fe2000f701270 */
[----:B------:R-:W-:Y:S01]  /*25f00*/  ULDC UR5, c[0x0][0x22c] ;  /* 0x00008b0000057ab9 */ /* 0x000fe20000000800 */
[----:B------:R-:W4:Y:S01]  /*25f10*/  LDL.LU R3, [R1+0xf98] ;  /* 0x000f980001037983 */ /* 0x000f220000300800 */
[----:B------:R-:W-:-:S02]  /*25f20*/  LOP3.LUT R5, R5, 0xffffbfff, RZ, 0xc0, !PT ;  /* 0xffffbfff05057812 */ /* 0x000fc400078ec0ff */
[----:B------:R-:W-:Y:S01]  /*25f30*/  ISETP.LT.AND P1, PT, R244, UR33, !P6 ;  /* 0x00000021f4007c0c */ /* 0x000fe2000f721270 */
[----:B------:R-:W-:-:S07]  /*25f40*/  ULDC UR33, c[0x0][0x22c] ;  /* 0x00008b0000217ab9 */ /* 0x000fce0000000800 */
[----:B------:R-:W-:Y:S02]  /*25f50*/  @P0 LOP3.LUT R5, R5, 0x4000, RZ, 0xfc, !PT ;  /* 0x0000400005050812 */ /* 0x000fe400078efcff */
[----:B---3--:R-:W-:Y:S01]  /*25f60*/  ISETP.LT.AND P0, PT, R242, UR61, !P6 ;  /* 0x0000003df2007c0c */ /* 0x008fe2000f701270 */
[----:B------:R-:W-:Y:S01]  /*25f70*/  ULDC UR61, c[0x0][0x22c] ;  /* 0x00008b00003d7ab9 */ /* 0x000fe20000000800 */
[----:B------:R-:W-:Y:S01]  /*25f80*/  LOP3.LUT R5, R5, 0xffffdfff, RZ, 0xc0, !PT ;  /* 0xffffdfff05057812 */ /* 0x000fe200078ec0ff */
[----:B------:R-:W3:Y:S10]  /*25f90*/  LDL.LU R242, [R1+0xf94] ;  /* 0x000f940001f27983 */ /* 0x000ef40000300800 */
[----:B------:R-:W-:-:S02]  /*25fa0*/  @P0 LOP3.LUT R5, R5, 0x2000, RZ, 0xfc, !PT ;  /* 0x0000200005050812 */ /* 0x000fc400078efcff */
[----:B------:R-:W-:Y:S01]  /*25fb0*/  ISETP.LT.AND P0, PT, R245, UR5, !P6 ;  /* 0x00000005f5007c0c */ /* 0x000fe2000f701270 */
[----:B------:R-:W-:Y:S01]  /*25fc0*/  ULDC UR5, c[0x0][0x22c] ;  /* 0x00008b0000057ab9 */ /* 0x000fe20000000800 */
[----:B--2---:R-:W-:Y:S01]  /*25fd0*/  ISETP.LT.AND P2, PT, R243, UR32, !P6 ;  /* 0x00000020f3007c0c */ /* 0x004fe2000f741270 */
[----:B------:R-:W-:Y:S01]  /*25fe0*/  ULDC UR32, c[0x0][0x22c] ;  /* 0x00008b0000207ab9 */ /* 0x000fe20000000800 */
[----:B------:R-:W-:Y:S01]  /*25ff0*/  LOP3.LUT R5, R5, 0xffffefff, RZ, 0xc0, !PT ;  /* 0xffffefff05057812 */ /* 0x000fe200078ec0ff */
[C---:B------:R-:W-:Y:S01]  /*26000*/  VIADD R140, R4.reuse, 0x119 ;  /* 0x00000119048c7836 */ /* 0x040fe20000000000 */
[C---:B------:R-:W-:Y:S01]  /*26010*/  ISETP.LT.AND P4, PT, R4.reuse, UR33, !P6 ;  /* 0x0000002104007c0c */ /* 0x040fe2000f781270 */
[----:B------:R-:W-:Y:S01]  /*26020*/  ULDC UR33, c[0x0][0x22c] ;  /* 0x00008b0000217ab9 */ /* 0x000fe20000000800 */
[C---:B------:R-:W-:Y:S01]  /*26030*/  VIADD R138, R4.reuse, 0x11a ;  /* 0x0000011a048a7836 */ /* 0x040fe20000000000 */
[----:B------:R-:W2:Y:S01]  /*26040*/  LDL.LU R243, [R1+0xf90] ;  /* 0x000f900001f37983 */ /* 0x000ea20000300800 */
[----:B------:R-:W-:-:S02]  /*26050*/  VIADD R135, R4, 0x11b ;  /* 0x0000011b04877836 */ /* 0x000fc40000000000 */
[C---:B------:R-:W-:Y:S01]  /*26060*/  VIADD R137, R4.reuse, 0x11c ;  /* 0x0000011c04897836 */ /* 0x040fe20000000000 */
[----:B------:R-:W2:Y:S02]  /*26070*/  LDL.LU R244, [R1+0xf8c] ;  /* 0x000f8c0001f47983 */ /* 0x000ea40000300800 */
[----:B------:R-:W-:Y:S01]  /*26080*/  @P2 LOP3.LUT R5, R5, 0x1000, RZ, 0xfc, !PT ;  /* 0x0000100005052812 */ /* 0x000fe200078efcff */
[C---:B------:R-:W-:Y:S01]  /*26090*/  VIADD R136, R4.reuse, 0x11d ;  /* 0x0000011d04887836 */ /* 0x040fe20000000000 */
[----:B------:R-:W2:Y:S02]  /*260a0*/  LDL.LU R245, [R1+0xf88] ;  /* 0x000f880001f57983 */ /* 0x000ea40000300800 */
[----:B------:R-:W-:Y:S01]  /*260b0*/  LOP3.LUT R5, R5, 0xfffff7ff, RZ, 0xc0, !PT ;  /* 0xfffff7ff05057812 */ /* 0x000fe200078ec0ff */
        /* <DEDUP_REMOVED lines=56> */
[----:B------:R-:W-:Y:S01]  /*26440*/  VIADD R78, R4, 0x156 ;  /* 0x00000156044e7836 */ /* 0x000fe20000000000 */
[----:B----4-:R-:W-:-:S04]  /*26450*/  LOP3.LUT R3, R3, 0xfffffff7, RZ, 0xc0, !PT ;  /* 0xfffffff703037812 */ /* 0x010fc800078ec0ff */
[----:B------:R-:W-:-:S04]  /*26460*/  @P1 LOP3.LUT R3, R3, 0x8, RZ, 0xfc, !PT ;  /* 0x0000000803031812 */ /* 0x000fc800078efcff */
[----:B------:R-:W-:-:S04]  /*26470*/  LOP3.LUT R3, R3, 0xfffffffb, RZ, 0xc0, !PT ;  /* 0xfffffffb03037812 */ /* 0x000fc800078ec0ff */
[----:B------:R-:W-:Y:S02]  /*26480*/  @P0 LOP3.LUT R3, R3, 0x4, RZ, 0xfc, !PT ;  /* 0x0000000403030812 */ /* 0x000fe400078efcff */
[----:B------:R-:W-:Y:S01]  /*26490*/  ISETP.LT.AND P0, PT, R246, UR61, !P6 ;  /* 0x0000003df6007c0c */ /* 0x000fe2000f701270 */
[----:B------:R-:W-:Y:S01]  /*264a0*/  ULDC UR61, c[0x0][0x22c] ;  /* 0x00008b00003d7ab9 */ /* 0x000fe20000000800 */
[----:B------:R-:W-:Y:S01]  /*264b0*/  LOP3.LUT R3, R3, 0xfffffffd, RZ, 0xc0, !PT ;  /* 0xfffffffd03037812 */ /* 0x000fe200078ec0ff */
[C---:B------:R-:W-:Y:S01]  /*264c0*/  VIADD R75, R4.reuse, 0x157 ;  /* 0x00000157044b7836 */ /* 0x040fe20000000000 */
[----:B------:R-:W-:Y:S01]  /*264d0*/  ISETP.LT.AND P1, PT, R247, UR32, !P6 ;  /* 0x00000020f7007c0c */ /* 0x000fe2000f721270 */
[----:B------:R-:W-:Y:S01]  /*264e0*/  ULDC UR32, c[0x0][0x22c] ;  /* 0x00008b0000207ab9 */ /* 0x000fe20000000800 */
[C---:B------:R-:W-:Y:S02]  /*264f0*/  VIADD R77, R4.reuse, 0x158 ;  /* 0x00000158044d7836 */ /* 0x040fe40000000000 */
[----:B------:R-:W-:-:S02]  /*26500*/  VIADD R76, R4, 0x159 ;  /* 0x00000159044c7836 */ /* 0x000fc40000000000 */
[C---:B------:R-:W-:Y:S02]  /*26510*/  VIADD R74, R4.reuse, 0x15a ;  /* 0x0000015a044a7836 */ /* 0x040fe40000000000 */
[C---:B------:R-:W-:Y:S01]  /*26520*/  VIADD R71, R4.reuse, 0x15b ;  /* 0x0000015b04477836 */ /* 0x040fe20000000000 */
[----:B------:R-:W-:Y:S01]  /*26530*/  @P0 LOP3.LUT R3, R3, 0x2, RZ, 0xfc, !PT ;  /* 0x0000000203030812 */ /* 0x000fe200078efcff */
[----:B------:R-:W-:Y:S01]  /*26540*/  VIADD R73, R4, 0x15c ;  /* 0x0000015c04497836 */ /* 0x000fe20000000000 */
[----:B------:R-:W-:Y:S01]  /*26550*/  ISETP.LT.AND P0, PT, R251, UR5, !P6 ;  /* 0x00000005fb007c0c */ /* 0x000fe2000f701270 */
[----:B------:R-:W-:Y:S01]  /*26560*/  ULDC UR5, c[0x0][0x22c] ;  /* 0x00008b0000057ab9 */ /* 0x000fe20000000800 */
[----:B------:R-:W-:Y:S01]  /*26570*/  ISETP.LT.AND P2, PT, R250, UR32, !P6 ;  /* 0x00000020fa007c0c */ /* 0x000fe2000f741270 */
[----:B------:R-:W-:Y:S01]  /*26580*/  ULDC UR32, c[0x0][0x22c] ;  /* 0x00008b0000207ab9 */ /* 0x000fe20000000800 */
[C---:B------:R-:W-:Y:S02]  /*26590*/  VIADD R72, R4.reuse, 0x15d ;  /* 0x0000015d04487836 */ /* 0x040fe40000000000 */
[----:B------:R-:W-:-:S02]  /*265a0*/  VIADD R70, R4, 0x15e ;  /* 0x0000015e04467836 */ /* 0x000fc40000000000 */
[C---:B------:R-:W-:Y:S02]  /*265b0*/  VIADD R67, R4.reuse, 0x15f ;  /* 0x0000015f04437836 */ /* 0x040fe40000000000 */
[C---:B------:R-:W-:Y:S02]  /*265c0*/  VIADD R69, R4.reuse, 0x160 ;  /* 0x0000016004457836 */ /* 0x040fe40000000000 */
[C---:B------:R-:W-:Y:S01]  /*265d0*/  VIADD R68, R4.reuse, 0x161 ;  /* 0x0000016104447836 */ /* 0x040fe20000000000 */
[----:B------:R-:W-:Y:S01]  /*265e0*/  @P0 LOP3.LUT R5, R5, 0x800, RZ, 0xfc, !PT ;  /* 0x0000080005050812 */ /* 0x000fe200078efcff */
[----:B------:R-:W-:Y:S01]  /*265f0*/  VIADD R66, R4, 0x162 ;  /* 0x0000016204427836 */ /* 0x000fe20000000000 */
[----:B------:R-:W-:Y:S01]  /*26600*/  ISETP.LT.AND P0, PT, R240, UR61, !P6 ;  /* 0x0000003df0007c0c */ /* 0x000fe2000f701270 */
[----:B------:R-:W-:Y:S01]  /*26610*/  ULDC UR61, c[0x0][0x22c] ;  /* 0x00008b00003d7ab9 */ /* 0x000fe20000000800 */
[----:B------:R-:W-:Y:S01]  /*26620*/  LOP3.LUT R5, R5, 0xfffffbff, RZ, 0xc0, !PT ;  /* 0xfffffbff05057812 */ /* 0x000fe200078ec0ff */
[C---:B------:R-:W-:Y:S01]  /*26630*/  VIADD R63, R4.reuse, 0x163 ;  /* 0x00000163043f7836 */ /* 0x040fe20000000000 */
[----:B------:R-:W-:Y:S01]  /*26640*/  LOP3.LUT R3, R3, 0xfffffffe, RZ, 0xc0, !PT ;  /* 0xfffffffe03037812 */ /* 0x000fe200078ec0ff */
[----:B------:R-:W-:-:S02]  /*26650*/  VIADD R65, R4, 0x164 ;  /* 0x0000016404417836 */ /* 0x000fc40000000000 */
[C---:B------:R-:W-:Y:S01]  /*26660*/  VIADD R64, R4.reuse, 0x165 ;  /* 0x0000016504407836 */ /* 0x040fe20000000000 */
[----:B------:R-:W-:Y:S01]  /*26670*/  @P1 LOP3.LUT R3, R3, 0x1, RZ, 0xfc, !PT ;  /* 0x0000000103031812 */ /* 0x000fe200078efcff */
[C---:B------:R-:W-:Y:S01]  /*26680*/  VIADD R62, R4.reuse, 0x166 ;  /* 0x00000166043e7836 */ /* 0x040fe20000000000 */
[----:B------:R-:W-:Y:S01]  /*26690*/  ISETP.LT.AND P1, PT, R241, UR33, !P6 ;  /* 0x00000021f1007c0c */ /* 0x000fe2000f721270 */
[----:B------:R-:W-:Y:S01]  /*266a0*/  ULDC UR33, c[0x0][0x22c] ;  /* 0x00008b0000217ab9 */ /* 0x000fe20000000800 */
[C---:B------:R-:W-:Y:S01]  /*266b0*/  VIADD R59, R4.reuse, 0x167 ;  /* 0x00000167043b7836 */ /* 0x040fe20000000000 */
[----:B------:R-:W-:Y:S01]  /*266c0*/  @P0 LOP3.LUT R5, R5, 0x400, RZ, 0xfc, !PT ;  /* 0x0000040005050812 */ /* 0x000fe200078efcff */
[C---:B------:R-:W-:Y:S02]  /*266d0*/  VIADD R61, R4.reuse, 0x168 ;  /* 0x00000168043d7836 */ /* 0x040fe40000000000 */
        /* <DEDUP_REMOVED lines=8> */
[----:B------:R-:W-:Y:S01]  /*26760*/  LOP3.LUT R5, R5, 0xfffffeff, RZ, 0xc0, !PT ;  /* 0xfffffeff05057812 */ /* 0x000fe200078ec0ff */
[C---:B------:R-:W-:Y:S02]  /*26770*/  VIADD R56, R4.reuse, 0x16d ;  /* 0x0000016d04387836 */ /* 0x040fe40000000000 */
[C---:B------:R-:W-:Y:S01]  /*26780*/  VIADD R54, R4.reuse, 0x16e ;  /* 0x0000016e04367836 */ /* 0x040fe20000000000 */
[----:B------:R-:W-:Y:S01]  /*26790*/  @P1 LOP3.LUT R5, R5, 0x100, RZ, 0xfc, !PT ;  /* 0x0000010005051812 */ /* 0x000fe200078efcff */
[----:B------:R-:W-:-:S02]  /*267a0*/  VIADD R51, R4, 0x16f ;  /* 0x0000016f04337836 */ /* 0x000fc40000000000 */
[C---:B------:R-:W-:Y:S01]  /*267b0*/  VIADD R53, R4.reuse, 0x170 ;  /* 0x0000017004357836 */ /* 0x040fe20000000000 */
[----:B------:R-:W-:Y:S01]  /*267c0*/  LOP3.LUT R5, R5, 0xffffff7f, RZ, 0xc0, !PT ;  /* 0xffffff7f05057812 */ /* 0x000fe200078ec0ff */
        /* <DEDUP_REMOVED lines=8> */
[----:B------:R-:W-:Y:S01]  /*26850*/  LOP3.LUT R5, R5, 0xffffffbf, RZ, 0xc0, !PT ;  /* 0xffffffbf05057812 */ /* 0x000fe200078ec0ff */
[C---:B------:R-:W-:Y:S01]  /*26860*/  VIADD R49, R4.reuse, 0x174 ;  /* 0x0000017404317836 */ /* 0x040fe20000000000 */
[----:B------:R-:W-:Y:S01]  /*26870*/  ISETP.LT.AND P1, PT, R237, UR33, !P6 ;  /* 0x00000021ed007c0c */ /* 0x000fe2000f721270 */
[C---:B------:R-:W-:Y:S01]  /*26880*/  VIADD R48, R4.reuse, 0x175 ;  /* 0x0000017504307836 */ /* 0x040fe20000000000 */
[----:B------:R-:W-:Y:S01]  /*26890*/  ULDC UR33, c[0x0][0x22c] ;  /* 0x00008b0000217ab9 */ /* 0x000fe20000000800 */
[----:B------:R-:W-:-:S02]  /*268a0*/  VIADD R46, R4, 0x176 ;  /* 0x00000176042e7836 */ /* 0x000fc40000000000 */
[C---:B------:R-:W-:Y:S02]  /*268b0*/  VIADD R43, R4.reuse, 0x177 ;  /* 0x00000177042b7836 */ /* 0x040fe40000000000 */
[C---:B------:R-:W-:Y:S01]  /*268c0*/  VIADD R45, R4.reuse, 0x178 ;  /* 0x00000178042d7836 */ /* 0x040fe20000000000 */
[----:B------:R-:W-:Y:S01]  /*268d0*/  @P0 LOP3.LUT R5, R5, 0x40, RZ, 0xfc, !PT ;  /* 0x0000004005050812 */ /* 0x000fe200078efcff */
[C---:B------:R-:W-:Y:S02]  /*268e0*/  VIADD R44, R4.reuse, 0x179 ;  /* 0x00000179042c7836 */ /* 0x040fe40000000000 */
[C---:B------:R-:W-:Y:S01]  /*268f0*/  VIADD R42, R4.reuse, 0x17a ;  /* 0x0000017a042a7836 */ /* 0x040fe20000000000 */
[----:B------:R-:W-:Y:S01]  /*26900*/  LOP3.LUT R5, R5, 0xffffffdf, RZ, 0xc0, !PT ;  /* 0xffffffdf05057812 */ /* 0x000fe200078ec0ff */
[C---:B------:R-:W-:Y:S02]  /*26910*/  VIADD R39, R4.reuse, 0x17b ;  /* 0x0000017b04277836 */ /* 0x040fe40000000000 */
[C---:B------:R-:W-:Y:S01]  /*26920*/  VIADD R41, R4.reuse, 0x17c ;  /* 0x0000017c04297836 */ /* 0x040fe20000000000 */
[----:B------:R-:W-:Y:S01]  /*26930*/  @P2 LOP3.LUT R5, R5, 0x20, RZ, 0xfc, !PT ;  /* 0x0000002005052812 */ /* 0x000fe200078efcff */
[C---:B------:R-:W-:Y:S01]  /*26940*/  VIADD R40, R4.reuse, 0x17d ;  /* 0x0000017d04287836 */ /* 0x040fe20000000000 */
[----:B------:R-:W-:Y:S01]  /*26950*/  ISETP.LT.AND P0, PT, R235, UR5, !P6 ;  /* 0x00000005eb007c0c */ /* 0x000fe2000f701270 */
[----:B------:R-:W-:Y:S01]  /*26960*/  ULDC UR5, c[0x0][0x22c] ;  /* 0x00008b0000057ab9 */ /* 0x000fe20000000800 */
[----:B------:R-:W-:Y:S01]  /*26970*/  LOP3.LUT R5, R5, 0xffffffef, RZ, 0xc0, !PT ;  /* 0xffffffef05057812 */ /* 0x000fe200078ec0ff */
[----:B------:R-:W-:-:S02]  /*26980*/  VIADD R38, R4, 0x17e ;  /* 0x0000017e04267836 */ /* 0x000fc40000000000 */
        /* <DEDUP_REMOVED lines=8> */
[----:B------:R-:W-:Y:S01]  /*26a10*/  VIADD R33, R4, 0x184 ;  /* 0x0000018404217836 */ /* 0x000fe20000000000 */
[----:B------:R-:W-:Y:S01]  /*26a20*/  ISETP.LT.AND P0, PT, R232, UR61, !P6 ;  /* 0x0000003de8007c0c */ /* 0x000fe2000f701270 */
[C---:B------:R-:W-:Y:S01]  /*26a30*/  VIADD R32, R4.reuse, 0x185 ;  /* 0x0000018504207836 */ /* 0x040fe20000000000 */
[----:B------:R-:W-:Y:S01]  /*26a40*/  LOP3.LUT R5, R5, 0xfffffffb, RZ, 0xc0, !PT ;  /* 0xfffffffb05057812 */ /* 0x000fe200078ec0ff */
[----:B------:R-:W-:Y:S01]  /*26a50*/  VIADD R30, R4, 0x186 ;  /* 0x00000186041e7836 */ /* 0x000fe20000000000 */
[----:B------:R-:W-:Y:S01]  /*26a60*/  ISETP.LT.AND P2, PT, R234, UR32, !P6 ;  /* 0x00000020ea007c0c */ /* 0x000fe2000f741270 */
[C---:B------:R-:W-:Y:S01]  /*26a70*/  VIADD R27, R4.reuse, 0x187 ;  /* 0x00000187041b7836 */ /* 0x040fe20000000000 */
[----:B------:R-:W-:Y:S01]  /*26a80*/  ULDC UR61, c[0x0][0x22c] ;  /* 0x00008b00003d7ab9 */ /* 0x000fe20000000800 */
[----:B------:R-:W-:-:S02]  /*26a90*/  VIADD R29, R4, 0x188 ;  /* 0x00000188041d7836 */ /* 0x000fc40000000000 */
[C---:B------:R-:W-:Y:S02]  /*26aa0*/  VIADD R28, R4.reuse, 0x189 ;  /* 0x00000189041c7836 */ /* 0x040fe40000000000 */
[C---:B------:R-:W-:Y:S02]  /*26ab0*/  VIADD R26, R4.reuse, 0x18a ;  /* 0x0000018a041a7836 */ /* 0x040fe40000000000 */
[C---:B------:R-:W-:Y:S01]  /*26ac0*/  VIADD R24, R4.reuse, 0x18b ;  /* 0x0000018b04187836 */ /* 0x040fe20000000000 */
[----:B------:R-:W-:Y:S01]  /*26ad0*/  @P0 LOP3.LUT R5, R5, 0x4, RZ, 0xfc, !PT ;  /* 0x0000000405050812 */ /* 0x000fe200078efcff */
[C---:B------:R-:W-:Y:S01]  /*26ae0*/  VIADD R25, R4.reuse, 0x18c ;  /* 0x0000018c04197836 */ /* 0x040fe20000000000 */
[----:B------:R-:W-:Y:S01]  /*26af0*/  ISETP.LT.AND P0, PT, R231, UR5, !P6 ;  /* 0x00000005e7007c0c */ /* 0x000fe2000f701270 */
[C---:B------:R-:W-:Y:S02]  /*26b00*/  VIADD R23, R4.reuse, 0x18d ;  /* 0x0000018d04177836 */ /* 0x040fe40000000000 */
[----:B------:R-:W-:-:S02]  /*26b10*/  VIADD R18, R4, 0x192 ;  /* 0x0000019204127836 */ /* 0x000fc40000000000 */
[C---:B------:R-:W-:Y:S02]  /*26b20*/  VIADD R248, R4.reuse, 0x19d ;  /* 0x0000019d04f87836 */ /* 0x040fe40000000000 */
[C---:B------:R-:W-:Y:S02]  /*26b30*/  VIADD R249, R4.reuse, 0x1bd ;  /* 0x000001bd04f97836 */ /* 0x040fe40000000000 */
[C---:B------:R-:W-:Y:S02]  /*26b40*/  VIADD R16, R4.reuse, 0x1f5 ;  /* 0x000001f504107836 */ /* 0x040fe40000000000 */
[C---:B------:R-:W-:Y:S02]  /*26b50*/  VIADD R17, R4.reuse, 0x1f6 ;  /* 0x000001f604117836 */ /* 0x040fe40000000000 */
[C---:B0-----:R-:W-:Y:S02]  /*26b60*/  VIADD R0, R4.reuse, 0x1f7 ;  /* 0x000001f704007836 */ /* 0x041fe40000000000 */
[----:B------:R-:W-:-:S02]  /*26b70*/  VIADD R10, R4, 0x1f8 ;  /* 0x000001f8040a7836 */ /* 0x000fc40000000000 */
[C---:B------:R-:W-:Y:S02]  /*26b80*/  VIADD R14, R4.reuse, 0x1f9 ;  /* 0x000001f9040e7836 */ /* 0x040fe40000000000 */
[C---:B------:R-:W-:Y:S02]  /*26b90*/  VIADD R15, R4.reuse, 0x1fa ;  /* 0x000001fa040f7836 */ /* 0x040fe40000000000 */
[C---:B------:R-:W-:Y:S02]  /*26ba0*/  VIADD R12, R4.reuse, 0x1fb ;  /* 0x000001fb040c7836 */ /* 0x040fe40000000000 */
[C---:B------:R-:W-:Y:S02]  /*26bb0*/  VIADD R13, R4.reuse, 0x1fc ;  /* 0x000001fc040d7836 */ /* 0x040fe40000000000 */
[C---:B------:R-:W-:Y:S02]  /*26bc0*/  VIADD R11, R4.reuse, 0x1fd ;  /* 0x000001fd040b7836 */ /* 0x040fe40000000000 */
[C---:B------:R-:W-:Y:S01]  /*26bd0*/  VIADD R196, R4.reuse, 0x1fe ;  /* 0x000001fe04c47836 */ /* 0x040fe20000000000 */
[----:B------:R-:W-:Y:S01]  /*26be0*/  LOP3.LUT R4, R4, 0x7fffffff, RZ, 0xc0, !PT ;  /* 0x7fffffff04047812 */ /* 0x000fe200078ec0ff */
[----:B------:R-:W-:Y:S01]  /*26bf0*/  ULDC UR32, c[0x0][0x22c] ;  /* 0x00008b0000207ab9 */ /* 0x000fe20000000800 */
[----:B------:R-:W-:Y:S01]  /*26c00*/  ISETP.LT.AND P1, PT, R233, UR33, !P6 ;  /* 0x00000021e9007c0c */ /* 0x000fe2000f721270 */
[----:B------:R-:W-:Y:S01]  /*26c10*/  ULDC UR33, c[0x0][0x22c] ;  /* 0x00008b0000217ab9 */ /* 0x000fe20000000800 */
[----:B------:R-:W-:Y:S01]  /*26c20*/  @P0 LOP3.LUT R4, R4, 0x80000000, RZ, 0xfc, !PT ;  /* 0x8000000004040812 */ /* 0x000fe200078efcff */
[----:B------:R-:W-:Y:S01]  /*26c30*/  ULDC UR5, c[0x0][0x22c] ;  /* 0x00008b0000057ab9 */ /* 0x000fe20000000800 */
[----:B------:R-:W-:Y:S01]  /*26c40*/  ISETP.LT.AND P0, PT, R228, UR61, !P6 ;  /* 0x0000003de4007c0c */ /* 0x000fe2000f701270 */
[----:B------:R-:W-:Y:S01]  /*26c50*/  ULDC UR61, c[0x0][0x22c] ;  /* 0x00008b00003d7ab9 */ /* 0x000fe20000000800 */
[----:B------:R-:W-:Y:S01]  /*26c60*/  LOP3.LUT R5, R5, 0xfffffffd, RZ, 0xc0, !PT ;  /* 0xfffffffd05057812 */ /* 0x000fe200078ec0ff */
[----:B------:R-:W4:Y:S01]  /*26c70*/  LDL.LU R246, [R1+0xf84] ;  /* 0x000f840001f67983 */ /* 0x000f220000300800 */
[----:B------:R-:W-:-:S02]  /*26c80*/  LOP3.LUT R4, R4, 0xbfffffff, RZ, 0xc0, !PT ;  /* 0xbfffffff04047812 */ /* 0x000fc400078ec0ff */
[----:B------:R-:W-:Y:S01]  /*26c90*/  @P2 LOP3.LUT R5, R5, 0x2, RZ, 0xfc, !PT ;  /* 0x0000000205052812 */ /* 0x000fe200078efcff */
[----:B------:R-:W4:Y:S01]  /*26ca0*/  LDL.LU R247, [R1+0xf80] ;  /* 0x000f800001f77983 */ /* 0x000f220000300800 */
[----:B------:R-:W-:Y:S01]  /*26cb0*/  ISETP.LT.AND P2, PT, R230, UR32, !P6 ;  /* 0x00000020e6007c0c */ /* 0x000fe2000f741270 */
[----:B------:R-:W-:Y:S01]  /*26cc0*/  ULDC UR32, c[0x0][0x22c] ;  /* 0x00008b0000207ab9 */ /* 0x000fe20000000800 */
[----:B------:R-:W-:Y:S01]  /*26cd0*/  LOP3.LUT R5, R5, 0xfffffffe, RZ, 0xc0, !PT ;  /* 0xfffffffe05057812 */ /* 0x000fe200078ec0ff */
[----:B------:R-:W4:Y:S02]  /*26ce0*/  LDL.LU R251, [R1+0x9a4] ;  /* 0x0009a40001fb7983 */ /* 0x000f240000300800 */
[----:B------:R-:W-:Y:S02]  /*26cf0*/  @P0 LOP3.LUT R4, R4, 0x40000000, RZ, 0xfc, !PT ;  /* 0x4000000004040812 */ /* 0x000fe400078efcff */
[----:B------:R-:W-:Y:S01]  /*26d00*/  @P1 LOP3.LUT R5, R5, 0x1, RZ, 0xfc, !PT ;  /* 0x0000000105051812 */ /* 0x000fe200078efcff */
[----:B------:R-:W4:Y:S01]  /*26d10*/  LDL.LU R240, [R1+0x9a8] ;  /* 0x0009a80001f07983 */ /* 0x000f220000300800 */
[----:B------:R-:W-:Y:S01]  /*26d20*/  ISETP.LT.AND P1, PT, R229, UR33, !P6 ;  /* 0x00000021e5007c0c */ /* 0x000fe2000f721270 */
[----:B------:R-:W-:Y:S01]  /*26d30*/  ULDC UR33, c[0x0][0x22c] ;  /* 0x00008b0000217ab9 */ /* 0x000fe20000000800 */
[----:B------:R-:W-:Y:S01]  /*26d40*/  LOP3.LUT R4, R4, 0xdfffffff, RZ, 0xc0, !PT ;  /* 0xdfffffff04047812 */ /* 0x000fe200078ec0ff */
[----:B------:R-:W4:Y:S03]  /*26d50*/  LDL.LU R241, [R1+0x4d4] ;  /* 0x0004d40001f17983 */ /* 0x000f260000300800 */
[----:B------:R-:W-:-:S02]  /*26d60*/  @P2 LOP3.LUT R4, R4, 0x20000000, RZ, 0xfc, !PT ;  /* 0x2000000004042812 */ /* 0x000fc400078efcff */
[----:B------:R-:W-:Y:S01]  /*26d70*/  ISETP.LT.AND P0, PT, R227, UR5, !P6 ;  /* 0x00000005e3007c0c */ /* 0x000fe2000f701270 */
[----:B------:R-:W-:Y:S01]  /*26d80*/  ULDC UR5, c[0x0][0x22c] ;  /* 0x00008b0000057ab9 */ /* 0x000fe20000000800 */
[----:B------:R-:W-:-:S04]  /*26d90*/  LOP3.LUT R4, R4, 0xefffffff, RZ, 0xc0, !PT ;  /* 0xefffffff04047812 */ /* 0x000fc800078ec0ff */
[----:B------:R-:W-:-:S04]  /*26da0*/  @P1 LOP3.LUT R4, R4, 0x10000000, RZ, 0xfc, !PT ;  /* 0x1000000004041812 */ /* 0x000fc800078efcff */
[----:B------:R-:W-:-:S04]  /*26db0*/  LOP3.LUT R4, R4, 0xf7ffffff, RZ, 0xc0, !PT ;  /* 0xf7ffffff04047812 */ /* 0x000fc800078ec0ff */
[----:B------:R-:W-:Y:S02]  /*26dc0*/  @P0 LOP3.LUT R4, R4, 0x8000000, RZ, 0xfc, !PT ;  /* 0x0800000004040812 */ /* 0x000fe400078efcff */
[----:B------:R-:W-:Y:S01]  /*26dd0*/  ISETP.LT.AND P0, PT, R224, UR61, !P6 ;  /* 0x0000003de0007c0c */ /* 0x000fe2000f701270 */
[----:B------:R-:W-:Y:S01]  /*26de0*/  ULDC UR61, c[0x0][0x22c] ;  /* 0x00008b00003d7ab9 */ /* 0x000fe20000000800 */
[----:B------:R-:W-:Y:S01]  /*26df0*/  ISETP.LT.AND P2, PT, R226, UR32, !P6 ;  /* 0x00000020e2007c0c */ /* 0x000fe2000f741270 */
[----:B------:R-:W-:Y:S01]  /*26e00*/  ULDC UR32, c[0x0][0x22c] ;  /* 0x00008b0000207ab9 */ /* 0x000fe20000000800 */
[----:B------:R-:W-:Y:S02]  /*26e10*/  LOP3.LUT R4, R4, 0xfbffffff, RZ, 0xc0, !PT ;  /* 0xfbffffff04047812 */ /* 0x000fe400078ec0ff */
[----:B------:R-:W-:Y:S01]  /*26e20*/  ISETP.LT.AND P1, PT, R225, UR33, !P6 ;  /* 0x00000021e1007c0c */ /* 0x000fe2000f721270 */
[----:B------:R-:W-:-:S06]  /*26e30*/  ULDC UR33, c[0x0][0x22c] ;  /* 0x00008b0000217ab9 */ /* 0x000fcc0000000800 */
[----:B------:R-:W-:-:S04]  /*26e40*/  @P0 LOP3.LUT R4, R4, 0x4000000, RZ, 0xfc, !PT ;  /* 0x0400000004040812 */ /* 0x000fc800078efcff */
[----:B------:R-:W-:-:S04]  /*26e50*/  LOP3.LUT R4, R4, 0xfdffffff, RZ, 0xc0, !PT ;  /* 0xfdffffff04047812 */ /* 0x000fc800078ec0ff */
[----:B------:R-:W-:Y:S02]  /*26e60*/  @P2 LOP3.LUT R4, R4, 0x2000000, RZ, 0xfc, !PT ;  /* 0x0200000004042812 */ /* 0x000fe400078efcff */
        /* <DEDUP_REMOVED lines=88> */
[----:B------:R-:W-:Y:S02]  /*273f0*/  LOP3.LUT R4, R4, 0xfffffffb, RZ, 0xc0, !PT ;  /* 0xfffffffb04047812 */ /* 0x000fe400078ec0ff */
[----:B------:R-:W-:Y:S01]  /*27400*/  ISETP.LT.AND P2, PT, R202, UR32, !P6 ;  /* 0x00000020ca007c0c */ /* 0x000fe2000f741270 */
[----:B------:R-:W-:-:S08]  /*27410*/  ULDC UR32, c[0x0][0x22c] ;  /* 0x00008b0000207ab9 */ /* 0x000fd00000000800 */
[----:B------:R-:W-:Y:S02]  /*27420*/  @P0 LOP3.LUT R4, R4, 0x4, RZ, 0xfc, !PT ;  /* 0x0000000404040812 */ /* 0x000fe400078efcff */
[----:B------:R-:W-:Y:S01]  /*27430*/  ISETP.LT.AND P0, PT, R199, UR5, !P6 ;  /* 0x00000005c7007c0c */ /* 0x000fe2000f701270 */
[----:B------:R-:W-:Y:S01]  /*27440*/  ULDC UR5, c[0x0][0x22c] ;  /* 0x00008b0000057ab9 */ /* 0x000fe20000000800 */
[----:B---3--:R-:W-:Y:S02]  /*27450*/  LOP3.LUT R242, R242, 0x7fffffff, RZ, 0xc0, !PT ;  /* 0x7ffffffff2f27812 */ /* 0x008fe400078ec0ff */
[----:B------:R-:W-:Y:S01]  /*27460*/  ISETP.LT.AND P1, PT, R201, UR33, !P6 ;  /* 0x00000021c9007c0c */ /* 0x000fe2000f721270 */
[----:B------:R-:W-:Y:S01]  /*27470*/  ULDC UR33, c[0x0][0x22c] ;  /* 0x00008b0000217ab9 */ /* 0x000fe20000000800 */
[----:B------:R-:W-:-:S07]  /*27480*/  LOP3.LUT R4, R4, 0xfffffffd, RZ, 0xc0, !PT ;  /* 0xfffffffd04047812 */ /* 0x000fce00078ec0ff */
[----:B------:R-:W-:Y:S02]  /*27490*/  @P0 LOP3.LUT R242, R242, 0x80000000, RZ, 0xfc, !PT ;  /* 0x80000000f2f20812 */ /* 0x000fe400078efcff */
[----:B------:R-:W-:Y:S01]  /*274a0*/  ISETP.LT.AND P0, PT, R195, UR61, !P6 ;  /* 0x0000003dc3007c0c */ /* 0x000fe2000f701270 */
[----:B------:R-:W-:Y:S01]  /*274b0*/  ULDC UR61, c[0x0][0x22c] ;  /* 0x00008b00003d7ab9 */ /* 0x000fe20000000800 */
[----:B------:R-:W-:Y:S02]  /*274c0*/  @P2 LOP3.LUT R4, R4, 0x2, RZ, 0xfc, !PT ;  /* 0x0000000204042812 */ /* 0x000fe400078efcff */
[----:B------:R-:W-:Y:S01]  /*274d0*/  ISETP.LT.AND P2, PT, R198, UR32, !P6 ;  /* 0x00000020c6007c0c */ /* 0x000fe2000f741270 */
[----:B------:R-:W-:Y:S01]  /*274e0*/  ULDC UR32, c[0x0][0x22c] ;  /* 0x00008b0000207ab9 */ /* 0x000fe20000000800 */
[----:B------:R-:W-:Y:S02]  /*274f0*/  LOP3.LUT R242, R242, 0xbfffffff, RZ, 0xc0, !PT ;  /* 0xbffffffff2f27812 */ /* 0x000fe400078ec0ff */
[----:B------:R-:W-:-:S05]  /*27500*/  LOP3.LUT R4, R4, 0xfffffffe, RZ, 0xc0, !PT ;  /* 0xfffffffe04047812 */ /* 0x000fca00078ec0ff */
[----:B------:R-:W-:Y:S02]  /*27510*/  @P0 LOP3.LUT R242, R242, 0x40000000, RZ, 0xfc, !PT ;  /* 0x40000000f2f20812 */ /* 0x000fe400078efcff */
[----:B------:R-:W-:Y:S02]  /*27520*/  @P1 LOP3.LUT R4, R4, 0x1, RZ, 0xfc, !PT ;  /* 0x0000000104041812 */ /* 0x000fe400078efcff */
[----:B------:R-:W-:Y:S01]  /*27530*/  ISETP.LT.AND P1, PT, R197, UR33, !P6 ;  /* 0x00000021c5007c0c */ /* 0x000fe2000f721270 */
[----:B------:R-:W-:Y:S01]  /*27540*/  ULDC UR33, c[0x0][0x22c] ;  /* 0x00008b0000217ab9 */ /* 0x000fe20000000800 */
        /* <DEDUP_REMOVED lines=112> */
[----:B--2---:R-:W-:Y:S02]  /*27c50*/  LOP3.LUT R243, R243, 0x7fffffff, RZ, 0xc0, !PT ;  /* 0x7ffffffff3f37812 */ /* 0x004fe400078ec0ff */
        /* <DEDUP_REMOVED lines=27> */
[----:B------:R-:W-:Y:S01]  /*27e10*/  LOP3.LUT R243, R243, 0xfbffffff, RZ, 0xc0, !PT ;  /* 0xfbfffffff3f37812 */ /* 0x000fe200078ec0ff */
[----:B------:R-:W-:Y:S01]  /*27e20*/  BAR.SYNC.DEFER_BLOCKING 0x0 ;  /* 0x0000000000007b1d */ /* 0x000fe20000010000 */
[----:B------:R-:W-:-:S05]  /*27e30*/  ISETP.LT.AND P1, PT, R160, UR33, !P6 ;  /* 0x00000021a0007c0c */ /* 0x000fca000f721270 */
[----:B------:R-:W-:Y:S02]  /*27e40*/  ULDC UR33, c[0x0][0x22c] ;  /* 0x00008b0000217ab9 */ /* 0x000fe40000000800 */
        /* <DEDUP_REMOVED lines=97> */
[----:B------:R-:W-:Y:S02]  /*28460*/  LOP3.LUT R244, R244, 0x7fffffff, RZ, 0xc0, !PT ;  /* 0x7ffffffff4f47812 */ /* 0x000fe400078ec0ff */
        /* <DEDUP_REMOVED lines=255> */
[----:B----4-:R-:W-:Y:S02]  /*29460*/  LOP3.LUT R246, R246, 0x7fffffff, RZ, 0xc0, !PT ;  /* 0x7ffffffff6f67812 */ /* 0x010fe400078ec0ff */
        /* <DEDUP_REMOVED lines=183> */
[----:B------:R-:W-:Y:S02]  /*29fe0*/  ISETP.LT.AND P0, PT, R24, UR61, !P6 ;  /* 0x0000003d18007c0c */ /* 0x000fe4000f701270 */
[----:B------:R-:W-:Y:S02]  /*29ff0*/  R2UR UR61, R22 ;  /* 0x00000000163d72ca */ /* 0x000fe400000e0000 */
[----:B------:R-:W2:Y:S01]  /*2a000*/  LDL.LU R22, [R1+0xf7c] ;  /* 0x000f7c0001167983 */ /* 0x000ea20000300800 */
[----:B------:R-:W-:Y:S02]  /*2a010*/  ISETP.LT.AND P1, PT, R25, UR32, !P6 ;  /* 0x0000002019007c0c */ /* 0x000fe4000f721270 */
[----:B------:R-:W-:Y:S02]  /*2a020*/  R2UR UR32, R21 ;  /* 0x00000000152072ca */ /* 0x000fe400000e0000 */
[----:B------:R-:W3:Y:S01]  /*2a030*/  LDL.LU R21, [R1+0xf78] ;  /* 0x000f780001157983 */ /* 0x000ee20000300800 */
[----:B------:R-:W-:-:S04]  /*2a040*/  LOP3.LUT R247, R247, 0xfffbffff, RZ, 0xc0, !PT ;  /* 0xfffbfffff7f77812 */ /* 0x000fc800078ec0ff */
[----:B------:R-:W-:Y:S02]  /*2a050*/  @P0 LOP3.LUT R247, R247, 0x40000, RZ, 0xfc, !PT ;  /* 0x00040000f7f70812 */ /* 0x000fe400078efcff */
[----:B------:R-:W-:Y:S02]  /*2a060*/  ISETP.LT.AND P0, PT, R23, UR33, !P6 ;  /* 0x0000002117007c0c */ /* 0x000fe4000f701270 */
[----:B------:R-:W-:Y:S02]  /*2a070*/  R2UR UR33, R20 ;  /* 0x00000000142172ca */ /* 0x000fe400000e0000 */
[----:B------:R-:W4:Y:S01]  /*2a080*/  LDL.LU R20, [R1+0xf74] ;  /* 0x000f740001147983 */ /* 0x000f220000300800 */
[----:B------:R-:W-:-:S03]  /*2a090*/  LOP3.LUT R247, R247, 0xfffdffff, RZ, 0xc0, !PT ;  /* 0xfffdfffff7f77812 */ /* 0x000fc600078ec0ff */
[----:B------:R-:W4:Y:S01]  /*2a0a0*/  LDL.LU R236, [R1] ;  /* 0x0000000001ec7983 */ /* 0x000f220000300800 */
[----:B------:R-:W-:Y:S02]  /*2a0b0*/  @P1 LOP3.LUT R247, R247, 0x20000, RZ, 0xfc, !PT ;  /* 0x00020000f7f71812 */ /* 0x000fe400078efcff */
[----:B--2---:R-:W-:Y:S02]  /*2a0c0*/  ISETP.LT.AND P1, PT, R22, UR5, !P6 ;  /* 0x0000000516007c0c */ /* 0x004fe4000f721270 */
[----:B------:R-:W-:Y:S02]  /*2a0d0*/  R2UR UR5, R19 ;  /* 0x00000000130572ca */ /* 0x000fe400000e0000 */
[----:B------:R-:W2:Y:S01]  /*2a0e0*/  LDL.LU R19, [R1+0xf70] ;  /* 0x000f700001137983 */ /* 0x000ea20000300800 */
[----:B------:R-:W-:-:S03]  /*2a0f0*/  LOP3.LUT R247, R247, 0xfffeffff, RZ, 0xc0, !PT ;  /* 0xfffefffff7f77812 */ /* 0x000fc600078ec0ff */
[----:B------:R-:W2:Y:S01]  /*2a100*/  LDL.LU R239, [R1+0x4] ;  /* 0x0000040001ef7983 */ /* 0x000ea20000300800 */
[----:B------:R-:W-:-:S03]  /*2a110*/  @P0 LOP3.LUT R247, R247, 0x10000, RZ, 0xfc, !PT ;  /* 0x00010000f7f70812 */ /* 0x000fc600078efcff */
[----:B------:R-:W2:Y:S01]  /*2a120*/  LDL.LU R237, [R1+0x8] ;  /* 0x0000080001ed7983 */ /* 0x000ea20000300800 */
[----:B------:R-:W-:Y:S02]  /*2a130*/  LOP3.LUT R247, R247, 0xffff7fff, RZ, 0xc0, !PT ;  /* 0xffff7ffff7f77812 */ /* 0x000fe400078ec0ff */
[----:B---3--:R-:W-:Y:S02]  /*2a140*/  ISETP.LT.AND P0, PT, R21, UR5, !P6 ;  /* 0x0000000515007c0c */ /* 0x008fe4000f701270 */
[----:B------:R-:W-:Y:S02]  /*2a150*/  @P1 LOP3.LUT R247, R247, 0x8000, RZ, 0xfc, !PT ;  /* 0x00008000f7f71812 */ /* 0x000fe400078efcff */
[----:B------:R-:W-:Y:S02]  /*2a160*/  R2UR UR5, R241 ;  /* 0x00000000f10572ca */ /* 0x000fe400000e0000 */
[----:B------:R-:W3:Y:S01]  /*2a170*/  LDL.LU R241, [R1+0xc] ;  /* 0x00000c0001f17983 */ /* 0x000ee20000300800 */
[----:B----4-:R-:W-:-:S02]  /*2a180*/  ISETP.LT.AND P1, PT, R20, UR33, !P6 ;  /* 0x0000002114007c0c */ /* 0x010fc4000f721270 */
[----:B------:R-:W-:Y:S02]  /*2a190*/  LOP3.LUT R247, R247, 0xffffbfff, RZ, 0xc0, !PT ;  /* 0xffffbffff7f77812 */ /* 0x000fe400078ec0ff */
[----:B------:R-:W-:Y:S02]  /*2a1a0*/  R2UR UR33, R240 ;  /* 0x00000000f02172ca */ /* 0x000fe400000e0000 */
[----:B------:R-:W-:Y:S01]  /*2a1b0*/  @P0 LOP3.LUT R247, R247, 0x4000, RZ, 0xfc, !PT ;  /* 0x00004000f7f70812 */ /* 0x000fe200078efcff */
[----:B------:R-:W4:Y:S03]  /*2a1c0*/  LDL.LU R240, [R1+0x10] ;  /* 0x0000100001f07983 */ /* 0x000f260000300800 */
[----:B------:R-:W-:-:S04]  /*2a1d0*/  LOP3.LUT R247, R247, 0xffffdfff, RZ, 0xc0, !PT ;  /* 0xffffdffff7f77812 */ /* 0x000fc800078ec0ff */
[----:B------:R-:W-:Y:S02]  /*2a1e0*/  @P1 LOP3.LUT R247, R247, 0x2000, RZ, 0xfc, !PT ;  /* 0x00002000f7f71812 */ /* 0x000fe400078efcff */
[----:B------:R-:W-:Y:S01]  /*2a1f0*/  ISETP.LT.AND P1, PT, R18, UR61, !P6 ;  /* 0x0000003d12007c0c */ /* 0x000fe2000f721270 */
[----:B------:R-:W-:Y:S01]  /*2a200*/  ULDC UR61, c[0x0][0x22c] ;  /* 0x00008b00003d7ab9 */ /* 0x000fe20000000800 */
[----:B------:R-:W-:Y:S02]  /*2a210*/  LOP3.LUT R247, R247, 0xffffefff, RZ, 0xc0, !PT ;  /* 0xffffeffff7f77812 */ /* 0x000fe400078ec0ff */
[----:B--2---:R-:W-:Y:S02]  /*2a220*/  ISETP.LT.AND P0, PT, R19, UR32, !P6 ;  /* 0x0000002013007c0c */ /* 0x004fe4000f701270 */
[----:B------:R-:W-:Y:S02]  /*2a230*/  R2UR UR32, R251 ;  /* 0x00000000fb2072ca */ /* 0x000fe400000e0000 */
[----:B------:R-:W2:Y:S04]  /*2a240*/  LDL.LU R251, [R1+0x14] ;  /* 0x0000140001fb7983 */ /* 0x000ea80000300800 */
[----:B------:R-:W2:Y:S05]  /*2a250*/  LDL.LU R238, [R1+0x18] ;  /* 0x0000180001ee7983 */ /* 0x000eaa0000300800 */
[----:B------:R-:W-:-:S04]  /*2a260*/  @P0 LOP3.LUT R247, R247, 0x1000, RZ, 0xfc, !PT ;  /* 0x00001000f7f70812 */ /* 0x000fc800078efcff */
[----:B------:R-:W-:-:S04]  /*2a270*/  LOP3.LUT R247, R247, 0xfffff7ff, RZ, 0xc0, !PT ;  /* 0xfffff7fff7f77812 */ /* 0x000fc800078ec0ff */
[----:B------:R-:W-:Y:S02]  /*2a280*/  @P1 LOP3.LUT R247, R247, 0x800, RZ, 0xfc, !PT ;  /* 0x00000800f7f71812 */ /* 0x000fe400078efcff */
[----:B------:R-:W-:Y:S01]  /*2a290*/  ISETP.LT.AND P1, PT, R236, UR59, !P6 ;  /* 0x0000003bec007c0c */ /* 0x000fe2000f721270 */
[----:B------:R-:W-:Y:S01]  /*2a2a0*/  ULDC UR59, c[0x0][0x22c] ;  /* 0x00008b00003b7ab9 */ /* 0x000fe20000000800 */
[----:B------:R-:W2:Y:S01]  /*2a2b0*/  LDL.LU R236, [R1+0x1c] ;  /* 0x00001c0001ec7983 */ /* 0x000ea20000300800 */
[----:B------:R-:W-:Y:S01]  /*2a2c0*/  ISETP.LT.AND P0, PT, R252, UR60, !P6 ;  /* 0x0000003cfc007c0c */ /* 0x000fe2000f701270 */
[----:B------:R-:W-:Y:S01]  /*2a2d0*/  ULDC UR60, c[0x0][0x22c] ;  /* 0x00008b00003c7ab9 */ /* 0x000fe20000000800 */
[----:B------:R-:W-:-:S11]  /*2a2e0*/  LOP3.LUT R247, R247, 0xfffffbff, RZ, 0xc0, !PT ;  /* 0xfffffbfff7f77812 */ /* 0x000fd600078ec0ff */
[----:B------:R-:W-:Y:S02]  /*2a2f0*/  @P0 LOP3.LUT R247, R247, 0x400, RZ, 0xfc, !PT ;  /* 0x00000400f7f70812 */ /* 0x000fe400078efcff */
[----:B------:R-:W-:Y:S01]  /*2a300*/  ISETP.LT.AND P0, PT, R239, UR58, !P6 ;  /* 0x0000003aef007c0c */ /* 0x000fe2000f701270 */
[----:B------:R-:W-:Y:S01]  /*2a310*/  ULDC UR58, c[0x0][0x22c] ;  /* 0x00008b00003a7ab9 */ /* 0x000fe20000000800 */
[----:B------:R-:W-:Y:S01]  /*2a320*/  LOP3.LUT R247, R247, 0xfffffdff, RZ, 0xc0, !PT ;  /* 0xfffffdfff7f77812 */ /* 0x000fe200078ec0ff */
[----:B------:R-:W2:Y:S03]  /*2a330*/  LDL.LU R239, [R1+0x20] ;  /* 0x0000200001ef7983 */ /* 0x000ea60000300800 */
[----:B------:R-:W-:Y:S02]  /*2a340*/  @P1 LOP3.LUT R247, R247, 0x200, RZ, 0xfc, !PT ;  /* 0x00000200f7f71812 */ /* 0x000fe400078efcff */
[----:B------:R-:W-:Y:S01]  /*2a350*/  ISETP.LT.AND P1, PT, R237, UR57, !P6 ;  /* 0x00000039ed007c0c */ /* 0x000fe2000f721270 */
[----:B------:R-:W-:Y:S01]  /*2a360*/  ULDC UR57, c[0x0][0x22c] ;  /* 0x00008b0000397ab9 */ /* 0x000fe20000000800 */
[----:B------:R-:W-:-:S04]  /*2a370*/  LOP3.LUT R247, R247, 0xfffffeff, RZ, 0xc0, !PT ;  /* 0xfffffefff7f77812 */ /* 0x000fc800078ec0ff */
[----:B------:R-:W-:Y:S02]  /*2a380*/  @P0 LOP3.LUT R247, R247, 0x100, RZ, 0xfc, !PT ;  /* 0x00000100f7f70812 */ /* 0x000fe400078efcff */
[----:B---3--:R-:W-:Y:S01]  /*2a390*/  ISETP.LT.AND P0, PT, R241, UR56, !P6 ;  /* 0x00000038f1007c0c */ /* 0x008fe2000f701270 */
[----:B------:R-:W-:Y:S01]  /*2a3a0*/  ULDC UR56, c[0x0][0x22c] ;  /* 0x00008b0000387ab9 */ /* 0x000fe20000000800 */
[----:B------:R-:W-:Y:S01]  /*2a3b0*/  LOP3.LUT R247, R247, 0xffffff7f, RZ, 0xc0, !PT ;  /* 0xffffff7ff7f77812 */ /* 0x000fe200078ec0ff */
[----:B------:R-:W3:Y:S03]  /*2a3c0*/  LDL.LU R241, [R1+0x28] ;  /* 0x0000280001f17983 */ /* 0x000ee60000300800 */
[----:B------:R-:W-:Y:S02]  /*2a3d0*/  @P1 LOP3.LUT R247, R247, 0x80, RZ, 0xfc, !PT ;  /* 0x00000080f7f71812 */ /* 0x000fe400078efcff */
[----:B----4-:R-:W-:Y:S01]  /*2a3e0*/  ISETP.LT.AND P1, PT, R240, UR55, !P6 ;  /* 0x00000037f0007c0c */ /* 0x010fe2000f721270 */
[----:B------:R-:W-:Y:S01]  /*2a3f0*/  ULDC UR55, c[0x0][0x22c] ;  /* 0x00008b0000377ab9 */ /* 0x000fe20000000800 */
[----:B------:R-:W-:Y:S01]  /*2a400*/  LOP3.LUT R247, R247, 0xffffffbf, RZ, 0xc0, !PT ;  /* 0xffffffbff7f77812 */ /* 0x000fe200078ec0ff */
[----:B------:R-:W4:Y:S03]  /*2a410*/  LDL.LU R240, [R1+0x2c] ;  /* 0x00002c0001f07983 */ /* 0x000f260000300800 */
[----:B------:R-:W-:-:S04]  /*2a420*/  @P0 LOP3.LUT R247, R247, 0x40, RZ, 0xfc, !PT ;  /* 0x00000040f7f70812 */ /* 0x000fc800078efcff */
[----:B------:R-:W-:-:S04]  /*2a430*/  LOP3.LUT R247, R247, 0xffffffdf, RZ, 0xc0, !PT ;  /* 0xffffffdff7f77812 */ /* 0x000fc800078ec0ff */
[----:B------:R-:W-:-:S04]  /*2a440*/  @P1 LOP3.LUT R247, R247, 0x20, RZ, 0xfc, !PT ;  /* 0x00000020f7f71812 */ /* 0x000fc800078efcff */
[----:B------:R-:W-:Y:S02]  /*2a450*/  LOP3.LUT R247, R247, 0xffffffef, RZ, 0xc0, !PT ;  /* 0xffffffeff7f77812 */ /* 0x000fe400078ec0ff */
[----:B--2---:R-:W-:Y:S01]  /*2a460*/  ISETP.LT.AND P0, PT, R251, UR54, !P6 ;  /* 0x00000036fb007c0c */ /* 0x004fe2000f701270 */
[----:B------:R-:W-:Y:S01]  /*2a470*/  ULDC UR54, c[0x0][0x22c] ;  /* 0x00008b0000367ab9 */ /* 0x000fe20000000800 */
[----:B------:R-:W2:Y:S01]  /*2a480*/  LDL.LU R251, [R1+0x30] ;  /* 0x0000300001fb7983 */ /* 0x000ea20000300800 */
[----:B------:R-:W-:Y:S01]  /*2a490*/  ISETP.LT.AND P1, PT, R238, UR53, !P6 ;  /* 0x00000035ee007c0c */ /* 0x000fe2000f721270 */
[----:B------:R-:W-:Y:S02]  /*2a4a0*/  ULDC UR53, c[0x0][0x22c] ;  /* 0x00008b0000357ab9 */ /* 0x000fe40000000800 */
[----:B------:R-:W2:Y:S04]  /*2a4b0*/  LDL.LU R237, [R1+0x34] ;  /* 0x0000340001ed7983 */ /* 0x000ea80000300800 */
[----:B------:R-:W2:Y:S03]  /*2a4c0*/  LDL.LU R238, [R1+0x38] ;  /* 0x0000380001ee7983 */ /* 0x000ea60000300800 */
[----:B------:R-:W-:-:S04]  /*2a4d0*/  @P0 LOP3.LUT R247, R247, 0x10, RZ, 0xfc, !PT ;  /* 0x00000010f7f70812 */ /* 0x000fc800078efcff */
[----:B------:R-:W-:Y:S02]  /*2a4e0*/  LOP3.LUT R247, R247, 0xfffffff7, RZ, 0xc0, !PT ;  /* 0xfffffff7f7f77812 */ /* 0x000fe400078ec0ff */
[----:B------:R-:W-:Y:S01]  /*2a4f0*/  ISETP.LT.AND P0, PT, R236, UR52, !P6 ;  /* 0x00000034ec007c0c */ /* 0x000fe2000f701270 */
[----:B------:R-:W-:Y:S01]  /*2a500*/  ULDC UR52, c[0x0][0x22c] ;  /* 0x00008b0000347ab9 */ /* 0x000fe20000000800 */
[----:B------:R-:W-:Y:S01]  /*2a510*/  @P1 LOP3.LUT R247, R247, 0x8, RZ, 0xfc, !PT ;  /* 0x00000008f7f71812 */ /* 0x000fe200078efcff */
[----:B------:R-:W2:Y:S03]  /*2a520*/  LDL.LU R236, [R1+0x3c] ;  /* 0x00003c0001ec7983 */ /* 0x000ea60000300800 */
[----:B------:R-:W-:-:S07]  /*2a530*/  LOP3.LUT R247, R247, 0xfffffffb, RZ, 0xc0, !PT ;  /* 0xfffffffbf7f77812 */ /* 0x000fce00078ec0ff */
[----:B------:R-:W-:Y:S02]  /*2a540*/  @P0 LOP3.LUT R247, R247, 0x4, RZ, 0xfc, !PT ;  /* 0x00000004f7f70812 */ /* 0x000fe400078efcff */
[----:B------:R-:W-:Y:S01]  /*2a550*/  ISETP.LT.AND P0, PT, R248, UR50, !P6 ;  /* 0x00000032f8007c0c */ /* 0x000fe2000f701270 */
[----:B------:R-:W-:Y:S01]  /*2a560*/  ULDC UR50, c[0x0][0x22c] ;  /* 0x00008b0000327ab9 */ /* 0x000fe20000000800 */
[----:B------:R-:W2:Y:S01]  /*2a570*/  LDL.LU R248, [R1+0xf6c] ;  /* 0x000f6c0001f87983 */ /* 0x000ea20000300800 */
[----:B------:R-:W-:Y:S01]  /*2a580*/  ISETP.LT.AND P1, PT, R239, UR51, !P6 ;  /* 0x00000033ef007c0c */ /* 0x000fe2000f721270 */
[----:B------:R-:W-:Y:S02]  /*2a590*/  ULDC UR51, c[0x0][0x22c] ;  /* 0x00008b0000337ab9 */ /* 0x000fe40000000800 */
[----:B------:R-:W2:Y:S01]  /*2a5a0*/  LDL.LU R239, [R1+0x40] ;  /* 0x0000400001ef7983 */ /* 0x000ea20000300800 */
[----:B------:R-:W-:-:S09]  /*2a5b0*/  LOP3.LUT R247, R247, 0xfffffffd, RZ, 0xc0, !PT ;  /* 0xfffffffdf7f77812 */ /* 0x000fd200078ec0ff */
[----:B------:R-:W-:Y:S02]  /*2a5c0*/  @P1 LOP3.LUT R247, R247, 0x2, RZ, 0xfc, !PT ;  /* 0x00000002f7f71812 */ /* 0x000fe400078efcff */
[----:B---3--:R-:W-:Y:S01]  /*2a5d0*/  ISETP.LT.AND P1, PT, R241, UR49, !P6 ;  /* 0x00000031f1007c0c */ /* 0x008fe2000f721270 */
[----:B------:R-:W-:Y:S01]  /*2a5e0*/  ULDC UR49, c[0x0][0x22c] ;  /* 0x00008b0000317ab9 */ /* 0x000fe20000000800 */
[----:B------:R-:W3:Y:S01]  /*2a5f0*/  LDL.LU R241, [R1+0x44] ;  /* 0x0000440001f17983 */ /* 0x000ee20000300800 */
[----:B------:R-:W-:-:S04]  /*2a600*/  LOP3.LUT R247, R247, 0xfffffffe, RZ, 0xc0, !PT ;  /* 0xfffffffef7f77812 */ /* 0x000fc800078ec0ff */
[----:B------:R-:W-:Y:S02]  /*2a610*/  @P0 LOP3.LUT R247, R247, 0x1, RZ, 0xfc, !PT ;  /* 0x00000001f7f70812 */ /* 0x000fe400078efcff */
[----:B----4-:R-:W-:Y:S01]  /*2a620*/  ISETP.LT.AND P0, PT, R240, UR48, !P6 ;  /* 0x00000030f0007c0c */ /* 0x010fe2000f701270 */
[----:B------:R-:W-:Y:S01]  /*2a630*/  ULDC UR48, c[0x0][0x22c] ;  /* 0x00008b0000307ab9 */ /* 0x000fe20000000800 */
[----:B------:R-:W4:Y:S01]  /*2a640*/  LDL.LU R240, [R1+0x48] ;  /* 0x0000480001f07983 */ /* 0x000f220000300800 */
[----:B--2---:R-:W-:-:S04]  /*2a650*/  LOP3.LUT R248, R248, 0x7fffffff, RZ, 0xc0, !PT ;  /* 0x7ffffffff8f87812 */ /* 0x004fc800078ec0ff */
[----:B------:R-:W-:Y:S02]  /*2a660*/  @P1 LOP3.LUT R248, R248, 0x80000000, RZ, 0xfc, !PT ;  /* 0x80000000f8f81812 */ /* 0x000fe400078efcff */
[----:B------:R-:W-:Y:S01]  /*2a670*/  ISETP.LT.AND P1, PT, R251, UR47, !P6 ;  /* 0x0000002ffb007c0c */ /* 0x000fe2000f721270 */
[----:B------:R-:W-:Y:S01]  /*2a680*/  ULDC UR47, c[0x0][0x22c] ;  /* 0x00008b00002f7ab9 */ /* 0x000fe20000000800 */
[----:B------:R-:W2:Y:S01]  /*2a690*/  LDL.LU R251, [R1+0x4c] ;  /* 0x00004c0001fb7983 */ /* 0x000ea20000300800 */
[----:B------:R-:W-:-:S04]  /*2a6a0*/  LOP3.LUT R248, R248, 0xbfffffff, RZ, 0xc0, !PT ;  /* 0xbffffffff8f87812 */ /* 0x000fc800078ec0ff */
        /* <DEDUP_REMOVED lines=29> */
[----:B------:R-:W-:-:S04]  /*2a880*/  LOP3.LUT R248, R248, 0xfeffffff, RZ, 0xc0, !PT ;  /* 0xfefffffff8f87812 */ /* 0x000fc800078ec0ff */
[----:B------:R-:W-:Y:S02]  /*2a890*/  @P0 LOP3.LUT R248, R248, 0x1000000, RZ, 0xfc, !PT ;  /* 0x01000000f8f80812 */ /* 0x000fe400078efcff */
[----:B--2---:R-:W-:Y:S01]  /*2a8a0*/  ISETP.LT.AND P0, PT, R251, UR40, !P6 ;  /* 0x00000028fb007c0c */ /* 0x004fe2000f701270 */
        /* <DEDUP_REMOVED lines=90> */
[----:B------:R-:W-:Y:S01]  /*2ae50*/  LOP3.LUT R248, R248, 0xffffffdf, RZ, 0xc0, !PT ;  /* 0xffffffdff8f87812 */ /* 0x000fe200078ec0ff */
[----:B------:R-:W2:Y:S03]  /*2ae60*/  LDL.LU R239, [R1+0xb0] ;  /* 0x0000b00001ef7983 */ /* 0x000ea60000300800 */
[----:B------:R-:W-:-:S02]  /*2ae70*/  @P1 LOP3.LUT R248, R248, 0x20, RZ, 0xfc, !PT ;  /* 0x00000020f8f81812 */ /* 0x000fc400078efcff */
        /* <DEDUP_REMOVED lines=11> */
[----:B------:R-:W-:Y:S02]  /*2af30*/  @P0 LOP3.LUT R248, R248, 0x4, RZ, 0xfc, !PT ;  /* 0x00000004f8f80812 */ /* 0x000fe400078efcff */
[----:B------:R-:W-:Y:S01]  /*2af40*/  ISETP.LT.AND P0, PT, R249, UR16, !P6 ;  /* 0x00000010f9007c0c */ /* 0x000fe2000f701270 */
[----:B------:R-:W-:Y:S01]  /*2af50*/  ULDC UR16, c[0x0][0x22c] ;  /* 0x00008b0000107ab9 */ /* 0x000fe20000000800 */
[----:B--2---:R-:W-:Y:S01]  /*2af60*/  ISETP.LT.AND P1, PT, R251, UR17, !P6 ;  /* 0x00000011fb007c0c */ /* 0x004fe2000f721270 */
[----:B------:R-:W-:Y:S01]  /*2af70*/  ULDC UR17, c[0x0][0x22c] ;  /* 0x00008b0000117ab9 */ /* 0x000fe20000000800 */
[----:B------:R-:W2:Y:S04]  /*2af80*/  LDL.LU R251, [R1+0xbc] ;  /* 0x0000bc0001fb7983 */ /* 0x000ea80000300800 */
[----:B------:R-:W3:Y:S01]  /*2af90*/  LDL.LU R249, [R1+0xf68] ;  /* 0x000f680001f97983 */ /* 0x000ee20000300800 */
[----:B------:R-:W-:-:S03]  /*2afa0*/  LOP3.LUT R248, R248, 0xfffffffd, RZ, 0xc0, !PT ;  /* 0xfffffffdf8f87812 */ /* 0x000fc600078ec0ff */
        /* <DEDUP_REMOVED lines=8> */
[----:B------:R-:W2:Y:S01]  /*2b030*/  LDL.LU R236, [R1+0xc4] ;  /* 0x0000c40001ec7983 */ /* 0x000ea20000300800 */
[----:B---3--:R-:W-:-:S04]  /*2b040*/  LOP3.LUT R249, R249, 0x7fffffff, RZ, 0xc0, !PT ;  /* 0x7ffffffff9f97812 */ /* 0x008fc800078ec0ff */
[----:B------:R-:W-:Y:S02]  /*2b050*/  @P1 LOP3.LUT R249, R249, 0x80000000, RZ, 0xfc, !PT ;  /* 0x80000000f9f91812 */ /* 0x000fe400078efcff */
[----:B------:R-:W-:Y:S01]  /*2b060*/  ISETP.LT.AND P1, PT, R239, UR13, !P6 ;  /* 0x0000000def007c0c */ /* 0x000fe2000f721270 */
[----:B------:R-:W-:Y:S01]  /*2b070*/  ULDC UR13, c[0x0][0x22c] ;  /* 0x00008b00000d7ab9 */ /* 0x000fe20000000800 */
[----:B------:R-:W3:Y:S01]  /*2b080*/  LDL.LU R239, [R1+0xc8] ;  /* 0x0000c80001ef7983 */ /* 0x000ee20000300800 */
[----:B------:R-:W-:-:S04]  /*2b090*/  LOP3.LUT R249, R249, 0xbfffffff, RZ, 0xc0, !PT ;  /* 0xbffffffff9f97812 */ /* 0x000fc800078ec0ff */
[----:B------:R-:W-:-:S04]  /*2b0a0*/  @P0 LOP3.LUT R249, R249, 0x40000000, RZ, 0xfc, !PT ;  /* 0x40000000f9f90812 */ /* 0x000fc800078efcff */
[----:B------:R-:W-:Y:S02]  /*2b0b0*/  LOP3.LUT R249, R249, 0xdfffffff, RZ, 0xc0, !PT ;  /* 0xdffffffff9f97812 */ /* 0x000fe400078ec0ff */
[----:B------:R-:W-:Y:S01]  /*2b0c0*/  ISETP.LT.AND P0, PT, R241, UR12, !P6 ;  /* 0x0000000cf1007c0c */ /* 0x000fe2000f701270 */
[----:B------:R-:W-:Y:S01]  /*2b0d0*/  ULDC UR12, c[0x0][0x22c] ;  /* 0x00008b00000c7ab9 */ /* 0x000fe20000000800 */
[----:B------:R-:W-:Y:S01]  /*2b0e0*/  @P1 LOP3.LUT R249, R249, 0x20000000, RZ, 0xfc, !PT ;  /* 0x20000000f9f91812 */ /* 0x000fe200078efcff */
[----:B------:R-:W3:Y:S01]  /*2b0f0*/  LDL.LU R241, [R1+0xcc] ;  /* 0x0000cc0001f17983 */ /* 0x000ee20000300800 */
[----:B----4-:R-:W-:Y:S01]  /*2b100*/  ISETP.LT.AND P1, PT, R240, UR11, !P6 ;  /* 0x0000000bf0007c0c */ /* 0x010fe2000f721270 */
[----:B------:R-:W-:Y:S02]  /*2b110*/  ULDC UR11, c[0x0][0x22c] ;  /* 0x00008b00000b7ab9 */ /* 0x000fe40000000800 */
[----:B------:R-:W4:Y:S01]  /*2b120*/  LDL.LU R240, [R1+0xd0] ;  /* 0x0000d00001f07983 */ /* 0x000f220000300800 */
[----:B------:R-:W-:-:S05]  /*2b130*/  LOP3.LUT R249, R249, 0xefffffff, RZ, 0xc0, !PT ;  /* 0xeffffffff9f97812 */ /* 0x000fca00078ec0ff */
[----:B------:R-:W-:Y:S02]  /*2b140*/  @P0 LOP3.LUT R249, R249, 0x10000000, RZ, 0xfc, !PT ;  /* 0x10000000f9f90812 */ /* 0x000fe400078efcff */
[----:B--2---:R-:W-:Y:S01]  /*2b150*/  ISETP.LT.AND P0, PT, R251, UR10, !P6 ;  /* 0x0000000afb007c0c */ /* 0x004fe2000f701270 */
[----:B------:R-:W-:Y:S01]  /*2b160*/  ULDC UR10, c[0x0][0x22c] ;  /* 0x00008b00000a7ab9 */ /* 0x000fe20000000800 */
[----:B------:R-:W2:Y:S04]  /*2b170*/  LDL.LU R251, [R1+0xd4] ;  /* 0x0000d40001fb7983 */ /* 0x000ea80000300800 */
[----:B------:R-:W2:Y:S01]  /*2b180*/  LDL.LU R232, [R1+0xd8] ;  /* 0x0000d80001e87983 */ /* 0x000ea20000300800 */
[----:B------:R-:W-:-:S03]  /*2b190*/  LOP3.LUT R249, R249, 0xf7ffffff, RZ, 0xc0, !PT ;  /* 0xf7fffffff9f97812 */ /* 0x000fc600078ec0ff */
[----:B------:R-:W2:Y:S01]  /*2b1a0*/  LDL.LU R237, [R1+0xdc] ;  /* 0x0000dc0001ed7983 */ /* 0x000ea20000300800 */
[----:B------:R-:W-:Y:S02]  /*2b1b0*/  @P1 LOP3.LUT R249, R249, 0x8000000, RZ, 0xfc, !PT ;  /* 0x08000000f9f91812 */ /* 0x000fe400078efcff */
[----:B------:R-:W-:Y:S01]  /*2b1c0*/  ISETP.LT.AND P1, PT, R238, UR9, !P6 ;  /* 0x00000009ee007c0c */ /* 0x000fe2000f721270 */
[----:B------:R-:W-:Y:S01]  /*2b1d0*/  ULDC UR9, c[0x0][0x22c] ;  /* 0x00008b0000097ab9 */ /* 0x000fe20000000800 */
[----:B------:R-:W2:Y:S01]  /*2b1e0*/  LDL.LU R238, [R1+0xe0] ;  /* 0x0000e00001ee7983 */ /* 0x000ea20000300800 */
[----:B------:R-:W-:-:S03]  /*2b1f0*/  LOP3.LUT R249, R249, 0xfbffffff, RZ, 0xc0, !PT ;  /* 0xfbfffffff9f97812 */ /* 0x000fc600078ec0ff */
[----:B------:R-:W2:Y:S01]  /*2b200*/  LDL.LU R235, [R1+0xe4] ;  /* 0x0000e40001eb7983 */ /* 0x000ea20000300800 */
[----:B------:R-:W-:Y:S02]  /*2b210*/  @P0 LOP3.LUT R249, R249, 0x4000000, RZ, 0xfc, !PT ;  /* 0x04000000f9f90812 */ /* 0x000fe400078efcff */
[----:B------:R-:W-:Y:S01]  /*2b220*/  ISETP.LT.AND P0, PT, R236, UR8, !P6 ;  /* 0x00000008ec007c0c */ /* 0x000fe2000f701270 */
[----:B------:R-:W-:Y:S01]  /*2b230*/  ULDC UR8, c[0x0][0x22c] ;  /* 0x00008b0000087ab9 */ /* 0x000fe20000000800 */
[----:B------:R-:W-:Y:S01]  /*2b240*/  LOP3.LUT R249, R249, 0xfdffffff, RZ, 0xc0, !PT ;  /* 0xfdfffffff9f97812 */ /* 0x000fe200078ec0ff */
[----:B------:R-:W2:Y:S03]  /*2b250*/  LDL.LU R236, [R1+0xe8] ;  /* 0x0000e80001ec7983 */ /* 0x000ea60000300800 */
[----:B------:R-:W-:-:S04]  /*2b260*/  @P1 LOP3.LUT R249, R249, 0x2000000, RZ, 0xfc, !PT ;  /* 0x02000000f9f91812 */ /* 0x000fc800078efcff */
[----:B------:R-:W-:-:S04]  /*2b270*/  LOP3.LUT R249, R249, 0xfeffffff, RZ, 0xc0, !PT ;  /* 0xfefffffff9f97812 */ /* 0x000fc800078ec0ff */
[----:B------:R-:W-:-:S04]  /*2b280*/  @P0 LOP3.LUT R249, R249, 0x1000000, RZ, 0xfc, !PT ;  /* 0x01000000f9f90812 */ /* 0x000fc800078efcff */
[----:B------:R-:W-:Y:S02]  /*2b290*/  LOP3.LUT R249, R249, 0xff7fffff, RZ, 0xc0, !PT ;  /* 0xff7ffffff9f97812 */ /* 0x000fe400078ec0ff */
[----:B---3--:R-:W-:Y:S01]  /*2b2a0*/  ISETP.LT.AND P1, PT, R239, UR7, !P6 ;  /* 0x00000007ef007c0c */ /* 0x008fe2000f721270 */
[----:B------:R-:W-:Y:S01]  /*2b2b0*/  ULDC UR7, c[0x0][0x22c] ;  /* 0x00008b0000077ab9 */ /* 0x000fe20000000800 */
[----:B------:R-:W3:Y:S11]  /*2b2c0*/  LDL.LU R239, [R1+0xec] ;  /* 0x0000ec0001ef7983 */ /* 0x000ef60000300800 */
[----:B------:R-:W-:-:S02]  /*2b2d0*/  @P1 LOP3.LUT R249, R249, 0x800000, RZ, 0xfc, !PT ;  /* 0x00800000f9f91812 */ /* 0x000fc400078efcff */
[----:B------:R-:W-:Y:S01]  /*2b2e0*/  ISETP.LT.AND P0, PT, R241, UR6, !P6 ;  /* 0x00000006f1007c0c */ /* 0x000fe2000f701270 */
[----:B------:R-:W-:Y:S01]  /*2b2f0*/  ULDC UR6, c[0x0][0x22c] ;  /* 0x00008b0000067ab9 */ /* 0x000fe20000000800 */
[----:B------:R-:W3:Y:S01]  /*2b300*/  LDL.LU R241, [R1+0xf0] ;  /* 0x0000f00001f17983 */ /* 0x000ee20000300800 */
[----:B----4-:R-:W-:Y:S01]  /*2b310*/  ISETP.LT.AND P1, PT, R240, UR4, !P6 ;  /* 0x00000004f0007c0c */ /* 0x010fe2000f721270 */
[----:B------:R-:W-:Y:S02]  /*2b320*/  ULDC UR4, c[0x0][0x238] ;  /* 0x00008e0000047ab9 */ /* 0x000fe40000000800 */
[----:B------:R-:W4:Y:S01]  /*2b330*/  LDL.LU R240, [R1+0xf4] ;  /* 0x0000f40001f07983 */ /* 0x000f220000300800 */
[----:B------:R-:W-:-:S06]  /*2b340*/  LOP3.LUT R249, R249, 0xffbfffff, RZ, 0xc0, !PT ;  /* 0xffbffffff9f97812 */ /* 0x000fcc00078ec0ff */
[----:B------:R-:W-:Y:S02]  /*2b350*/  @P0 LOP3.LUT R249, R249, 0x400000, RZ, 0xfc, !PT ;  /* 0x00400000f9f90812 */ /* 0x000fe400078efcff */
[----:B--2---:R-:W-:Y:S01]  /*2b360*/  ISETP.LT.AND P0, PT, R251, UR6, !P6 ;  /* 0x00000006fb007c0c */ /* 0x004fe2000f701270 */
[----:B------:R-:W-:Y:S01]  /*2b370*/  ULDC UR6, c[0x0][0x248] ;  /* 0x0000920000067ab9 */ /* 0x000fe20000000800 */
[----:B------:R-:W2:Y:S01]  /*2b380*/  LDL.LU R251, [R1+0xf8] ;  /* 0x0000f80001fb7983 */ /* 0x000ea20000300800 */
[----:B------:R-:W-:-:S04]  /*2b390*/  LOP3.LUT R249, R249, 0xffdfffff, RZ, 0xc0, !PT ;  /* 0xffdffffff9f97812 */ /* 0x000fc800078ec0ff */
[----:B------:R-:W-:Y:S02]  /*2b3a0*/  @P1 LOP3.LUT R249, R249, 0x200000, RZ, 0xfc, !PT ;  /* 0x00200000f9f91812 */ /* 0x000fe400078efcff */
[----:B------:R-:W-:Y:S02]  /*2b3b0*/  ISETP.LT.AND P2, PT, R232, UR7, !P6 ;  /* 0x00000007e8007c0c */ /* 0x000fe4000f741270 */
[----:B------:R-:W-:-:S04]  /*2b3c0*/  LOP3.LUT R249, R249, 0xffefffff, RZ, 0xc0, !PT ;  /* 0xffeffffff9f97812 */ /* 0x000fc800078ec0ff */
[----:B------:R-:W-:Y:S02]  /*2b3d0*/  @P0 LOP3.LUT R249, R249, 0x100000, RZ, 0xfc, !PT ;  /* 0x00100000f9f90812 */ /* 0x000fe400078efcff */
[----:B------:R-:W-:Y:S02]  /*2b3e0*/  ISETP.LT.AND P1, PT, R237, UR8, !P6 ;  /* 0x00000008ed007c0c */ /* 0x000fe4000f721270 */
[----:B------:R-:W2:Y:S01]  /*2b3f0*/  LDL.LU R237, [R1+0xfc] ;  /* 0x0000fc0001ed7983 */ /* 0x000ea20000300800 */
[----:B------:R-:W-:-:S04]  /*2b400*/  LOP3.LUT R249, R249, 0xfff7ffff, RZ, 0xc0, !PT ;  /* 0xfff7fffff9f97812 */ /* 0x000fc800078ec0ff */
[----:B------:R-:W-:Y:S02]  /*2b410*/  @P2 LOP3.LUT R249, R249, 0x80000, RZ, 0xfc, !PT ;  /* 0x00080000f9f92812 */ /* 0x000fe400078efcff */
[----:B------:R-:W-:Y:S02]  /*2b420*/  ISETP.LT.AND P0, PT, R238, UR9, !P6 ;  /* 0x00000009ee007c0c */ /* 0x000fe4000f701270 */
[----:B------:R-:W2:Y:S01]  /*2b430*/  LDL.LU R238, [R1+0x100] ;  /* 0x0001000001ee7983 */ /* 0x000ea20000300800 */
[----:B------:R-:W-:Y:S02]  /*2b440*/  LOP3.LUT R249, R249, 0xfffbffff, RZ, 0xc0, !PT ;  /* 0xfffbfffff9f97812 */ /* 0x000fe400078ec0ff */
[----:B------:R-:W-:Y:S01]  /*2b450*/  ISETP.LT.AND P2, PT, R235, UR10, !P6 ;  /* 0x0000000aeb007c0c */ /* 0x000fe2000f741270 */
[----:B------:R-:W2:Y:S01]  /*2b460*/  LDL.LU R232, [R1+0x104] ;  /* 0x0001040001e87983 */ /* 0x000ea20000300800 */
[----:B------:R-:W-:-:S04]  /*2b470*/  @P1 LOP3.LUT R249, R249, 0x40000, RZ, 0xfc, !PT ;  /* 0x00040000f9f91812 */ /* 0x000fc800078efcff */
[----:B------:R-:W-:-:S04]  /*2b480*/  LOP3.LUT R249, R249, 0xfffdffff, RZ, 0xc0, !PT ;  /* 0xfffdfffff9f97812 */ /* 0x000fc800078ec0ff */
[----:B------:R-:W-:Y:S02]  /*2b490*/  @P0 LOP3.LUT R249, R249, 0x20000, RZ, 0xfc, !PT ;  /* 0x00020000f9f90812 */ /* 0x000fe400078efcff */
[----:B------:R-:W-:Y:S02]  /*2b4a0*/  ISETP.LT.AND P1, PT, R236, UR11, !P6 ;  /* 0x0000000bec007c0c */ /* 0x000fe4000f721270 */
[----:B------:R-:W2:Y:S01]  /*2b4b0*/  LDL.LU R236, [R1+0x108] ;  /* 0x0001080001ec7983 */ /* 0x000ea20000300800 */
[----:B------:R-:W-:-:S04]  /*2b4c0*/  LOP3.LUT R249, R249, 0xfffeffff, RZ, 0xc0, !PT ;  /* 0xfffefffff9f97812 */ /* 0x000fc800078ec0ff */
[----:B------:R-:W-:-:S04]  /*2b4d0*/  @P2 LOP3.LUT R249, R249, 0x10000, RZ, 0xfc, !PT ;  /* 0x00010000f9f92812 */ /* 0x000fc800078efcff */
[----:B------:R-:W-:-:S04]  /*2b4e0*/  LOP3.LUT R249, R249, 0xffff7fff, RZ, 0xc0, !PT ;  /* 0xffff7ffff9f97812 */ /* 0x000fc800078ec0ff */
[----:B------:R-:W-:-:S04]  /*2b4f0*/  @P1 LOP3.LUT R249, R249, 0x8000, RZ, 0xfc, !PT ;  /* 0x00008000f9f91812 */ /* 0x000fc800078efcff */
[----:B------:R-:W-:Y:S02]  /*2b500*/  LOP3.LUT R249, R249, 0xffffbfff, RZ, 0xc0, !PT ;  /* 0xffffbffff9f97812 */ /* 0x000fe400078ec0ff */
[----:B---3--:R-:W-:Y:S02]  /*2b510*/  ISETP.LT.AND P0, PT, R239, UR12, !P6 ;  /* 0x0000000cef007c0c */ /* 0x008fe4000f701270 */
[----:B------:R-:W3:Y:S01]  /*2b520*/  LDL.LU R239, [R1+0x10c] ;  /* 0x00010c0001ef7983 */ /* 0x000ee20000300800 */
[----:B------:R-:W-:-:S03]  /*2b530*/  ISETP.LT.AND P2, PT, R241, UR13, !P6 ;  /* 0x0000000df1007c0c */ /* 0x000fc6000f741270 */
[----:B------:R-:W3:Y:S01]  /*2b540*/  LDL.LU R241, [R1+0x110] ;  /* 0x0001100001f17983 */ /* 0x000ee20000300800 */
[----:B----4-:R-:W-:-:S03]  /*2b550*/  ISETP.LT.AND P1, PT, R240, UR14, !P6 ;  /* 0x0000000ef0007c0c */ /* 0x010fc6000f721270 */
[----:B------:R-:W4:Y:S03]  /*2b560*/  LDL.LU R240, [R1+0x114] ;  /* 0x0001140001f07983 */ /* 0x000f260000300800 */
[----:B------:R-:W-:Y:S02]  /*2b570*/  @P0 LOP3.LUT R249, R249, 0x4000, RZ, 0xfc, !PT ;  /* 0x00004000f9f90812 */ /* 0x000fe400078efcff */
[----:B--2---:R-:W-:Y:S02]  /*2b580*/  ISETP.LT.AND P0, PT, R251, UR15, !P6 ;  /* 0x0000000ffb007c0c */ /* 0x004fe4000f701270 */
[----:B------:R-:W2:Y:S01]  /*2b590*/  LDL.LU R251, [R1+0x118] ;  /* 0x0001180001fb7983 */ /* 0x000ea20000300800 */
[----:B------:R-:W-:-:S03]  /*2b5a0*/  LOP3.LUT R249, R249, 0xffffdfff, RZ, 0xc0, !PT ;  /* 0xffffdffff9f97812 */ /* 0x000fc600078ec0ff */
[----:B------:R-:W2:Y:S01]  /*2b5b0*/  LDL.LU R235, [R1+0x11c] ;  /* 0x00011c0001eb7983 */ /* 0x000ea20000300800 */
[----:B------:R-:W-:-:S04]  /*2b5c0*/  @P2 LOP3.LUT R249, R249, 0x2000, RZ, 0xfc, !PT ;  /* 0x00002000f9f92812 */ /* 0x000fc800078efcff */
[----:B------:R-:W-:-:S04]  /*2b5d0*/  LOP3.LUT R249, R249, 0xffffefff, RZ, 0xc0, !PT ;  /* 0xffffeffff9f97812 */ /* 0x000fc800078ec0ff */
[----:B------:R-:W-:Y:S02]  /*2b5e0*/  @P1 LOP3.LUT R249, R249, 0x1000, RZ, 0xfc, !PT ;  /* 0x00001000f9f91812 */ /* 0x000fe400078efcff */
[----:B------:R-:W-:Y:S02]  /*2b5f0*/  ISETP.LT.AND P2, PT, R237, UR16, !P6 ;  /* 0x00000010ed007c0c */ /* 0x000fe4000f741270 */
[----:B------:R-:W-:Y:S01]  /*2b600*/  LOP3.LUT R249, R249, 0xfffff7ff, RZ, 0xc0, !PT ;  /* 0xfffff7fff9f97812 */ /* 0x000fe200078ec0ff */
[----:B------:R-:W2:Y:S03]  /*2b610*/  LDL.LU R237, [R1+0x120] ;  /* 0x0001200001ed7983 */ /* 0x000ea60000300800 */
[----:B------:R-:W-:Y:S02]  /*2b620*/  @P0 LOP3.LUT R249, R249, 0x800, RZ, 0xfc, !PT ;  /* 0x00000800f9f90812 */ /* 0x000fe400078efcff */
[----:B------:R-:W-:-:S02]  /*2b630*/  ISETP.LT.AND P1, PT, R238, UR17, !P6 ;  /* 0x00000011ee007c0c */ /* 0x000fc4000f721270 */
[----:B------:R-:W-:Y:S01]  /*2b640*/  LOP3.LUT R249, R249, 0xfffffbff, RZ, 0xc0, !PT ;  /* 0xfffffbfff9f97812 */ /* 0x000fe200078ec0ff */
[----:B------:R-:W2:Y:S03]  /*2b650*/  LDL.LU R238, [R1+0x124] ;  /* 0x0001240001ee7983 */ /* 0x000ea60000300800 */
[----:B------:R-:W-:Y:S02]  /*2b660*/  @P2 LOP3.LUT R249, R249, 0x400, RZ, 0xfc, !PT ;  /* 0x00000400f9f92812 */ /* 0x000fe400078efcff */
[----:B------:R-:W-:Y:S02]  /*2b670*/  ISETP.LT.AND P0, PT, R232, UR18, !P6 ;  /* 0x00000012e8007c0c */ /* 0x000fe4000f701270 */
        /* <DEDUP_REMOVED lines=29> */
[----:B------:R-:W-:Y:S01]  /*2b850*/  LOP3.LUT R249, R249, 0xfffffffb, RZ, 0xc0, !PT ;  /* 0xfffffffbf9f97812 */ /* 0x000fe200078ec0ff */
[----:B------:R-:W2:Y:S03]  /*2b860*/  LDL.LU R238, [R1+0x144] ;  /* 0x0001440001ee7983 */ /* 0x000ea60000300800 */
[----:B------:R-:W-:-:S04]  /*2b870*/  @P0 LOP3.LUT R249, R249, 0x4, RZ, 0xfc, !PT ;  /* 0x00000004f9f90812 */ /* 0x000fc800078efcff */
[----:B------:R-:W-:Y:S02]  /*2b880*/  LOP3.LUT R249, R249, 0xfffffffd, RZ, 0xc0, !PT ;  /* 0xfffffffdf9f97812 */ /* 0x000fe400078ec0ff */
[----:B------:R-:W-:Y:S02]  /*2b890*/  ISETP.LT.AND P0, PT, R236, UR27, !P6 ;  /* 0x0000001bec007c0c */ /* 0x000fe4000f701270 */
[----:B------:R-:W2:Y:S01]  /*2b8a0*/  LDL.LU R236, [R1+0x148] ;  /* 0x0001480001ec7983 */ /* 0x000ea20000300800 */
[----:B------:R-:W-:Y:S02]  /*2b8b0*/  @P2 LOP3.LUT R249, R249, 0x2, RZ, 0xfc, !PT ;  /* 0x00000002f9f92812 */ /* 0x000fe400078efcff */
[----:B------:R-:W-:Y:S02]  /*2b8c0*/  LOP3.LUT R3, R3, 0x7fffffff, RZ, 0xc0, !PT ;  /* 0x7fffffff03037812 */ /* 0x000fe400078ec0ff */
[----:B------:R-:W-:-:S04]  /*2b8d0*/  LOP3.LUT R249, R249, 0xfffffffe, RZ, 0xc0, !PT ;  /* 0xfffffffef9f97812 */ /* 0x000fc800078ec0ff */
[----:B------:R-:W-:Y:S02]  /*2b8e0*/  @P1 LOP3.LUT R249, R249, 0x1, RZ, 0xfc, !PT ;  /* 0x00000001f9f91812 */ /* 0x000fe400078efcff */
        /* <DEDUP_REMOVED lines=13> */
[----:B------:R-:W-:-:S03]  /*2b9c0*/  @P1 LOP3.LUT R3, R3, 0x20000000, RZ, 0xfc, !PT ;  /* 0x2000000003031812 */ /* 0x000fc600078efcff */
        /* <DEDUP_REMOVED lines=8> */
[----:B------:R-:W2:Y:S01]  /*2ba50*/  LDL.LU R237, [R1+0x168] ;  /* 0x0001680001ed7983 */ /* 0x000ea20000300800 */
        /* <DEDUP_REMOVED lines=23> */
[----:B------:R-:W-:-:S04]  /*2bbd0*/  @P2 LOP3.LUT R3, R3, 0x200000, RZ, 0xfc, !PT ;  /* 0x0020000003032812 */ /* 0x000fc800078efcff */
[----:B------:R-:W-:-:S04]  /*2bbe0*/  LOP3.LUT R3, R3, 0xffefffff, RZ, 0xc0, !PT ;  /* 0xffefffff03037812 */ /* 0x000fc800078ec0ff */
[----:B------:R-:W-:Y:S02]  /*2bbf0*/  @P1 LOP3.LUT R3, R3, 0x100000, RZ, 0xfc, !PT ;  /* 0x0010000003031812 */ /* 0x000fe400078efcff */
[----:B------:R-:W-:Y:S02]  /*2bc00*/  ISETP.LT.AND P2, PT, R234, UR42, !P6 ;  /* 0x0000002aea007c0c */ /* 0x000fe4000f741270 */
        /* <DEDUP_REMOVED lines=16> */
[----:B------:R-:W-:-:S04]  /*2bd10*/  @P1 LOP3.LUT R3, R3, 0x4000, RZ, 0xfc, !PT ;  /* 0x0000400003031812 */ /* 0x000fc800078efcff */
[----:B------:R-:W-:-:S04]  /*2bd20*/  LOP3.LUT R3, R3, 0xffffdfff, RZ, 0xc0, !PT ;  /* 0xffffdfff03037812 */ /* 0x000fc800078ec0ff */
[----:B------:R-:W-:-:S04]  /*2bd30*/  @P0 LOP3.LUT R3, R3, 0x2000, RZ, 0xfc, !PT ;  /* 0x0000200003030812 */ /* 0x000fc800078efcff */
[----:B------:R-:W-:Y:S02]  /*2bd40*/  LOP3.LUT R3, R3, 0xffffefff, RZ, 0xc0, !PT ;  /* 0xffffefff03037812 */ /* 0x000fe400078ec0ff */
[----:B---3--:R-:W-:Y:S02]  /*2bd50*/  ISETP.LT.AND P2, PT, R239, UR48, !P6 ;  /* 0x00000030ef007c0c */ /* 0x008fe4000f741270 */
[----:B----4-:R-:W-:Y:S02]  /*2bd60*/  ISETP.LT.AND P0, PT, R240, UR50, !P6 ;  /* 0x00000032f0007c0c */ /* 0x010fe4000f701270 */
[----:B------:R-:W3:Y:S04]  /*2bd70*/  LDL R240, [R1+0xee0] ;  /* 0x000ee00001f07983 */ /* 0x000ee80000100800 */
[----:B------:R-:W4:Y:S04]  /*2bd80*/  LDL.LU R235, [R1+0x970] ;  /* 0x0009700001eb7983 */ /* 0x000f280000300800 */
[----:B------:R-:W4:Y:S01]  /*2bd90*/  LDL.LU R237, [R1+0x978] ;  /* 0x0009780001ed7983 */ /* 0x000f220000300800 */
[----:B------:R-:W-:-:S02]  /*2bda0*/  ISETP.LT.AND P1, PT, R241, UR49, !P6 ;  /* 0x00000031f1007c0c */ /* 0x000fc4000f721270 */
[----:B------:R-:W-:-:S04]  /*2bdb0*/  @P2 LOP3.LUT R3, R3, 0x1000, RZ, 0xfc, !PT ;  /* 0x0000100003032812 */ /* 0x000fc800078efcff */
[----:B------:R-:W-:Y:S02]  /*2bdc0*/  LOP3.LUT R3, R3, 0xfffff7ff, RZ, 0xc0, !PT ;  /* 0xfffff7ff03037812 */ /* 0x000fe400078ec0ff */
[----:B--2---:R-:W-:-:S05]  /*2bdd0*/  ISETP.LT.AND P2, PT, R251, UR51, !P6 ;  /* 0x00000033fb007c0c */ /* 0x004fca000f741270 */
[----:B------:R-:W-:-:S04]  /*2bde0*/  @P1 LOP3.LUT R3, R3, 0x800, RZ, 0xfc, !PT ;  /* 0x0000080003031812 */ /* 0x000fc800078efcff */
[----:B------:R-:W-:-:S04]  /*2bdf0*/  LOP3.LUT R3, R3, 0xfffffbff, RZ, 0xc0, !PT ;  /* 0xfffffbff03037812 */ /* 0x000fc800078ec0ff */
[----:B------:R-:W-:-:S04]  /*2be00*/  @P0 LOP3.LUT R3, R3, 0x400, RZ, 0xfc, !PT ;  /* 0x0000040003030812 */ /* 0x000fc800078efcff */
[----:B------:R-:W-:Y:S02]  /*2be10*/  LOP3.LUT R3, R3, 0xfffffdff, RZ, 0xc0, !PT ;  /* 0xfffffdff03037812 */ /* 0x000fe400078ec0ff */
[----:B------:R-:W-:Y:S02]  /*2be20*/  ISETP.LT.AND P1, PT, R16, UR52, !P6 ;  /* 0x0000003410007c0c */ /* 0x000fe4000f721270 */
[----:B------:R-:W2:Y:S01]  /*2be30*/  LDL.LU R16, [R1+0xf64] ;  /* 0x000f640001107983 */ /* 0x000ea20000300800 */
[----:B------:R-:W-:Y:S02]  /*2be40*/  ISETP.LT.AND P0, PT, R17, UR53, !P6 ;  /* 0x0000003511007c0c */ /* 0x000fe4000f701270 */
[----:B------:R-:W-:Y:S01]  /*2be50*/  @P2 LOP3.LUT R3, R3, 0x200, RZ, 0xfc, !PT ;  /* 0x0000020003032812 */ /* 0x000fe200078efcff */
[----:B------:R-:W2:Y:S01]  /*2be60*/  LDL.LU R17, [R1+0xf60] ;  /* 0x000f600001117983 */ /* 0x000ea20000300800 */
[----:B------:R-:W-:-:S03]  /*2be70*/  ISETP.LT.AND P2, PT, R0, UR54, !P6 ;  /* 0x0000003600007c0c */ /* 0x000fc6000f741270 */
[----:B------:R-:W2:Y:S04]  /*2be80*/  LDL.LU R0, [R1+0xf5c] ;  /* 0x000f5c0001007983 */ /* 0x000ea80000300800 */
[----:B------:R-:W3:Y:S04]  /*2be90*/  LDL.LU R238, [R1+0x96c] ;  /* 0x00096c0001ee7983 */ /* 0x000ee80000300800 */
[----:B------:R-:W3:Y:S04]  /*2bea0*/  LDL.LU R236, [R1+0x974] ;  /* 0x0009740001ec7983 */ /* 0x000ee80000300800 */
[----:B------:R-:W2:Y:S04]  /*2beb0*/  LDL.LU R239, [R1+0x77c] ;  /* 0x00077c0001ef7983 */ /* 0x000ea80000300800 */
        /* <DEDUP_REMOVED lines=16> */
[----:B------:R-:W2:Y:S01]  /*2bfc0*/  LDL.LU R15, [R1+0xf50] ;  /* 0x000f5000010f7983 */ /* 0x000ea20000300800 */
[----:B------:R-:W-:-:S02]  /*2bfd0*/  ISETP.LT.AND P2, PT, R12, UR58, !P6 ;  /* 0x0000003a0c007c0c */ /* 0x000fc4000f741270 */
[----:B------:R-:W-:Y:S01]  /*2bfe0*/  @P0 LOP3.LUT R3, R3, 0x10, RZ, 0xfc, !PT ;  /* 0x0000001003030812 */ /* 0x000fe200078efcff */
[----:B------:R-:W2:Y:S01]  /*2bff0*/  LDL.LU R12, [R1+0xf4c] ;  /* 0x000f4c00010c7983 */ /* 0x000ea20000300800 */
[----:B------:R-:W-:Y:S02]  /*2c000*/  ISETP.LT.AND P1, PT, R13, UR59, !P6 ;  /* 0x0000003b0d007c0c */ /* 0x000fe4000f721270 */
[----:B------:R-:W-:Y:S01]  /*2c010*/  ISETP.LT.AND P0, PT, R11, UR60, !P6 ;  /* 0x0000003c0b007c0c */ /* 0x000fe2000f701270 */
[----:B------:R-:W2:Y:S01]  /*2c020*/  LDL.LU R13, [R1+0xf48] ;  /* 0x000f4800010d7983 */ /* 0x000ea20000300800 */
[----:B------:R-:W-:-:S03]  /*2c030*/  ISETP.LT.AND P6, PT, R196, UR61, !P6 ;  /* 0x0000003dc4007c0c */ /* 0x000fc6000f7c1270 */
[----:B------:R-:W2:Y:S04]  /*2c040*/  LDL.LU R11, [R1+0xf44] ;  /* 0x000f4400010b7983 */ /* 0x000ea80000300800 */
[----:B------:R-:W2:Y:S04]  /*2c050*/  LDL.LU R196, [R1+0xf40] ;  /* 0x000f400001c47983 */ /* 0x000ea80000300800 */
[----:B------:R-:W2:Y:S04]  /*2c060*/  LDL.LU R226, [R1+0x980] ;  /* 0x0009800001e27983 */ /* 0x000ea80000300800 */
[----:B------:R-:W2:Y:S04]  /*2c070*/  LDL.LU R224, [R1+0x990] ;  /* 0x0009900001e07983 */ /* 0x000ea80000300800 */
[----:B------:R-:W2:Y:S04]  /*2c080*/  LDL.LU R227, [R1+0x97c] ;  /* 0x00097c0001e37983 */ /* 0x000ea80000300800 */
[----:B------:R-:W2:Y:S04]  /*2c090*/  LDL.LU R229, [R1+0x988] ;  /* 0x0009880001e57983 */ /* 0x000ea80000300800 */
[----:B------:R-:W2:Y:S04]  /*2c0a0*/  LDL.LU R231, [R1+0x78c] ;  /* 0x00078c0001e77983 */ /* 0x000ea80000300800 */
[----:B------:R-:W2:Y:S01]  /*2c0b0*/  LDL.LU R233, [R1+0x79c] ;  /* 0x00079c0001e97983 */ /* 0x000ea20000300800 */
[----:B----4-:R-:W-:-:S03]  /*2c0c0*/  PRMT R20, R237, 0x5410, R235 ;  /* 0x00005410ed147816 */ /* 0x010fc600000000eb */
[----:B------:R-:W4:Y:S04]  /*2c0d0*/  LDL.LU R235, [R1+0x788] ;  /* 0x0007880001eb7983 */ /* 0x000f280000300800 */
[----:B------:R-:W4:Y:S04]  /*2c0e0*/  LDL.LU R237, [R1+0x794] ;  /* 0x0007940001ed7983 */ /* 0x000f280000300800 */
[----:B------:R-:W4:Y:S04]  /*2c0f0*/  LDL.LU R230, [R1+0x98c] ;  /* 0x00098c0001e67983 */ /* 0x000f280000300800 */
[----:B------:R-:W4:Y:S04]  /*2c100*/  LDL.LU R228, [R1+0x9a0] ;  /* 0x0009a00001e47983 */ /* 0x000f280000300800 */
[----:B------:R-:W4:Y:S04]  /*2c110*/  LDL.LU R234, [R1+0x984] ;  /* 0x0009840001ea7983 */ /* 0x000f280000300800 */
[----:B------:R-:W4:Y:S01]  /*2c120*/  LDL.LU R232, [R1+0x998] ;  /* 0x0009980001e87983 */ /* 0x000f220000300800 */
[----:B---3--:R-:W-:-:S03]  /*2c130*/  PRMT R21, R236, 0x5410, R238 ;  /* 0x00005410ec157816 */ /* 0x008fc600000000ee */
[----:B------:R-:W3:Y:S04]  /*2c140*/  LDL.LU R238, [R1+0x798] ;  /* 0x0007980001ee7983 */ /* 0x000ee80000300800 */
[----:B------:R-:W3:Y:S01]  /*2c150*/  LDL.LU R236, [R1+0x7ac] ;  /* 0x0007ac0001ec7983 */ /* 0x000ee20000300800 */
[----:B--2---:R-:W-:-:S03]  /*2c160*/  PRMT R22, R241, 0x5410, R239 ;  /* 0x00005410f1167816 */ /* 0x004fc600000000ef */
[----:B------:R-:W2:Y:S04]  /*2c170*/  LDL.LU R239, [R1+0x790] ;  /* 0x0007900001ef7983 */ /* 0x000ea80000300800 */
[----:B------:R-:W2:Y:S01]  /*2c180*/  LDL.LU R241, [R1+0x7a4] ;  /* 0x0007a40001f17983 */ /* 0x000ea20000300800 */
[----:B------:R-:W-:Y:S02]  /*2c190*/  PRMT R23, R196, 0x5410, R251 ;  /* 0x00005410c4177816 */ /* 0x000fe400000000fb */
[----:B------:R-:W0:Y:S02]  /*2c1a0*/  S2R R196, SR_TID.X ;  /* 0x0000000000c47919 */ /* 0x000e240000002100 */
[----:B0-----:R-:W-:-:S04]  /*2c1b0*/  LOP3.LUT R196, R196, 0x7f, RZ, 0xc0, !PT ;  /* 0x0000007fc4c47812 */ /* 0x001fc800078ec0ff */
[----:B------:R-:W-:Y:S01]  /*2c1c0*/  LEA R251, R196, UR5, 0x4 ;  /* 0x00000005c4fb7c11 */ /* 0x000fe2000f8e20ff */
[----:B------:R-:W-:Y:S01]  /*2c1d0*/  VIADD R18, R240, UR6 ;  /* 0x00000006f0127c36 */ /* 0x000fe20008000000 */
[----:B------:R-:W-:Y:S01]  /*2c1e0*/  ULDC UR6, c[0x0][0x248] ;  /* 0x0000920000067ab9 */ /* 0x000fe20000000800 */
[----:B------:R-:W-:Y:S02]  /*2c1f0*/  ULDC UR5, c[0x0][0x248] ;  /* 0x0000920000057ab9 */ /* 0x000fe40000000800 */
[----:B------:R-:W0:Y:S01]  /*2c200*/  LDS.128 R176, [R251] ;  /* 0x00000000fbb07984 */ /* 0x000e220000000c00 */
[----:B------:R-:W-:Y:S06]  /*2c210*/  BAR.SYNC.DEFER_BLOCKING 0x0 ;  /* 0x0000000000007b1d */ /* 0x000fec0000010000 */
[----:B------:R1:W-:Y:S02]  /*2c220*/  STSM.16.M88.4 [R11], R20 ;  /* 0x000000140b007844 */ /* 0x0003e40000000200 */
[----:B------:R-:W-:Y:S01]  /*2c230*/  BAR.SYNC.DEFER_BLOCKING 0x0 ;  /* 0x0000000000007b1d */ /* 0x000fe20000010000 */
[----:B-1----:R-:W-:-:S05]  /*2c240*/  PRMT R20, R224, 0x5410, R226 ;  /* 0x00005410e0147816 */ /* 0x002fca00000000e2 */
[----:B------:R-:W2:Y:S01]  /*2c250*/  LDL.LU R226, [R1+0x99c] ;  /* 0x00099c0001e27983 */ /* 0x000ea20000300800 */
[----:B------:R-:W-:-:S03]  /*2c260*/  PRMT R21, R229, 0x5410, R227 ;  /* 0x00005410e5157816 */ /* 0x000fc600000000e3 */
[----:B------:R-:W2:Y:S01]  /*2c270*/  LDL.LU R224, [R1+0x9b8] ;  /* 0x0009b80001e07983 */ /* 0x000ea20000300800 */
[----:B------:R-:W-:-:S03]  /*2c280*/  PRMT R22, R233, 0x5410, R231 ;  /* 0x00005410e9167816 */ /* 0x000fc600000000e7 */
[----:B------:R-:W2:Y:S04]  /*2c290*/  LDL.LU R227, [R1+0x994] ;  /* 0x0009940001e37983 */ /* 0x000ea80000300800 */
[----:B------:R-:W2:Y:S04]  /*2c2a0*/  LDL.LU R229, [R1+0x9b0] ;  /* 0x0009b00001e57983 */ /* 0x000ea80000300800 */
[----:B------:R-:W2:Y:S04]  /*2c2b0*/  LDL.LU R231, [R1+0x7a8] ;  /* 0x0007a80001e77983 */ /* 0x000ea80000300800 */
[----:B------:R-:W2:Y:S04]  /*2c2c0*/  LDL.LU R233, [R1+0x7bc] ;  /* 0x0007bc0001e97983 */ /* 0x000ea80000300800 */
[----:B------:R-:W1:Y:S01]  /*2c2d0*/  LDS.128 R172, [R251] ;  /* 0x00000000fbac7984 */ /* 0x000e620000000c00 */
[----:B----4-:R-:W-:Y:S01]  /*2c2e0*/  PRMT R23, R237, 0x5410, R235 ;  /* 0x00005410ed177816 */ /* 0x010fe200000000eb */
[----:B------:R-:W-:Y:S06]  /*2c2f0*/  BAR.SYNC.DEFER_BLOCKING 0x0 ;  /* 0x0000000000007b1d */ /* 0x000fec0000010000 */
[----:B------:R-:W4:Y:S04]  /*2c300*/  LDL.LU R235, [R1+0x7a0] ;  /* 0x0007a00001eb7983 */ /* 0x000f280000300800 */
[----:B------:R-:W4:Y:S04]  /*2c310*/  LDL.LU R237, [R1+0x7b4] ;  /* 0x0007b40001ed7983 */ /* 0x000f280000300800 */
[----:B------:R0:W-:Y:S01]  /*2c320*/  STSM.16.M88.4 [R11], R20 ;  /* 0x000000140b007844 */ /* 0x0001e20000000200 */
[----:B------:R-:W-:Y:S01]  /*2c330*/  BAR.SYNC.DEFER_BLOCKING 0x0 ;  /* 0x0000000000007b1d */ /* 0x000fe20000010000 */
[----:B0-----:R-:W-:-:S05]  /*2c340*/  PRMT R20, R228, 0x5410, R230 ;  /* 0x00005410e4147816 */ /* 0x001fca00000000e6 */
[----:B------:R-:W4:Y:S01]  /*2c350*/  LDL.LU R230, [R1+0x9b4] ;  /* 0x0009b40001e67983 */ /* 0x000f220000300800 */
[----:B------:R-:W-:-:S03]  /*2c360*/  PRMT R21, R232, 0x5410, R234 ;  /* 0x00005410e8157816 */ /* 0x000fc600000000ea */
[----:B------:R-:W4:Y:S01]  /*2c370*/  LDL.LU R228, [R1+0x9c8] ;  /* 0x0009c80001e47983 */ /* 0x000f220000300800 */
[----:B---3--:R-:W-:-:S03]  /*2c380*/  PRMT R22, R236, 0x5410, R238 ;  /* 0x00005410ec167816 */ /* 0x008fc600000000ee */
[----:B------:R-:W3:Y:S04]  /*2c390*/  LDL.LU R234, [R1+0x9ac] ;  /* 0x0009ac0001ea7983 */ /* 0x000ee80000300800 */
[----:B------:R-:W3:Y:S01]  /*2c3a0*/  LDL.LU R232, [R1+0x9c0] ;  /* 0x0009c00001e87983 */ /* 0x000ee20000300800 */
[----:B--2---:R-:W-:-:S03]  /*2c3b0*/  PRMT R23, R241, 0x5410, R239 ;  /* 0x00005410f1177816 */ /* 0x004fc600000000ef */
[----:B------:R-:W2:Y:S04]  /*2c3c0*/  LDL.LU R238, [R1+0x7b8] ;  /* 0x0007b80001ee7983 */ /* 0x000ea80000300800 */
[----:B------:R-:W2:Y:S04]  /*2c3d0*/  LDL.LU R236, [R1+0x7cc] ;  /* 0x0007cc0001ec7983 */ /* 0x000ea80000300800 */
[----:B------:R-:W2:Y:S04]  /*2c3e0*/  LDL.LU R239, [R1+0x7b0] ;  /* 0x0007b00001ef7983 */ /* 0x000ea80000300800 */
[----:B------:R-:W2:Y:S04]  /*2c3f0*/  LDL.LU R241, [R1+0x7c4] ;  /* 0x0007c40001f17983 */ /* 0x000ea80000300800 */
[----:B------:R-:W0:Y:S01]  /*2c400*/  LDS.128 R168, [R251] ;  /* 0x00000000fba87984 */ /* 0x000e220000000c00 */
[----:B------:R-:W-:Y:S06]  /*2c410*/  BAR.SYNC.DEFER_BLOCKING 0x0 ;  /* 0x0000000000007b1d */ /* 0x000fec0000010000 */
[----:B------:R1:W-:Y:S02]  /*2c420*/  STSM.16.M88.4 [R11], R20 ;  /* 0x000000140b007844 */ /* 0x0003e40000000200 */
[----:B------:R-:W-:Y:S06]  /*2c430*/  BAR.SYNC.DEFER_BLOCKING 0x0 ;  /* 0x0000000000007b1d */ /* 0x000fec0000010000 */
[----:B------:R-:W0:Y:S01]  /*2c440*/  LDS.128 R164, [R251] ;  /* 0x00000000fba47984 */ /* 0x000e220000000c00 */
[----:B-1----:R-:W-:-:S03]  /*2c450*/  PRMT R20, R224, 0x5410, R226 ;  /* 0x00005410e0147816 */ /* 0x002fc600000000e2 */
[----:B------:R-:W2:Y:S04]  /*2c460*/  LDL.LU R226, [R1+0x9c4] ;  /* 0x0009c40001e27983 */ /* 0x000ea80000300800 */
[----:B------:R-:W2:Y:S01]  /*2c470*/  LDL.LU R224, [R1+0x9d8] ;  /* 0x0009d80001e07983 */ /* 0x000ea20000300800 */
[----:B------:R-:W-:-:S03]  /*2c480*/  PRMT R21, R229, 0x5410, R227 ;  /* 0x00005410e5157816 */ /* 0x000fc600000000e3 */
[----:B------:R-:W2:Y:S04]  /*2c490*/  LDL.LU R227, [R1+0x9bc] ;  /* 0x0009bc0001e37983 */ /* 0x000ea80000300800 */
[----:B------:R-:W2:Y:S01]  /*2c4a0*/  LDL.LU R229, [R1+0x9d0] ;  /* 0x0009d00001e57983 */ /* 0x000ea20000300800 */
[----:B------:R-:W-:-:S03]  /*2c4b0*/  PRMT R22, R233, 0x5410, R231 ;  /* 0x00005410e9167816 */ /* 0x000fc600000000e7 */
[----:B------:R-:W2:Y:S04]  /*2c4c0*/  LDL.LU R231, [R1+0x7c8] ;  /* 0x0007c80001e77983 */ /* 0x000ea80000300800 */
[----:B------:R-:W2:Y:S01]  /*2c4d0*/  LDL.LU R233, [R1+0x7dc] ;  /* 0x0007dc0001e97983 */ /* 0x000ea20000300800 */
[----:B----4-:R-:W-:Y:S01]  /*2c4e0*/  PRMT R23, R237, 0x5410, R235 ;  /* 0x00005410ed177816 */ /* 0x010fe200000000eb */
[----:B------:R-:W-:Y:S06]  /*2c4f0*/  BAR.SYNC.DEFER_BLOCKING 0x0 ;  /* 0x0000000000007b1d */ /* 0x000fec0000010000 */
[----:B------:R-:W4:Y:S04]  /*2c500*/  LDL.LU R235, [R1+0x7c0] ;  /* 0x0007c00001eb7983 */ /* 0x000f280000300800 */
[----:B------:R-:W4:Y:S04]  /*2c510*/  LDL.LU R237, [R1+0x7d4] ;  /* 0x0007d40001ed7983 */ /* 0x000f280000300800 */
[----:B------:R1:W-:Y:S01]  /*2c520*/  STSM.16.M88.4 [R11], R20 ;  /* 0x000000140b007844 */ /* 0x0003e20000000200 */
[----:B------:R-:W-:Y:S01]  /*2c530*/  BAR.SYNC.DEFER_BLOCKING 0x0 ;  /* 0x0000000000007b1d */ /* 0x000fe20000010000 */
[----:B-1----:R-:W-:-:S05]  /*2c540*/  PRMT R20, R228, 0x5410, R230 ;  /* 0x00005410e4147816 */ /* 0x002fca00000000e6 */
[----:B------:R-:W4:Y:S01]  /*2c550*/  LDL.LU R230, [R1+0x9d4] ;  /* 0x0009d40001e67983 */ /* 0x000f220000300800 */
[----:B---3--:R-:W-:-:S03]  /*2c560*/  PRMT R21, R232, 0x5410, R234 ;  /* 0x00005410e8157816 */ /* 0x008fc600000000ea */
[----:B------:R-:W3:Y:S01]  /*2c570*/  LDL.LU R228, [R1+0x9e8] ;  /* 0x0009e80001e47983 */ /* 0x000ee20000300800 */
[----:B--2---:R-:W-:-:S03]  /*2c580*/  PRMT R22, R236, 0x5410, R238 ;  /* 0x00005410ec167816 */ /* 0x004fc600000000ee */
[----:B------:R-:W2:Y:S04]  /*2c590*/  LDL.LU R234, [R1+0x9cc] ;  /* 0x0009cc0001ea7983 */ /* 0x000ea80000300800 */
[----:B------:R-:W2:Y:S01]  /*2c5a0*/  LDL.LU R232, [R1+0x9e0] ;  /* 0x0009e00001e87983 */ /* 0x000ea20000300800 */
[----:B------:R-:W-:-:S03]  /*2c5b0*/  PRMT R23, R241, 0x5410, R239 ;  /* 0x00005410f1177816 */ /* 0x000fc600000000ef */
[----:B------:R-:W2:Y:S04]  /*2c5c0*/  LDL.LU R238, [R1+0x7d8] ;  /* 0x0007d80001ee7983 */ /* 0x000ea80000300800 */
[----:B------:R-:W2:Y:S04]  /*2c5d0*/  LDL.LU R236, [R1+0x7ec] ;  /* 0x0007ec0001ec7983 */ /* 0x000ea80000300800 */
[----:B------:R-:W2:Y:S04]  /*2c5e0*/  LDL.LU R239, [R1+0x7d0] ;  /* 0x0007d00001ef7983 */ /* 0x000ea80000300800 */
[----:B------:R-:W2:Y:S04]  /*2c5f0*/  LDL.LU R241, [R1+0x7e4] ;  /* 0x0007e40001f17983 */ /* 0x000ea80000300800 */
[----:B------:R-:W1:Y:S01]  /*2c600*/  LDS.128 R160, [R251] ;  /* 0x00000000fba07984 */ /* 0x000e620000000c00 */
[----:B------:R-:W-:Y:S06]  /*2c610*/  BAR.SYNC.DEFER_BLOCKING 0x0 ;  /* 0x0000000000007b1d */ /* 0x000fec0000010000 */
[----:B------:R0:W-:Y:S02]  /*2c620*/  STSM.16.M88.4 [R11], R20 ;  /* 0x000000140b007844 */ /* 0x0001e40000000200 */
[----:B------:R-:W-:Y:S06]  /*2c630*/  BAR.SYNC.DEFER_BLOCKING 0x0 ;  /* 0x0000000000007b1d */ /* 0x000fec0000010000 */
[----:B------:R-:W1:Y:S01]  /*2c640*/  LDS.128 R156, [R251] ;  /* 0x00000000fb9c7984 */ /* 0x000e620000000c00 */
[----:B0-----:R-:W-:-:S03]  /*2c650*/  PRMT R20, R224, 0x5410, R226 ;  /* 0x00005410e0147816 */ /* 0x001fc600000000e2 */
        /* <DEDUP_REMOVED lines=14> */
[----:B---3--:R-:W-:-:S05]  /*2c740*/  PRMT R20, R228, 0x5410, R230 ;  /* 0x00005410e4147816 */ /* 0x008fca00000000e6 */
[----:B------:R-:W3:Y:S01]  /*2c750*/  LDL.LU R230, [R1+0x9f4] ;  /* 0x0009f40001e67983 */ /* 0x000ee20000300800 */
[----:B--2---:R-:W-:-:S03]  /*2c760*/  PRMT R21, R232, 0x5410, R234 ;  /* 0x00005410e8157816 */ /* 0x004fc600000000ea */
[----:B------:R-:W3:Y:S01]  /*2c770*/  LDL.LU R228, [R1+0xa08] ;  /* 0x000a080001e47983 */ /* 0x000ee20000300800 */
[----:B------:R-:W-:-:S03]  /*2c780*/  PRMT R22, R236, 0x5410, R238 ;  /* 0x00005410ec167816 */ /* 0x000fc600000000ee */
[----:B------:R-:W2:Y:S04]  /*2c790*/  LDL.LU R234, [R1+0x9ec] ;  /* 0x0009ec0001ea7983 */ /* 0x000ea80000300800 */
[----:B------:R-:W2:Y:S01]  /*2c7a0*/  LDL.LU R232, [R1+0xa00] ;  /* 0x000a000001e87983 */ /* 0x000ea20000300800 */
[----:B------:R-:W-:-:S03]  /*2c7b0*/  PRMT R23, R241, 0x5410, R239 ;  /* 0x00005410f1177816 */ /* 0x000fc600000000ef */
        /* <DEDUP_REMOVED lines=102> */
[----:B------:R-:W2:Y:S04]  /*2ce20*/  LDL.LU R222, [R1+0xa64] ;  /* 0x000a640001de7983 */ /* 0x000ea80000300800 */
[----:B------:R-:W2:Y:S04]  /*2ce30*/  LDL.LU R220, [R1+0xa78] ;  /* 0x000a780001dc7983 */ /* 0x000ea80000300800 */
[----:B------:R0:W-:Y:S01]  /*2ce40*/  STSM.16.M88.4 [R11], R20 ;  /* 0x000000140b007844 */ /* 0x0001e20000000200 */
[----:B------:R-:W-:Y:S06]  /*2ce50*/  BAR.SYNC.DEFER_BLOCKING 0x0 ;  /* 0x0000000000007b1d */ /* 0x000fec0000010000 */
[----:B------:R-:W1:Y:S01]  /*2ce60*/  LDS.128 R124, [R251] ;  /* 0x00000000fb7c7984 */ /* 0x000e620000000c00 */
[----:B0-----:R-:W-:-:S03]  /*2ce70*/  PRMT R20, R224, 0x5410, R226 ;  /* 0x00005410e0147816 */ /* 0x001fc600000000e2 */
[----:B------:R-:W2:Y:S01]  /*2ce80*/  LDL.LU R226, [R1+0xa5c] ;  /* 0x000a5c0001e27983 */ /* 0x000ea20000300800 */
[----:B------:R-:W-:-:S03]  /*2ce90*/  PRMT R22, R233, 0x5410, R231 ;  /* 0x00005410e9167816 */ /* 0x000fc600000000e7 */
[----:B------:R-:W2:Y:S04]  /*2cea0*/  LDL.LU R231, [R1+0xa70] ;  /* 0x000a700001e77983 */ /* 0x000ea80000300800 */
[----:B------:R-:W2:Y:S04]  /*2ceb0*/  LDL.LU R224, [R1+0x868] ;  /* 0x0008680001e07983 */ /* 0x000ea80000300800 */
[----:B------:R-:W2:Y:S01]  /*2cec0*/  LDL.LU R233, [R1+0x87c] ;  /* 0x00087c0001e97983 */ /* 0x000ea20000300800 */
[----:B------:R-:W-:Y:S01]  /*2ced0*/  PRMT R21, R229, 0x5410, R227 ;  /* 0x00005410e5157816 */ /* 0x000fe200000000e3 */
[----:B------:R-:W-:Y:S01]  /*2cee0*/  VIADD R19, R18, UR6 ;  /* 0x0000000612137c36 */ /* 0x000fe20008000000 */
[----:B------:R-:W-:-:S03]  /*2cef0*/  ULDC UR6, c[0x0][0x248] ;  /* 0x0000920000067ab9 */ /* 0x000fc60000000800 */
[----:B------:R-:W-:Y:S01]  /*2cf00*/  VIADD R24, R19, UR6 ;  /* 0x0000000613187c36 */ /* 0x000fe20008000000 */
[----:B------:R-:W-:-:S03]  /*2cf10*/  ULDC UR6, c[0x0][0x248] ;  /* 0x0000920000067ab9 */ /* 0x000fc60000000800 */
[----:B------:R-:W-:Y:S01]  /*2cf20*/  VIADD R25, R24, UR5 ;  /* 0x0000000518197c36 */ /* 0x000fe20008000000 */
[----:B------:R-:W-:-:S03]  /*2cf30*/  ULDC UR5, c[0x0][0x248] ;  /* 0x0000920000057ab9 */ /* 0x000fc60000000800 */
[----:B------:R-:W-:Y:S01]  /*2cf40*/  VIADD R26, R25, UR6 ;  /* 0x00000006191a7c36 */ /* 0x000fe20008000000 */
[----:B------:R-:W-:Y:S01]  /*2cf50*/  ULDC UR6, c[0x0][0x248] ;  /* 0x0000920000067ab9 */ /* 0x000fe20000000800 */
[----:B----4-:R-:W-:Y:S01]  /*2cf60*/  PRMT R23, R237, 0x5410, R235 ;  /* 0x00005410ed177816 */ /* 0x010fe200000000eb */
[----:B------:R-:W-:Y:S06]  /*2cf70*/  BAR.SYNC.DEFER_BLOCKING 0x0 ;  /* 0x0000000000007b1d */ /* 0x000fec0000010000 */
[----:B------:R-:W4:Y:S04]  /*2cf80*/  LDL.LU R235, [R1+0x860] ;  /* 0x0008600001eb7983 */ /* 0x000f280000300800 */
[----:B------:R-:W4:Y:S04]  /*2cf90*/  LDL.LU R237, [R1+0x874] ;  /* 0x0008740001ed7983 */ /* 0x000f280000300800 */
[----:B------:R3:W-:Y:S01]  /*2cfa0*/  STSM.16.M88.4 [R11], R20 ;  /* 0x000000140b007844 */ /* 0x0007e20000000200 */
[----:B------:R-:W-:Y:S01]  /*2cfb0*/  VIADD R27, R26, UR5 ;  /* 0x000000051a1b7c36 */ /* 0x000fe20008000000 */
[----:B------:R-:W-:Y:S01]  /*2cfc0*/  ULDC UR5, c[0x0][0x248] ;  /* 0x0000920000057ab9 */ /* 0x000fe20000000800 */
[----:B------:R-:W-:Y:S01]  /*2cfd0*/  BAR.SYNC.DEFER_BLOCKING 0x0 ;  /* 0x0000000000007b1d */ /* 0x000fe20000010000 */
[----:B---3--:R-:W-:-:S05]  /*2cfe0*/  PRMT R20, R228, 0x5410, R230 ;  /* 0x00005410e4147816 */ /* 0x008fca00000000e6 */
[----:B------:R-:W3:Y:S01]  /*2cff0*/  LDL.LU R230, [R1+0xa74] ;  /* 0x000a740001e67983 */ /* 0x000ee20000300800 */
[----:B--2---:R-:W-:-:S03]  /*2d000*/  PRMT R21, R232, 0x5410, R234 ;  /* 0x00005410e8157816 */ /* 0x004fc600000000ea */
[----:B------:R-:W3:Y:S04]  /*2d010*/  LDL.LU R228, [R1+0xaf0] ;  /* 0x000af00001e47983 */ /* 0x000ee80000300800 */
[----:B------:R-:W2:Y:S01]  /*2d020*/  LDL.LU R234, [R1+0xa6c] ;  /* 0x000a6c0001ea7983 */ /* 0x000ea20000300800 */
[----:B------:R-:W-:Y:S02]  /*2d030*/  PRMT R22, R236, 0x5410, R238 ;  /* 0x00005410ec167816 */ /* 0x000fe400000000ee */
[----:B------:R-:W-:Y:S01]  /*2d040*/  PRMT R23, R241, 0x5410, R239 ;  /* 0x00005410f1177816 */ /* 0x000fe200000000ef */
[----:B------:R-:W-:Y:S01]  /*2d050*/  VIADD R29, R27, UR5 ;  /* 0x000000051b1d7c36 */ /* 0x000fe20008000000 */
[----:B------:R-:W2:Y:S01]  /*2d060*/  LDL.LU R239, [R1+0xaec] ;  /* 0x000aec0001ef7983 */ /* 0x000ea20000300800 */
[----:B------:R-:W-:-:S03]  /*2d070*/  ULDC UR5, c[0x0][0x248] ;  /* 0x0000920000057ab9 */ /* 0x000fc60000000800 */
[----:B------:R-:W3:Y:S04]  /*2d080*/  LDL.LU R232, [R1+0x878] ;  /* 0x0008780001e87983 */ /* 0x000ee80000300800 */
[----:B------:R-:W3:Y:S04]  /*2d090*/  LDL.LU R238, [R1+0x8f4] ;  /* 0x0008f40001ee7983 */ /* 0x000ee80000300800 */
[----:B------:R-:W3:Y:S04]  /*2d0a0*/  LDL.LU R236, [R1+0x870] ;  /* 0x0008700001ec7983 */ /* 0x000ee80000300800 */
[----:B------:R-:W3:Y:S01]  /*2d0b0*/  LDL.LU R241, [R1+0x8f0] ;  /* 0x0008f00001f17983 */ /* 0x000ee20000300800 */
[----:B------:R-:W-:Y:S01]  /*2d0c0*/  VIADD R31, R29, UR5 ;  /* 0x000000051d1f7c36 */ /* 0x000fe20008000000 */
[----:B------:R-:W-:-:S02]  /*2d0d0*/  ULDC UR5, c[0x0][0x248] ;  /* 0x0000920000057ab9 */ /* 0x000fc40000000800 */
[----:B------:R-:W0:Y:S01]  /*2d0e0*/  LDS.128 R120, [R251] ;  /* 0x00000000fb787984 */ /* 0x000e220000000c00 */
[----:B------:R-:W-:Y:S01]  /*2d0f0*/  VIADD R28, R31, UR6 ;  /* 0x000000061f1c7c36 */ /* 0x000fe20008000000 */
[----:B------:R-:W-:Y:S01]  /*2d100*/  ULDC UR6, c[0x0][0x248] ;  /* 0x0000920000067ab9 */ /* 0x000fe20000000800 */
[----:B------:R-:W-:Y:S02]  /*2d110*/  BAR.SYNC.DEFER_BLOCKING 0x0 ;  /* 0x0000000000007b1d */ /* 0x000fe40000010000 */
[----:B------:R-:W-:-:S04]  /*2d120*/  VIADD R30, R28, UR5 ;  /* 0x000000051c1e7c36 */ /* 0x000fc80008000000 */
[----:B------:R-:W-:Y:S02]  /*2d130*/  ULDC UR5, c[0x0][0x248] ;  /* 0x0000920000057ab9 */ /* 0x000fe40000000800 */
[----:B------:R-:W-:Y:S01]  /*2d140*/  VIADD R33, R30, UR5 ;  /* 0x000000051e217c36 */ /* 0x000fe20008000000 */
[----:B------:R-:W-:-:S03]  /*2d150*/  ULDC UR5, c[0x0][0x248] ;  /* 0x0000920000057ab9 */ /* 0x000fc60000000800 */
        /* <DEDUP_REMOVED lines=51> */
[----:B------:R1:W-:Y:S01]  /*2d490*/  STSM.16.M88.4 [R11], R20 ;  /* 0x000000140b007844 */ /* 0x0003e20000000200 */
[----:B------:R-:W-:Y:S02]  /*2d4a0*/  ULDC UR6, c[0x0][0x248] ;  /* 0x0000920000067ab9 */ /* 0x000fe40000000800 */
        /* <DEDUP_REMOVED lines=15> */
[----:B------:R-:W0:Y:S02]  /*2d5a0*/  LDS.128 R116, [R251] ;  /* 0x00000000fb747984 */ /* 0x000e240000000c00 */
        /* <DEDUP_REMOVED lines=9> */
[----:B-1----:R-:W-:Y:S01]  /*2d640*/  PRMT R20, R220, 0x5410, R222 ;  /* 0x00005410dc147816 */ /* 0x002fe200000000de */
[----:B------:R-:W-:Y:S02]  /*2d650*/  ULDC UR6, c[0x0][0x248] ;  /* 0x0000920000067ab9 */ /* 0x000fe40000000800 */
[----:B------:R-:W-:Y:S01]  /*2d660*/  VIADD R207, R205, UR5 ;  /* 0x00000005cdcf7c36 */ /* 0x000fe20008000000 */
[----:B------:R-:W-:Y:S01]  /*2d670*/  ULDC UR5, c[0x0][0x248] ;  /* 0x0000920000057ab9 */ /* 0x000fe20000000800 */
[----:B------:R-:W-:Y:S02]  /*2d680*/  PRMT R21, R231, 0x5410, R226 ;  /* 0x00005410e7157816 */ /* 0x000fe400000000e2 */
[----:B------:R-:W-:Y:S01]  /*2d690*/  VIADD R209, R207, UR5 ;  /* 0x00000005cfd17c36 */ /* 0x000fe20008000000 */
[----:B------:R-:W-:Y:S01]  /*2d6a0*/  ULDC UR5, c[0x0][0x248] ;  /* 0x0000920000057ab9 */ /* 0x000fe20000000800 */
[----:B------:R-:W-:-:S02]  /*2d6b0*/  PRMT R22, R233, 0x5410, R224 ;  /* 0x00005410e9167816 */ /* 0x000fc400000000e0 */
        /* <DEDUP_REMOVED lines=16> */
[----:B------:R2:W-:Y:S02]  /*2d7c0*/  STSM.16.M88.4 [R11], R20 ;  /* 0x000000140b007844 */ /* 0x0005e40000000200 */
[----:B------:R-:W-:Y:S01]  /*2d7d0*/  BAR.SYNC.DEFER_BLOCKING 0x0 ;  /* 0x0000000000007b1d */ /* 0x000fe20000010000 */
[----:B------:R-:W-:-:S05]  /*2d7e0*/  VIADD R225, R223, UR5 ;  /* 0x00000005dfe17c36 */ /* 0x000fca0008000000 */
[----:B------:R-:W-:Y:S02]  /*2d7f0*/  ULDC UR5, c[0x0][0x248] ;  /* 0x0000920000057ab9 */ /* 0x000fe40000000800 */
[----:B------:R-:W-:Y:S01]  /*2d800*/  VIADD R227, R225, UR5 ;  /* 0x00000005e1e37c36 */ /* 0x000fe20008000000 */
[----:B------:R-:W-:-:S03]  /*2d810*/  ULDC UR5, c[0x0][0x248] ;  /* 0x0000920000057ab9 */ /* 0x000fc60000000800 */
[----:B------:R-:W-:Y:S01]  /*2d820*/  VIADD R229, R227, UR6 ;  /* 0x00000006e3e57c36 */ /* 0x000fe20008000000 */
[----:B------:R-:W-:Y:S01]  /*2d830*/  ULDC UR6, c[0x0][0x248] ;  /* 0x0000920000067ab9 */ /* 0x000fe20000000800 */
[----:B------:R-:W1:Y:S02]  /*2d840*/  LDS.128 R112, [R251] ;  /* 0x00000000fb707984 */ /* 0x000e640000000c00 */
[----:B------:R-:W-:Y:S01]  /*2d850*/  VIADD R231, R229, UR5 ;  /* 0x00000005e5e77c36 */ /* 0x000fe20008000000 */
[----:B------:R-:W-:-:S03]  /*2d860*/  ULDC UR5, c[0x0][0x248] ;  /* 0x0000920000057ab9 */ /* 0x000fc60000000800 */
[----:B------:R-:W-:Y:S01]  /*2d870*/  VIADD R233, R231, UR5 ;  /* 0x00000005e7e97c36 */ /* 0x000fe20008000000 */
[----:B------:R-:W-:-:S03]  /*2d880*/  ULDC UR5, c[0x0][0x248] ;  /* 0x0000920000057ab9 */ /* 0x000fc60000000800 */
[----:B------:R-:W-:Y:S01]  /*2d890*/  VIADD R235, R233, UR5 ;  /* 0x00000005e9eb7c36 */ /* 0x000fe20008000000 */
[----:B------:R-:W-:-:S03]  /*2d8a0*/  ULDC UR5, c[0x0][0x248] ;  /* 0x0000920000057ab9 */ /* 0x000fc60000000800 */
[----:B------:R-:W-:Y:S01]  /*2d8b0*/  VIADD R237, R235, UR6 ;  /* 0x00000006ebed7c36 */ /* 0x000fe20008000000 */
[----:B--2---:R-:W-:-:S03]  /*2d8c0*/  PRMT R21, R239, 0x5410, R234 ;  /* 0x00005410ef157816 */ /* 0x004fc600000000ea */
[----:B------:R-:W-:Y:S01]  /*2d8d0*/  VIADD R239, R237, UR5 ;  /* 0x00000005edef7c36 */ /* 0x000fe20008000000 */
[----:B------:R-:W-:Y:S01]  /*2d8e0*/  ULDC UR5, c[0x0][0x248] ;  /* 0x0000920000057ab9 */ /* 0x000fe20000000800 */
[----:B---3--:R-:W-:Y:S02]  /*2d8f0*/  PRMT R23, R241, 0x5410, R236 ;  /* 0x00005410f1177816 */ /* 0x008fe400000000ec */
[----:B------:R-:W-:Y:S01]  /*2d900*/  VIADD R241, R239, UR5 ;  /* 0x00000005eff17c36 */ /* 0x000fe20008000000 */
[----:B------:R-:W-:Y:S01]  /*2d910*/  ULDC UR5, c[0x0][0x248] ;  /* 0x0000920000057ab9 */ /* 0x000fe20000000800 */
[----:B------:R-:W-:Y:S02]  /*2d920*/  PRMT R20, R228, 0x5410, R230 ;  /* 0x00005410e4147816 */ /* 0x000fe400000000e6 */
[----:B------:R-:W-:Y:S01]  /*2d930*/  PRMT R22, R238, 0x5410, R232 ;  /* 0x00005410ee167816 */ /* 0x000fe200000000e8 */
[----:B------:R-:W-:Y:S01]  /*2d940*/  VIADD R252, R241, UR5 ;  /* 0x00000005f1fc7c36 */ /* 0x000fe20008000000 */
[----:B------:R-:W2:Y:S04]  /*2d950*/  LDL.LU R226, [R1+0xae8] ;  /* 0x000ae80001e27983 */ /* 0x000ea80000300800 */
[----:B------:R-:W2:Y:S04]  /*2d960*/  LDL.LU R224, [R1+0xf3c] ;  /* 0x000f3c0001e07983 */ /* 0x000ea80000300800 */
[----:B------:R-:W3:Y:S04]  /*2d970*/  LDL.LU R234, [R1+0xab0] ;  /* 0x000ab00001ea7983 */ /* 0x000ee80000300800 */
[----:B------:R-:W3:Y:S04]  /*2d980*/  LDL.LU R236, [R1+0xf04] ;  /* 0x000f040001ec7983 */ /* 0x000ee80000300800 */
[----:B------:R-:W4:Y:S04]  /*2d990*/  LDL.LU R206, [R1+0x8ec] ;  /* 0x0008ec0001ce7983 */ /* 0x000f280000300800 */
[----:B------:R-:W4:Y:S04]  /*2d9a0*/  LDL.LU R204, [R1+0x968] ;  /* 0x0009680001cc7983 */ /* 0x000f280000300800 */
[----:B------:R-:W4:Y:S04]  /*2d9b0*/  LDL.LU R230, [R1+0x8b4] ;  /* 0x0008b40001e67983 */ /* 0x000f280000300800 */
[----:B------:R-:W4:Y:S01]  /*2d9c0*/  LDL.LU R228, [R1+0x92c] ;  /* 0x00092c0001e47983 */ /* 0x000f220000300800 */
[----:B------:R-:W-:-:S03]  /*2d9d0*/  LOP3.LUT R2, R2, 0xbfffffff, RZ, 0xc0, !PT ;  /* 0xbfffffff02027812 */ /* 0x000fc600078ec0ff */
[----:B------:R-:W4:Y:S01]  /*2d9e0*/  LDL.LU R210, [R1+0xae4] ;  /* 0x000ae40001d27983 */ /* 0x000f220000300800 */
[----:B------:R-:W-:-:S03]  /*2d9f0*/  @P3 LOP3.LUT R2, R2, 0x40000000, RZ, 0xfc, !PT ;  /* 0x4000000002023812 */ /* 0x000fc600078efcff */
[----:B------:R-:W4:Y:S01]  /*2da00*/  LDL.LU R208, [R1+0xf38] ;  /* 0x000f380001d07983 */ /* 0x000f220000300800 */
[----:B------:R-:W-:-:S03]  /*2da10*/  LOP3.LUT R2, R2, 0xdfffffff, RZ, 0xc0, !PT ;  /* 0xdfffffff02027812 */ /* 0x000fc600078ec0ff */
[----:B------:R-:W4:Y:S04]  /*2da20*/  LDL.LU R214, [R1+0xaac] ;  /* 0x000aac0001d67983 */ /* 0x000f280000300800 */
[----:B------:R-:W4:Y:S01]  /*2da30*/  LDL.LU R212, [R1+0xf00] ;  /* 0x000f000001d47983 */ /* 0x000f220000300800 */
[----:B------:R-:W-:-:S03]  /*2da40*/  @P2 LOP3.LUT R2, R2, 0x20000000, RZ, 0xfc, !PT ;  /* 0x2000000002022812 */ /* 0x000fc600078efcff */
[----:B------:R-:W4:Y:S04]  /*2da50*/  LDL.LU R218, [R1+0x8e8] ;  /* 0x0008e80001da7983 */ /* 0x000f280000300800 */
[----:B------:R-:W4:Y:S04]  /*2da60*/  LDL.LU R216, [R1+0x964] ;  /* 0x0009640001d87983 */ /* 0x000f280000300800 */
[----:B------:R-:W4:Y:S04]  /*2da70*/  LDL.LU R232, [R1+0x8b0] ;  /* 0x0008b00001e87983 */ /* 0x000f280000300800 */
[----:B------:R-:W4:Y:S01]  /*2da80*/  LDL.LU R238, [R1+0x928] ;  /* 0x0009280001ee7983 */ /* 0x000f220000300800 */
[----:B------:R-:W-:Y:S01]  /*2da90*/  LOP3.LUT R2, R2, 0xefffffff, RZ, 0xc0, !PT ;  /* 0xefffffff02027812 */ /* 0x000fe200078ec0ff */
[----:B------:R-:W-:Y:S03]  /*2daa0*/  BAR.SYNC.DEFER_BLOCKING 0x0 ;  /* 0x0000000000007b1d */ /* 0x000fe60000010000 */
[----:B------:R-:W-:-:S02]  /*2dab0*/  @P1 LOP3.LUT R2, R2, 0x10000000, RZ, 0xfc, !PT ;  /* 0x1000000002021812 */ /* 0x000fc400078efcff */
[----:B------:R-:W-:Y:S02]  /*2dac0*/  PRMT R180, R176, 0x7770, RZ ;  /* 0x00007770b0b47816 */ /* 0x000fe400000000ff */
[----:B------:R-:W-:Y:S02]  /*2dad0*/  LOP3.LUT R2, R2, 0xf7ffffff, RZ, 0xc0, !PT ;  /* 0xf7ffffff02027812 */ /* 0x000fe400078ec0ff */
[C---:B------:R-:W-:Y:S01]  /*2dae0*/  LOP3.LUT P1, RZ, R3.reuse, 0x2, RZ, 0xc0, !PT ;  /* 0x0000000203ff7812 */ /* 0x040fe2000782c0ff */
[----:B------:R-:W-:Y:S01]  /*2daf0*/  STL.64 [R1+0x1190], R174 ;  /* 0x001190ae01007387 */ /* 0x000fe20000100a00 */
[----:B------:R-:W-:Y:S02]  /*2db00*/  @P0 LOP3.LUT R2, R2, 0x8000000, RZ, 0xfc, !PT ;  /* 0x0800000002020812 */ /* 0x000fe400078efcff */
[----:B------:R-:W-:Y:S01]  /*2db10*/  LOP3.LUT P0, RZ, R3, 0x1, RZ, 0xc0, !PT ;  /* 0x0000000103ff7812 */ /* 0x000fe2000780c0ff */
[----:B------:R-:W-:Y:S01]  /*2db20*/  STL.64 [R1+0x1170], R168 ;  /* 0x001170a801007387 */ /* 0x000fe20000100a00 */
[----:B------:R-:W-:-:S02]  /*2db30*/  LOP3.LUT R2, R2, 0xfbffffff, RZ, 0xc0, !PT ;  /* 0xfbffffff02027812 */ /* 0x000fc400078ec0ff */
[C---:B------:R-:W-:Y:S01]  /*2db40*/  LOP3.LUT P2, RZ, R3.reuse, 0x4, RZ, 0xc0, !PT ;  /* 0x0000000403ff7812 */ /* 0x040fe2000784c0ff */
[----:B------:R-:W-:Y:S01]  /*2db50*/  STL.64 [R1+0x1168], R170 ;  /* 0x001168aa01007387 */ /* 0x000fe20000100a00 */
[----:B------:R-:W-:Y:S02]  /*2db60*/  @P6 LOP3.LUT R2, R2, 0x4000000, RZ, 0xfc, !PT ;  /* 0x0400000002026812 */ /* 0x000fe400078efcff */
[----:B------:R-:W-:Y:S01]  /*2db70*/  LOP3.LUT P3, RZ, R3, 0x8, RZ, 0xc0, !PT ;  /* 0x0000000803ff7812 */ /* 0x000fe2000786c0ff */
[----:B------:R-:W-:Y:S01]  /*2db80*/  STL.64 [R1+0x1140], R164 ;  /* 0x001140a401007387 */ /* 0x000fe20000100a00 */
[----:B------:R-:W-:-:S03]  /*2db90*/  LOP3.LUT R2, R2, 0xfdffffff, RZ, 0xc0, !PT ;  /* 0xfdffffff02027812 */ /* 0x000fc600078ec0ff */
[----:B------:R-:W-:Y:S01]  /*2dba0*/  STL.64 [R1+0x1138], R166 ;  /* 0x001138a601007387 */ /* 0x000fe20000100a00 */
[----:B------:R-:W-:-:S03]  /*2dbb0*/  @P5 LOP3.LUT R2, R2, 0x2000000, RZ, 0xfc, !PT ;  /* 0x0200000002025812 */ /* 0x000fc600078efcff */
        /* <DEDUP_REMOVED lines=22> */
[----:B0-----:R-:W-:Y:S04]  /*2dd20*/  STL.64 [R1+0x1060], R120 ;  /* 0x0010607801007387 */ /* 0x001fe80000100a00 */
[----:B------:R-:W-:Y:S04]  /*2dd30*/  STL.64 [R1+0x1058], R122 ;  /* 0x0010587a01007387 */ /* 0x000fe80000100a00 */
[----:B------:R-:W-:Y:S04]  /*2dd40*/  STL.64 [R1+0x1050], R116 ;  /* 0x0010507401007387 */ /* 0x000fe80000100a00 */
[----:B------:R-:W-:Y:S04]  /*2dd50*/  STL.64 [R1+0x1048], R118 ;  /* 0x0010487601007387 */ /* 0x000fe80000100a00 */
[----:B-1----:R-:W-:Y:S04]  /*2dd60*/  STL.64 [R1+0x1040], R112 ;  /* 0x0010407001007387 */ /* 0x002fe80000100a00 */
[----:B------:R-:W-:Y:S04]  /*2dd70*/  STL.64 [R1+0x1038], R114 ;  /* 0x0010387201007387 */ /* 0x000fe80000100a00 */
[----:B------:R-:W-:Y:S04]  /*2dd80*/  STL.64 [R1+0x1020], R244 ;  /* 0x001020f401007387 */ /* 0x000fe80000100a00 */
[----:B------:R-:W-:Y:S04]  /*2dd90*/  STL.64 [R1+0xfe0], R246 ;  /* 0x000fe0f601007387 */ /* 0x000fe80000100a00 */
[----:B------:R-:W-:Y:S04]  /*2dda0*/  STL.64 [R1+0xf90], R248 ;  /* 0x000f90f801007387 */ /* 0x000fe80000100a00 */
[----:B------:R-:W-:Y:S04]  /*2ddb0*/  STL.64 [R1+0x10b8], R2 ;  /* 0x0010b80201007387 */ /* 0x000fe80000100a00 */
[----:B------:R2:W-:Y:S04]  /*2ddc0*/  STSM.16.M88.4 [R11], R20 ;  /* 0x000000140b007844 */ /* 0x0005e80000000200 */
[----:B------:R-:W4:Y:S04]  /*2ddd0*/  LDL.LU R222, [R1+0xae0] ;  /* 0x000ae00001de7983 */ /* 0x000f280000300800 */
[----:B------:R-:W4:Y:S01]  /*2dde0*/  LDL.LU R220, [R1+0xf34] ;  /* 0x000f340001dc7983 */ /* 0x000f220000300800 */
[----:B------:R-:W-:Y:S06]  /*2ddf0*/  BAR.SYNC.DEFER_BLOCKING 0x0 ;  /* 0x0000000000007b1d */ /* 0x000fec0000010000 */
[----:B------:R-:W0:Y:S01]  /*2de00*/  LDS.128 R108, [R251] ;  /* 0x00000000fb6c7984 */ /* 0x000e220000000c00 */
[----:B--2---:R-:W-:-:S03]  /*2de10*/  PRMT R20, R224, 0x5410, R226 ;  /* 0x00005410e0147816 */ /* 0x004fc600000000e2 */
[----:B------:R-:W2:Y:S04]  /*2de20*/  LDL.LU R226, [R1+0xaa8] ;  /* 0x000aa80001e27983 */ /* 0x000ea80000300800 */
[----:B------:R-:W2:Y:S01]  /*2de30*/  LDL.LU R224, [R1+0xefc] ;  /* 0x000efc0001e07983 */ /* 0x000ea20000300800 */
[----:B---3--:R-:W-:-:S03]  /*2de40*/  PRMT R21, R236, 0x5410, R234 ;  /* 0x00005410ec157816 */ /* 0x008fc600000000ea */
[----:B------:R-:W3:Y:S04]  /*2de50*/  LDL.LU R234, [R1+0x8e4] ;  /* 0x0008e40001ea7983 */ /* 0x000ee80000300800 */
[----:B------:R-:W3:Y:S01]  /*2de60*/  LDL.LU R236, [R1+0x960] ;  /* 0x0009600001ec7983 */ /* 0x000ee20000300800 */
[----:B----4-:R-:W-:Y:S02]  /*2de70*/  PRMT R22, R204, 0x5410, R206 ;  /* 0x00005410cc167816 */ /* 0x010fe400000000ce */
[----:B------:R-:W-:Y:S01]  /*2de80*/  PRMT R23, R228, 0x5410, R230 ;  /* 0x00005410e4177816 */ /* 0x000fe200000000e6 */
[----:B------:R-:W-:Y:S06]  /*2de90*/  BAR.SYNC.DEFER_BLOCKING 0x0 ;  /* 0x0000000000007b1d */ /* 0x000fec0000010000 */
[----:B------:R-:W4:Y:S04]  /*2dea0*/  LDL.LU R230, [R1+0x8ac] ;  /* 0x0008ac0001e67983 */ /* 0x000f280000300800 */
[----:B------:R-:W4:Y:S04]  /*2deb0*/  LDL.LU R228, [R1+0x924] ;  /* 0x0009240001e47983 */ /* 0x000f280000300800 */
[----:B------:R1:W-:Y:S01]  /*2dec0*/  STSM.16.M88.4 [R11], R20 ;  /* 0x000000140b007844 */ /* 0x0003e20000000200 */
[----:B------:R-:W-:Y:S06]  /*2ded0*/  BAR.SYNC.DEFER_BLOCKING 0x0 ;  /* 0x0000000000007b1d */ /* 0x000fec0000010000 */
[----:B0-----:R-:W-:Y:S04]  /*2dee0*/  STL.64 [R1+0x1030], R108 ;  /* 0x0010306c01007387 */ /* 0x001fe80000100a00 */
[----:B------:R-:W0:Y:S01]  /*2def0*/  LDS.128 R104, [R251] ;  /* 0x00000000fb687984 */ /* 0x000e220000000c00 */
[----:B-1----:R-:W-:-:S03]  /*2df00*/  PRMT R23, R238, 0x5410, R232 ;  /* 0x00005410ee177816 */ /* 0x002fc600000000e8 */
[----:B------:R-:W-:Y:S04]  /*2df10*/  STL.64 [R1+0x1028], R110 ;  /* 0x0010286e01007387 */ /* 0x000fe80000100a00 */
[----:B------:R-:W4:Y:S04]  /*2df20*/  LDL.LU R232, [R1+0xadc] ;  /* 0x000adc0001e87983 */ /* 0x000f280000300800 */
[----:B------:R-:W4:Y:S01]  /*2df30*/  LDL.LU R238, [R1+0xf30] ;  /* 0x000f300001ee7983 */ /* 0x000f220000300800 */
[----:B------:R-:W-:-:S03]  /*2df40*/  PRMT R20, R208, 0x5410, R210 ;  /* 0x00005410d0147816 */ /* 0x000fc600000000d2 */
[----:B------:R-:W4:Y:S01]  /*2df50*/  LDL.LU R194, [R1+0xaa4] ;  /* 0x000aa40001c27983 */ /* 0x000f220000300800 */
[----:B------:R-:W-:-:S03]  /*2df60*/  PRMT R21, R212, 0x5410, R214 ;  /* 0x00005410d4157816 */ /* 0x000fc600000000d6 */
[----:B------:R-:W4:Y:S01]  /*2df70*/  LDL.LU R198, [R1+0xef8] ;  /* 0x000ef80001c67983 */ /* 0x000f220000300800 */
[----:B------:R-:W-:Y:S01]  /*2df80*/  PRMT R22, R216, 0x5410, R218 ;  /* 0x00005410d8167816 */ /* 0x000fe200000000da */
[----:B------:R-:W-:Y:S06]  /*2df90*/  BAR.SYNC.DEFER_BLOCKING 0x0 ;  /* 0x0000000000007b1d */ /* 0x000fec0000010000 */
[----:B------:R-:W4:Y:S04]  /*2dfa0*/  LDL.LU R202, [R1+0x8e0] ;  /* 0x0008e00001ca7983 */ /* 0x000f280000300800 */
[----:B------:R-:W4:Y:S04]  /*2dfb0*/  LDL.LU R200, [R1+0x95c] ;  /* 0x00095c0001c87983 */ /* 0x000f280000300800 */
[----:B------:R-:W4:Y:S04]  /*2dfc0*/  LDL.LU R218, [R1+0x8a8] ;  /* 0x0008a80001da7983 */ /* 0x000f280000300800 */
[----:B------:R-:W4:Y:S04]  /*2dfd0*/  LDL.LU R216, [R1+0x920] ;  /* 0x0009200001d87983 */ /* 0x000f280000300800 */
[----:B0-----:R-:W-:Y:S04]  /*2dfe0*/  STL.64 [R1+0x1018], R104 ;  /* 0x0010186801007387 */ /* 0x001fe80000100a00 */
[----:B------:R2:W-:Y:S04]  /*2dff0*/  STSM.16.M88.4 [R11], R20 ;  /* 0x000000140b007844 */ /* 0x0005e80000000200 */
[----:B------:R-:W-:Y:S01]  /*2e000*/  STL.64 [R1+0x1010], R106 ;  /* 0x0010106a01007387 */ /* 0x000fe20000100a00 */
        /* <DEDUP_REMOVED lines=8> */
[----:B------:R-:W-:-:S03]  /*2e090*/  PRMT R20, R220, 0x5410, R222 ;  /* 0x00005410dc147816 */ /* 0x000fc600000000de */
[----:B------:R-:W3:Y:S04]  /*2e0a0*/  LDL.LU R206, [R1+0x8dc] ;  /* 0x0008dc0001ce7983 */ /* 0x000ee80000300800 */
[----:B------:R-:W3:Y:S01]  /*2e0b0*/  LDL.LU R204, [R1+0x958] ;  /* 0x0009580001cc7983 */ /* 0x000ee20000300800 */
[----:B----4-:R-:W-:Y:S01]  /*2e0c0*/  PRMT R23, R228, 0x5410, R230 ;  /* 0x00005410e4177816 */ /* 0x010fe200000000e6 */
[----:B------:R-:W-:Y:S06]  /*2e0d0*/  BAR.SYNC.DEFER_BLOCKING 0x0 ;  /* 0x0000000000007b1d */ /* 0x000fec0000010000 */
[----:B------:R-:W4:Y:S04]  /*2e0e0*/  LDL.LU R230, [R1+0x8a4] ;  /* 0x0008a40001e67983 */ /* 0x000f280000300800 */
[----:B------:R-:W4:Y:S04]  /*2e0f0*/  LDL.LU R228, [R1+0x91c] ;  /* 0x00091c0001e47983 */ /* 0x000f280000300800 */
[----:B------:R1:W-:Y:S01]  /*2e100*/  STSM.16.M88.4 [R11], R20 ;  /* 0x000000140b007844 */ /* 0x0003e20000000200 */
[----:B------:R-:W-:Y:S06]  /*2e110*/  BAR.SYNC.DEFER_BLOCKING 0x0 ;  /* 0x0000000000007b1d */ /* 0x000fec0000010000 */
[----:B0-----:R-:W-:Y:S04]  /*2e120*/  STL.64 [R1+0x1008], R100 ;  /* 0x0010086401007387 */ /* 0x001fe80000100a00 */
[----:B------:R-:W-:Y:S04]  /*2e130*/  STL.64 [R1+0x1000], R102 ;  /* 0x0010006601007387 */ /* 0x000fe80000100a00 */
[----:B------:R-:W4:Y:S04]  /*2e140*/  LDL.LU R210, [R1+0xad4] ;  /* 0x000ad40001d27983 */ /* 0x000f280000300800 */
[----:B------:R-:W4:Y:S04]  /*2e150*/  LDL.LU R208, [R1+0xf28] ;  /* 0x000f280001d07983 */ /* 0x000f280000300800 */
[----:B------:R-:W0:Y:S01]  /*2e160*/  LDS.128 R96, [R251] ;  /* 0x00000000fb607984 */ /* 0x000e220000000c00 */
[----:B-1----:R-:W-:-:S03]  /*2e170*/  PRMT R20, R238, 0x5410, R232 ;  /* 0x00005410ee147816 */ /* 0x002fc600000000e8 */
[----:B------:R-:W4:Y:S04]  /*2e180*/  LDL.LU R214, [R1+0xa9c] ;  /* 0x000a9c0001d67983 */ /* 0x000f280000300800 */
[----:B------:R-:W4:Y:S04]  /*2e190*/  LDL.LU R212, [R1+0xef0] ;  /* 0x000ef00001d47983 */ /* 0x000f280000300800 */
[----:B------:R-:W4:Y:S04]  /*2e1a0*/  LDL.LU R222, [R1+0x8d8] ;  /* 0x0008d80001de7983 */ /* 0x000f280000300800 */
[----:B------:R-:W4:Y:S04]  /*2e1b0*/  LDL.LU R220, [R1+0x954] ;  /* 0x0009540001dc7983 */ /* 0x000f280000300800 */
[----:B------:R-:W4:Y:S04]  /*2e1c0*/  LDL.LU R232, [R1+0x8a0] ;  /* 0x0008a00001e87983 */ /* 0x000f280000300800 */
[----:B------:R-:W4:Y:S01]  /*2e1d0*/  LDL.LU R238, [R1+0x918] ;  /* 0x0009180001ee7983 */ /* 0x000f220000300800 */
[----:B------:R-:W-:-:S02]  /*2e1e0*/  PRMT R21, R198, 0x5410, R194 ;  /* 0x00005410c6157816 */ /* 0x000fc400000000c2 */
[----:B------:R-:W-:Y:S02]  /*2e1f0*/  PRMT R22, R200, 0x5410, R202 ;  /* 0x00005410c8167816 */ /* 0x000fe400000000ca */
[----:B------:R-:W-:Y:S01]  /*2e200*/  PRMT R23, R216, 0x5410, R218 ;  /* 0x00005410d8177816 */ /* 0x000fe200000000da */
[----:B------:R-:W-:Y:S06]  /*2e210*/  BAR.SYNC.DEFER_BLOCKING 0x0 ;  /* 0x0000000000007b1d */ /* 0x000fec0000010000 */
[----:B0-----:R-:W-:Y:S04]  /*2e220*/  STL.64 [R1+0xff8], R96 ;  /* 0x000ff86001007387 */ /* 0x001fe80000100a00 */
[----:B------:R-:W-:Y:S04]  /*2e230*/  STL.64 [R1+0xff0], R98 ;  /* 0x000ff06201007387 */ /* 0x000fe80000100a00 */
[----:B------:R-:W4:Y:S04]  /*2e240*/  LDL.LU R218, [R1+0xad0] ;  /* 0x000ad00001da7983 */ /* 0x000f280000300800 */
[----:B------:R-:W4:Y:S04]  /*2e250*/  LDL.LU R216, [R1+0xf24] ;  /* 0x000f240001d87983 */ /* 0x000f280000300800 */
[----:B------:R2:W-:Y:S01]  /*2e260*/  STSM.16.M88.4 [R11], R20 ;  /* 0x000000140b007844 */ /* 0x0005e20000000200 */
        /* <DEDUP_REMOVED lines=8> */
[----:B------:R-:W-:Y:S02]  /*2e2f0*/  PRMT R22, R204, 0x5410, R206 ;  /* 0x00005410cc167816 */ /* 0x000fe400000000ce */
[----:B----4-:R-:W-:Y:S01]  /*2e300*/  PRMT R23, R228, 0x5410, R230 ;  /* 0x00005410e4177816 */ /* 0x010fe200000000e6 */
[----:B------:R-:W-:Y:S06]  /*2e310*/  BAR.SYNC.DEFER_BLOCKING 0x0 ;  /* 0x0000000000007b1d */ /* 0x000fec0000010000 */
[----:B------:R-:W4:Y:S04]  /*2e320*/  LDL.LU R230, [R1+0x89c] ;  /* 0x00089c0001e67983 */ /* 0x000f280000300800 */
[----:B------:R-:W4:Y:S04]  /*2e330*/  LDL.LU R228, [R1+0x914] ;  /* 0x0009140001e47983 */ /* 0x000f280000300800 */
[----:B------:R1:W-:Y:S01]  /*2e340*/  STSM.16.M88.4 [R11], R20 ;  /* 0x000000140b007844 */ /* 0x0003e20000000200 */
[----:B------:R-:W-:Y:S06]  /*2e350*/  BAR.SYNC.DEFER_BLOCKING 0x0 ;  /* 0x0000000000007b1d */ /* 0x000fec0000010000 */
[----:B0-----:R-:W-:Y:S04]  /*2e360*/  STL.64 [R1+0xfe8], R92 ;  /* 0x000fe85c01007387 */ /* 0x001fe80000100a00 */
[----:B------:R-:W0:Y:S04]  /*2e370*/  LDS.128 R88, [R251] ;  /* 0x00000000fb587984 */ /* 0x000e280000000c00 */
[----:B------:R-:W-:Y:S01]  /*2e380*/  STL.64 [R1+0xfd8], R94 ;  /* 0x000fd85e01007387 */ /* 0x000fe20000100a00 */
[----:B-1----:R-:W-:-:S03]  /*2e390*/  PRMT R23, R238, 0x5410, R232 ;  /* 0x00005410ee177816 */ /* 0x002fc600000000e8 */
        /* <DEDUP_REMOVED lines=36> */
[----:B------:R-:W0:Y:S04]  /*2e5e0*/  LDS.128 R80, [R251] ;  /* 0x00000000fb507984 */ /* 0x000e280000000c00 */
[----:B------:R-:W4:Y:S01]  /*2e5f0*/  LDL.LU R214, [R1+0xa8c] ;  /* 0x000a8c0001d67983 */ /* 0x000f220000300800 */
[----:B-1----:R-:W-:-:S03]  /*2e600*/  PRMT R20, R238, 0x5410, R232 ;  /* 0x00005410ee147816 */ /* 0x002fc600000000e8 */
        /* <DEDUP_REMOVED lines=34> */
[----:B------:R-:W4:Y:S04]  /*2e830*/  LDL.LU R194, [R1+0xa84] ;  /* 0x000a840001c27983 */ /* 0x000f280000300800 */
[----:B------:R-:W4:Y:S01]  /*2e840*/  LDL.LU R198, [R1+0xafc] ;  /* 0x000afc0001c67983 */ /* 0x000f220000300800 */
[----:B-1----:R-:W-:-:S03]  /*2e850*/  PRMT R23, R238, 0x5410, R232 ;  /* 0x00005410ee177816 */ /* 0x002fc600000000e8 */
        /* <DEDUP_REMOVED lines=12> */
[----:B------:R-:W4:Y:S04]  /*2e920*/  LDL.LU R210, [R1+0xa80] ;  /* 0x000a800001d27983 */ /* 0x000f280000300800 */
[----:B------:R-:W4:Y:S04]  /*2e930*/  LDL.LU R208, [R1+0xaf8] ;  /* 0x000af80001d07983 */ /* 0x000f280000300800 */
[----:B------:R0:W-:Y:S04]  /*2e940*/  STSM.16.M88.4 [R11], R20 ;  /* 0x000000140b007844 */ /* 0x0001e80000000200 */
[----:B------:R-:W4:Y:S04]  /*2e950*/  LDL.LU R214, [R1+0x8bc] ;  /* 0x0008bc0001d67983 */ /* 0x000f280000300800 */
[----:B------:R-:W4:Y:S01]  /*2e960*/  LDL.LU R212, [R1+0x938] ;  /* 0x0009380001d47983 */ /* 0x000f220000300800 */
[----:B------:R-:W-:Y:S01]  /*2e970*/  BAR.SYNC.DEFER_BLOCKING 0x0 ;  /* 0x0000000000007b1d */ /* 0x000fe20000010000 */
[----:B0-----:R-:W-:-:S05]  /*2e980*/  PRMT R20, R220, 0x5410, R222 ;  /* 0x00005410dc147816 */ /* 0x001fca00000000de */
[----:B------:R-:W0:Y:S01]  /*2e990*/  LDS.128 R68, [R251] ;  /* 0x00000000fb447984 */ /* 0x000e220000000c00 */
        /* <DEDUP_REMOVED lines=8> */
[----:B------:R-:W2:Y:S04]  /*2ea20*/  LDL.LU R226, [R1+0x8b8] ;  /* 0x0008b80001e27983 */ /* 0x000ea80000300800 */
[----:B------:R-:W2:Y:S01]  /*2ea30*/  LDL.LU R224, [R1+0x934] ;  /* 0x0009340001e07983 */ /* 0x000ea20000300800 */
        /* <DEDUP_REMOVED lines=8> */
[----:B------:R-:W0:Y:S01]  /*2eac0*/  LDS.128 R64, [R251] ;  /* 0x00000000fb407984 */ /* 0x000e220000000c00 */
[----:B-1----:R-:W-:-:S03]  /*2ead0*/  PRMT R23, R238, 0x5410, R232 ;  /* 0x00005410ee177816 */ /* 0x002fc600000000e8 */
[----:B------:R-:W4:Y:S04]  /*2eae0*/  LDL.LU R232, [R1+0x614] ;  /* 0x0006140001e87983 */ /* 0x000f280000300800 */
[----:B------:R-:W4:Y:S01]  /*2eaf0*/  LDL.LU R238, [R1+0x620] ;  /* 0x0006200001ee7983 */ /* 0x000f220000300800 */
[----:B------:R-:W-:Y:S02]  /*2eb00*/  PRMT R20, R192, 0x5410, R190 ;  /* 0x00005410c0147816 */ /* 0x000fe400000000be */
[----:B------:R-:W-:Y:S02]  /*2eb10*/  PRMT R21, R198, 0x5410, R194 ;  /* 0x00005410c6157816 */ /* 0x000fe400000000c2 */
[----:B------:R-:W-:Y:S01]  /*2eb20*/  PRMT R22, R200, 0x5410, R202 ;  /* 0x00005410c8167816 */ /* 0x000fe200000000ca */
[----:B------:R-:W-:Y:S06]  /*2eb30*/  BAR.SYNC.DEFER_BLOCKING 0x0 ;  /* 0x0000000000007b1d */ /* 0x000fec0000010000 */
[----:B0-----:R-:W-:Y:S04]  /*2eb40*/  STL.64 [R1+0xf68], R64 ;  /* 0x000f684001007387 */ /* 0x001fe80000100a00 */
[----:B------:R-:W-:Y:S04]  /*2eb50*/  STL.64 [R1+0xf60], R66 ;  /* 0x000f604201007387 */ /* 0x000fe80000100a00 */
[----:B------:R3:W-:Y:S01]  /*2eb60*/  STSM.16.M88.4 [R11], R20 ;  /* 0x000000140b007844 */ /* 0x0007e20000000200 */
[----:B------:R-:W-:Y:S06]  /*2eb70*/  BAR.SYNC.DEFER_BLOCKING 0x0 ;  /* 0x0000000000007b1d */ /* 0x000fec0000010000 */
[----:B------:R-:W0:Y:S01]  /*2eb80*/  LDS.128 R60, [R251] ;  /* 0x00000000fb3c7984 */ /* 0x000e220000000c00 */
[----:B---3--:R-:W-:-:S03]  /*2eb90*/  PRMT R23, R236, 0x5410, R234 ;  /* 0x00005410ec177816 */ /* 0x008fc600000000ea */
[----:B------:R-:W3:Y:S01]  /*2eba0*/  LDL.LU R236, [R1+0x628] ;  /* 0x0006280001ec7983 */ /* 0x000ee20000300800 */
[----:B------:R-:W-:Y:S02]  /*2ebb0*/  PRMT R20, R204, 0x5410, R206 ;  /* 0x00005410cc147816 */ /* 0x000fe400000000ce */
[----:B------:R-:W-:Y:S01]  /*2ebc0*/  PRMT R21, R208, 0x5410, R210 ;  /* 0x00005410d0157816 */ /* 0x000fe200000000d2 */
[----:B------:R-:W3:Y:S01]  /*2ebd0*/  LDL.LU R234, [R1+0x634] ;  /* 0x0006340001ea7983 */ /* 0x000ee20000300800 */
[----:B------:R-:W-:Y:S01]  /*2ebe0*/  PRMT R22, R212, 0x5410, R214 ;  /* 0x00005410d4167816 */ /* 0x000fe200000000d6 */
[----:B------:R-:W-:Y:S06]  /*2ebf0*/  BAR.SYNC.DEFER_BLOCKING 0x0 ;  /* 0x0000000000007b1d */ /* 0x000fec0000010000 */
[----:B------:R2:W-:Y:S02]  /*2ec00*/  STSM.16.M88.4 [R11], R20 ;  /* 0x000000140b007844 */ /* 0x0005e40000000200 */
[----:B------:R-:W-:Y:S06]  /*2ec10*/  BAR.SYNC.DEFER_BLOCKING 0x0 ;  /* 0x0000000000007b1d */ /* 0x000fec0000010000 */
[----:B------:R-:W1:Y:S01]  /*2ec20*/  LDS.128 R56, [R251] ;  /* 0x00000000fb387984 */ /* 0x000e620000000c00 */
[----:B--2---:R-:W-:-:S02]  /*2ec30*/  PRMT R20, R216, 0x5410, R218 ;  /* 0x00005410d8147816 */ /* 0x004fc400000000da */
[----:B------:R-:W-:Y:S02]  /*2ec40*/  PRMT R21, R220, 0x5410, R222 ;  /* 0x00005410dc157816 */ /* 0x000fe400000000de */
[----:B------:R-:W-:Y:S02]  /*2ec50*/  PRMT R22, R224, 0x5410, R226 ;  /* 0x00005410e0167816 */ /* 0x000fe400000000e2 */
[----:B----4-:R-:W-:Y:S01]  /*2ec60*/  PRMT R23, R228, 0x5410, R230 ;  /* 0x00005410e4177816 */ /* 0x010fe200000000e6 */
[----:B------:R-:W-:Y:S06]  /*2ec70*/  BAR.SYNC.DEFER_BLOCKING 0x0 ;  /* 0x0000000000007b1d */ /* 0x000fec0000010000 */
[----:B------:R2:W-:Y:S02]  /*2ec80*/  STSM.16.M88.4 [R11], R20 ;  /* 0x000000140b007844 */ /* 0x0005e40000000200 */
[----:B------:R-:W-:Y:S06]  /*2ec90*/  BAR.SYNC.DEFER_BLOCKING 0x0 ;  /* 0x0000000000007b1d */ /* 0x000fec0000010000 */
[----:B0-----:R-:W-:Y:S04]  /*2eca0*/  STL.64 [R1+0xf48], R60 ;  /* 0x000f483c01007387 */ /* 0x001fe80000100a00 */
[----:B------:R-:W-:Y:S01]  /*2ecb0*/  STL.64 [R1+0xf40], R62 ;  /* 0x000f403e01007387 */ /* 0x000fe20000100a00 */
[----:B--2---:R-:W-:-:S03]  /*2ecc0*/  PRMT R11, R176, 0x7771, RZ ;  /* 0x00007771b00b7816 */ /* 0x004fc600000000ff */
[----:B-1----:R-:W-:Y:S04]  /*2ecd0*/  STL.64 [R1+0xf58], R56 ;  /* 0x000f583801007387 */ /* 0x002fe80000100a00 */
[----:B------:R0:W-:Y:S04]  /*2ece0*/  @P4 STG.E.U8 desc[UR32][R12.64], R180 ;  /* 0x000000b40c004986 */ /* 0x0001e8000c101120 */
[----:B------:R-:W-:Y:S01]  /*2ecf0*/  STL.64 [R1+0xf50], R58 ;  /* 0x000f503a01007387 */ /* 0x000fe20000100a00 */
[----:B0-----:R-:W-:-:S04]  /*2ed00*/  IADD3 R12, P4, R232, R10, RZ ;  /* 0x0000000ae80c7210 */ /* 0x001fc80007f9e0ff */
[----:B------:R-:W-:Y:S02]  /*2ed10*/  LEA.HI.X.SX32 R13, R232, R0, 0x1, P4 ;  /* 0x00000000e80d7211 */ /* 0x000fe400020f0eff */
[----:B------:R-:W2:Y:S04]  /*2ed20*/  LDL.LU R232, [R1+0x640] ;  /* 0x0006400001e87983 */ /* 0x000ea80000300800 */
[----:B------:R0:W-:Y:S04]  /*2ed30*/  @P0 STG.E.U8 desc[UR32][R14.64], R11 ;  /* 0x0000000b0e000986 */ /* 0x0001e8000c101120 */
[----:B------:R-:W4:Y:S01]  /*2ed40*/  LDL.LU R216, [R1+0x648] ;  /* 0x0006480001d87983 */ /* 0x000f220000300800 */
[----:B0-----:R-:W-:-:S04]  /*2ed50*/  IADD3 R14, P4, R238, R10, RZ ;  /* 0x0000000aee0e7210 */ /* 0x001fc80007f9e0ff */
[----:B------:R-:W-:Y:S02]  /*2ed60*/  LEA.HI.X.SX32 R15, R238, R0, 0x1, P4 ;  /* 0x00000000ee0f7211 */ /* 0x000fe400020f0eff */
[----:B------:R-:W4:Y:S04]  /*2ed70*/  LDL.LU R238, [R1+0x650] ;  /* 0x0006500001ee7983 */ /* 0x000f280000300800 */
[----:B------:R-:W4:Y:S01]  /*2ed80*/  LDL.LU R220, [R1+0x658] ;  /* 0x0006580001dc7983 */ /* 0x000f220000300800 */
[----:B---3--:R-:W-:-:S04]  /*2ed90*/  IADD3 R20, P4, R236, R10, RZ ;  /* 0x0000000aec147210 */ /* 0x008fc80007f9e0ff */
[----:B------:R-:W-:Y:S02]  /*2eda0*/  LEA.HI.X.SX32 R21, R236, R0, 0x1, P4 ;  /* 0x00000000ec157211 */ /* 0x000fe400020f0eff */
[----:B------:R-:W3:Y:S04]  /*2edb0*/  LDL.LU R236, [R1+0x660] ;  /* 0x0006600001ec7983 */ /* 0x000ee80000300800 */
[----:B------:R-:W3:Y:S04]  /*2edc0*/  LDL.LU R226, [R1+0x668] ;  /* 0x0006680001e27983 */ /* 0x000ee80000300800 */
[----:B------:R-:W3:Y:S04]  /*2edd0*/  LDL.LU R222, [R1+0x670] ;  /* 0x0006700001de7983 */ /* 0x000ee80000300800 */
[----:B------:R-:W3:Y:S04]  /*2ede0*/  LDL.LU R224, [R1+0x678] ;  /* 0x0006780001e07983 */ /* 0x000ee80000300800 */
[----:B------:R-:W3:Y:S04]  /*2edf0*/  LDL.LU R230, [R1+0x680] ;  /* 0x0006800001e67983 */ /* 0x000ee80000300800 */
[----:B------:R-:W3:Y:S01]  /*2ee00*/  LDL.LU R228, [R1+0x688] ;  /* 0x0006880001e47983 */ /* 0x000ee20000300800 */
[----:B------:R-:W-:-:S05]  /*2ee10*/  PRMT R11, R177, 0x7770, RZ ;  /* 0x00007770b10b7816 */ /* 0x000fca00000000ff */
[----:B------:R0:W-:Y:S02]  /*2ee20*/  @P1 STG.E.U8 desc[UR32][R16.64], R11 ;  /* 0x0000000b10001986 */ /* 0x0001e4000c101120 */
[----:B0-----:R-:W-:-:S04]  /*2ee30*/  IADD3 R16, P4, R234, R10, RZ ;  /* 0x0000000aea107210 */ /* 0x001fc80007f9e0ff */
[----:B------:R-:W-:Y:S02]  /*2ee40*/  LEA.HI.X.SX32 R17, R234, R0, 0x1, P4 ;  /* 0x00000000ea117211 */ /* 0x000fe400020f0eff */
[----:B------:R-:W3:Y:S01]  /*2ee50*/  LDL.LU R234, [R1+0x690] ;  /* 0x0006900001ea7983 */ /* 0x000ee20000300800 */
[----:B------:R-:W-:-:S05]  /*2ee60*/  PRMT R11, R177, 0x7771, RZ ;  /* 0x00007771b10b7816 */ /* 0x000fca00000000ff */
[----:B------:R0:W-:Y:S02]  /*2ee70*/  @P2 STG.E.U8 desc[UR32][R12.64], R11 ;  /* 0x0000000b0c002986 */ /* 0x0001e4000c101120 */
[----:B0-----:R-:W-:-:S05]  /*2ee80*/  PRMT R11, R178, 0x7770, RZ ;  /* 0x00007770b20b7816 */ /* 0x001fca00000000ff */
[----:B------:R4:W-:Y:S01]  /*2ee90*/  @P3 STG.E.U8 desc[UR32][R14.64], R11 ;  /* 0x0000000b0e003986 */ /* 0x0009e2000c101120 */
[----:B--2---:R-:W-:-:S04]  /*2eea0*/  IADD3 R12, P4, R232, R10, RZ ;  /* 0x0000000ae80c7210 */ /* 0x004fc80007f9e0ff */
[----:B------:R-:W-:Y:S02]  /*2eeb0*/  LEA.HI.X.SX32 R13, R232, R0, 0x1, P4 ;  /* 0x00000000e80d7211 */ /* 0x000fe400020f0eff */
[----:B------:R-:W2:Y:S01]  /*2eec0*/  LDL.LU R232, [R1+0x698] ;  /* 0x0006980001e87983 */ /* 0x000ea20000300800 */
[----:B----4-:R-:W-:-:S03]  /*2eed0*/  IADD3 R14, P4, R216, R10, RZ ;  /* 0x0000000ad80e7210 */ /* 0x010fc60007f9e0ff */
[----:B------:R-:W4:Y:S01]  /*2eee0*/  LDL.LU R218, [R1+0x6a0] ;  /* 0x0006a00001da7983 */ /* 0x000f220000300800 */
[----:B------:R-:W-:Y:S02]  /*2eef0*/  LEA.HI.X.SX32 R15, R216, R0, 0x1, P4 ;  /* 0x00000000d80f7211 */ /* 0x000fe400020f0eff */
[----:B------:R-:W-:-:S04]  /*2ef00*/  IADD3 R22, P4, R238, R10, RZ ;  /* 0x0000000aee167210 */ /* 0x000fc80007f9e0ff */
[----:B------:R-:W-:Y:S02]  /*2ef10*/  LEA.HI.X.SX32 R23, R238, R0, 0x1, P4 ;  /* 0x00000000ee177211 */ /* 0x000fe400020f0eff */
[----:B------:R-:W4:Y:S01]  /*2ef20*/  LDL.LU R238, [R1+0x6a8] ;  /* 0x0006a80001ee7983 */ /* 0x000f220000300800 */
[----:B------:R-:W-:-:S04]  /*2ef30*/  IADD3 R56, P4, R220, R10, RZ ;  /* 0x0000000adc387210 */ /* 0x000fc80007f9e0ff */
[----:B------:R-:W-:Y:S02]  /*2ef40*/  LEA.HI.X.SX32 R57, R220, R0, 0x1, P4 ;  /* 0x00000000dc397211 */ /* 0x000fe400020f0eff */
[----:B------:R-:W4:Y:S01]  /*2ef50*/  LDL.LU R220, [R1+0x6b0] ;  /* 0x0006b00001dc7983 */ /* 0x000f220000300800 */
[----:B---3--:R-:W-:-:S04]  /*2ef60*/  IADD3 R58, P4, R236, R10, RZ ;  /* 0x0000000aec3a7210 */ /* 0x008fc80007f9e0ff */
[----:B------:R-:W-:Y:S02]  /*2ef70*/  LEA.HI.X.SX32 R59, R236, R0, 0x1, P4 ;  /* 0x00000000ec3b7211 */ /* 0x000fe400020f0eff */
[----:B------:R-:W3:Y:S04]  /*2ef80*/  LDL.LU R236, [R1+0x6b8] ;  /* 0x0006b80001ec7983 */ /* 0x000ee80000300800 */
[----:B------:R-:W3:Y:S01]  /*2ef90*/  LDL.LU R216, [R1+0x6c0] ;  /* 0x0006c00001d87983 */ /* 0x000ee20000300800 */
[----:B------:R-:W-:-:S04]  /*2efa0*/  IADD3 R60, P4, R226, R10, RZ ;  /* 0x0000000ae23c7210 */ /* 0x000fc80007f9e0ff */
[----:B------:R-:W-:Y:S02]  /*2efb0*/  LEA.HI.X.SX32 R61, R226, R0, 0x1, P4 ;  /* 0x00000000e23d7211 */ /* 0x000fe400020f0eff */
[----:B------:R-:W3:Y:S01]  /*2efc0*/  LDL.LU R226, [R1+0x6c8] ;  /* 0x0006c80001e27983 */ /* 0x000ee20000300800 */
[----:B------:R-:W-:-:S04]  /*2efd0*/  IADD3 R62, P4, R222, R10, RZ ;  /* 0x0000000ade3e7210 */ /* 0x000fc80007f9e0ff */
[----:B------:R-:W-:Y:S02]  /*2efe0*/  LEA.HI.X.SX32 R63, R222, R0, 0x1, P4 ;  /* 0x00000000de3f7211 */ /* 0x000fe400020f0eff */
[----:B------:R-:W3:Y:S01]  /*2eff0*/  LDL.LU R222, [R1+0x6d0] ;  /* 0x0006d00001de7983 */ /* 0x000ee20000300800 */
[----:B------:R-:W-:-:S04]  /*2f000*/  IADD3 R2, P4, R224, R10, RZ ;  /* 0x0000000ae0027210 */ /* 0x000fc80007f9e0ff */
[----:B------:R-:W-:Y:S02]  /*2f010*/  LEA.HI.X.SX32 R3, R224, R0, 0x1, P4 ;  /* 0x00000000e0037211 */ /* 0x000fe400020f0eff */
[----:B------:R-:W3:Y:S04]  /*2f020*/  LDL.LU R224, [R1+0x6d8] ;  /* 0x0006d80001e07983 */ /* 0x000ee80000300800 */
[----:B------:R0:W-:Y:S02]  /*2f030*/  STL.64 [R1+0xab8], R2 ;  /* 0x000ab80201007387 */ /* 0x0001e40000100a00 */
[----:B0-----:R-:W-:-:S04]  /*2f040*/  IADD3 R2, P4, R230, R10, RZ ;  /* 0x0000000ae6027210 */ /* 0x001fc80007f9e0ff */
        /* <DEDUP_REMOVED lines=11> */
[----:B--2---:R-:W-:-:S04]  /*2f100*/  IADD3 R2, P4, R232, R10, RZ ;  /* 0x0000000ae8027210 */ /* 0x004fc80007f9e0ff */
[----:B------:R-:W-:Y:S02]  /*2f110*/  LEA.HI.X.SX32 R3, R232, R0, 0x1, P4 ;  /* 0x00000000e8037211 */ /* 0x000fe400020f0eff */
[----:B------:R-:W2:Y:S01]  /*2f120*/  LDL.LU R232, [R1+0x6f8] ;  /* 0x0006f80001e87983 */ /* 0x000ea20000300800 */
[----:B----4-:R-:W-:-:S03]  /*2f130*/  IADD3 R174, P4, R218, R10, RZ ;  /* 0x0000000adaae7210 */ /* 0x010fc60007f9e0ff */
[----:B------:R0:W-:Y:S01]  /*2f140*/  STL.64 [R1+0xa98], R2 ;  /* 0x000a980201007387 */ /* 0x0001e20000100a00 */
[----:B------:R-:W-:Y:S02]  /*2f150*/  LEA.HI.X.SX32 R175, R218, R0, 0x1, P4 ;  /* 0x00000000daaf7211 */ /* 0x000fe400020f0eff */
[----:B0-----:R-:W-:-:S04]  /*2f160*/  IADD3 R2, P4, R238, R10, RZ ;  /* 0x0000000aee027210 */ /* 0x001fc80007f9e0ff */
[----:B------:R-:W-:Y:S02]  /*2f170*/  LEA.HI.X.SX32 R3, R238, R0, 0x1, P4 ;  /* 0x00000000ee037211 */ /* 0x000fe400020f0eff */
[----:B------:R-:W4:Y:S04]  /*2f180*/  LDL.LU R238, [R1+0x700] ;  /* 0x0007000001ee7983 */ /* 0x000f280000300800 */
[----:B------:R0:W-:Y:S02]  /*2f190*/  STL.64 [R1+0xa88], R2 ;  /* 0x000a880201007387 */ /* 0x0001e40000100a00 */
[----:B0-----:R-:W-:-:S04]  /*2f1a0*/  IADD3 R2, P4, R220, R10, RZ ;  /* 0x0000000adc027210 */ /* 0x001fc80007f9e0ff */
[----:B------:R-:W-:Y:S02]  /*2f1b0*/  LEA.HI.X.SX32 R3, R220, R0, 0x1, P4 ;  /* 0x00000000dc037211 */ /* 0x000fe400020f0eff */
[----:B------:R-:W4:Y:S04]  /*2f1c0*/  LDL.LU R220, [R1+0x708] ;  /* 0x0007080001dc7983 */ /* 0x000f280000300800 */
[----:B------:R3:W-:Y:S02]  /*2f1d0*/  STL.64 [R1+0xa80], R2 ;  /* 0x000a800201007387 */ /* 0x0007e40000100a00 */
[----:B---3--:R-:W-:-:S04]  /*2f1e0*/  IADD3 R2, P4, R236, R10, RZ ;  /* 0x0000000aec027210 */ /* 0x008fc80007f9e0ff */
[----:B------:R-:W-:Y:S02]  /*2f1f0*/  LEA.HI.X.SX32 R3, R236, R0, 0x1, P4 ;  /* 0x00000000ec037211 */ /* 0x000fe400020f0eff */
[----:B------:R-:W3:Y:S04]  /*2f200*/  LDL.LU R236, [R1+0x710] ;  /* 0x0007100001ec7983 */ /* 0x000ee80000300800 */
[----:B------:R0:W-:Y:S02]  /*2f210*/  STL.64 [R1+0xa78], R2 ;  /* 0x000a780201007387 */ /* 0x0001e40000100a00 */
[----:B0-----:R-:W-:-:S04]  /*2f220*/  IADD3 R2, P4, R216, R10, RZ ;  /* 0x0000000ad8027210 */ /* 0x001fc80007f9e0ff */
[----:B------:R-:W-:-:S05]  /*2f230*/  LEA.HI.X.SX32 R3, R216, R0, 0x1, P4 ;  /* 0x00000000d8037211 */ /* 0x000fca00020f0eff */
        /* <DEDUP_REMOVED lines=24> */
[----:B------:R2:W-:Y:S04]  /*2f3c0*/  STL.64 [R1+0xa40], R2 ;  /* 0x000a400201007387 */ /* 0x0005e80000100a00 */
[----:B------:R-:W3:Y:S01]  /*2f3d0*/  LDL.LU R216, [R1+0x748] ;  /* 0x0007480001d87983 */ /* 0x000ee20000300800 */
[----:B--2---:R-:W-:-:S04]  /*2f3e0*/  IADD3 R2, P4, R232, R10, RZ ;  /* 0x0000000ae8027210 */ /* 0x004fc80007f9e0ff */
[----:B------:R-:W-:Y:S02]  /*2f3f0*/  LEA.HI.X.SX32 R3, R232, R0, 0x1, P4 ;  /* 0x00000000e8037211 */ /* 0x000fe400020f0eff */
[----:B------:R-:W2:Y:S01]  /*2f400*/  LDL.LU R232, [R1+0x750] ;  /* 0x0007500001e87983 */ /* 0x000ea20000300800 */
[----:B----4-:R-:W-:-:S03]  /*2f410*/  IADD3 R168, P4, R238, R10, RZ ;  /* 0x0000000aeea87210 */ /* 0x010fc60007f9e0ff */
[----:B------:R0:W-:Y:S01]  /*2f420*/  STL.64 [R1+0xa38], R2 ;  /* 0x000a380201007387 */ /* 0x0001e20000100a00 */
[----:B------:R-:W-:-:S03]  /*2f430*/  LEA.HI.X.SX32 R169, R238, R0, 0x1, P4 ;  /* 0x00000000eea97211 */ /* 0x000fc600020f0eff */
[----:B------:R-:W4:Y:S01]  /*2f440*/  LDL.LU R238, [R1+0x758] ;  /* 0x0007580001ee7983 */ /* 0x000f220000300800 */
[----:B0-----:R-:W-:-:S04]  /*2f450*/  IADD3 R2, P4, R220, R10, RZ ;  /* 0x0000000adc027210 */ /* 0x001fc80007f9e0ff */
[----:B------:R-:W-:Y:S01]  /*2f460*/  LEA.HI.X.SX32 R3, R220, R0, 0x1, P4 ;  /* 0x00000000dc037211 */ /* 0x000fe200020f0eff */
[----:B------:R-:W-:Y:S01]  /*2f470*/  STL.64 [R1+0x1178], R168 ;  /* 0x001178a801007387 */ /* 0x000fe20000100a00 */
[----:B---3--:R-:W-:-:S04]  /*2f480*/  IADD3 R170, P4, R236, R10, RZ ;  /* 0x0000000aecaa7210 */ /* 0x008fc80007f9e0ff */
[----:B------:R-:W-:Y:S02]  /*2f490*/  LEA.HI.X.SX32 R171, R236, R0, 0x1, P4 ;  /* 0x00000000ecab7211 */ /* 0x000fe400020f0eff */
[----:B------:R-:W3:Y:S04]  /*2f4a0*/  LDL.LU R236, [R1+0x760] ;  /* 0x0007600001ec7983 */ /* 0x000ee80000300800 */
[----:B------:R0:W-:Y:S04]  /*2f4b0*/  STL.64 [R1+0xa28], R2 ;  /* 0x000a280201007387 */ /* 0x0001e80000100a00 */
[----:B------:R-:W3:Y:S04]  /*2f4c0*/  LDL.LU R220, [R1+0x768] ;  /* 0x0007680001dc7983 */ /* 0x000ee80000300800 */
[----:B------:R-:W-:Y:S01]  /*2f4d0*/  STL.64 [R1+0x1180], R170 ;  /* 0x001180aa01007387 */ /* 0x000fe20000100a00 */
        /* <DEDUP_REMOVED lines=25> */
[----:B------:R-:W-:-:S05]  /*2f670*/  LEA.HI.X.SX32 R3, R216, R0, 0x1, P4 ;  /* 0x00000000d8037211 */ /* 0x000fca00020f0eff */
[----:B------:R2:W-:Y:S02]  /*2f680*/  STL.64 [R1+0x9e8], R2 ;  /* 0x0009e80201007387 */ /* 0x0005e40000100a00 */
[----:B--2---:R-:W-:-:S04]  /*2f690*/  IADD3 R2, P4, R232, R10, RZ ;  /* 0x0000000ae8027210 */ /* 0x004fc80007f9e0ff */
[----:B------:R-:W-:Y:S02]  /*2f6a0*/  LEA.HI.X.SX32 R3, R232, R0, 0x1, P4 ;  /* 0x00000000e8037211 */ /* 0x000fe400020f0eff */
[----:B------:R-:W2:Y:S04]  /*2f6b0*/  LDL.LU R232, [R1+0x74c] ;  /* 0x00074c0001e87983 */ /* 0x000ea80000300800 */
[----:B------:R3:W-:Y:S04]  /*2f6c0*/  STL.64 [R1+0x9e0], R2 ;  /* 0x0009e00201007387 */ /* 0x0007e80000100a00 */
[----:B------:R-:W2:Y:S01]  /*2f6d0*/  LDL.LU R216, [R1+0x744] ;  /* 0x0007440001d87983 */ /* 0x000ea20000300800 */
[----:B----4-:R-:W-:-:S04]  /*2f6e0*/  IADD3 R164, P4, R238, R10, RZ ;  /* 0x0000000aeea47210 */ /* 0x010fc80007f9e0ff */
[----:B------:R-:W-:Y:S02]  /*2f6f0*/  LEA.HI.X.SX32 R165, R238, R0, 0x1, P4 ;  /* 0x00000000eea57211 */ /* 0x000fe400020f0eff */
[----:B------:R-:W4:Y:S04]  /*2f700*/  LDL.LU R238, [R1+0x73c] ;  /* 0x00073c0001ee7983 */ /* 0x000f280000300800 */
[----:B------:R-:W-:Y:S01]  /*2f710*/  STL.64 [R1+0x1148], R164 ;  /* 0x001148a401007387 */ /* 0x000fe20000100a00 */
[----:B---3--:R-:W-:-:S04]  /*2f720*/  IADD3 R2, P4, R236, R10, RZ ;  /* 0x0000000aec027210 */ /* 0x008fc80007f9e0ff */
        /* <DEDUP_REMOVED lines=26> */
[----:B------:R2:W-:Y:S01]  /*2f8d0*/  STL.64 [R1+0x9a0], R2 ;  /* 0x0009a00201007387 */ /* 0x0005e20000100a00 */
[----:B------:R-:W-:-:S04]  /*2f8e0*/  IADD3 R166, P4, R234, R10, RZ ;  /* 0x0000000aeaa67210 */ /* 0x000fc80007f9e0ff */
[----:B------:R-:W-:Y:S02]  /*2f8f0*/  LEA.HI.X.SX32 R167, R234, R0, 0x1, P4 ;  /* 0x00000000eaa77211 */ /* 0x000fe400020f0eff */
[----:B------:R-:W3:Y:S04]  /*2f900*/  LDL.LU R234, [R1+0x6fc] ;  /* 0x0006fc0001ea7983 */ /* 0x000ee80000300800 */
[----:B------:R-:W-:Y:S01]  /*2f910*/  STL.64 [R1+0x1150], R166 ;  /* 0x001150a601007387 */ /* 0x000fe20000100a00 */
[----:B--2---:R-:W-:-:S04]  /*2f920*/  IADD3 R2, P4, R232, R10, RZ ;  /* 0x0000000ae8027210 */ /* 0x004fc80007f9e0ff */
[----:B------:R-:W-:Y:S02]  /*2f930*/  LEA.HI.X.SX32 R3, R232, R0, 0x1, P4 ;  /* 0x00000000e8037211 */ /* 0x000fe400020f0eff */
[----:B------:R-:W2:Y:S04]  /*2f940*/  LDL.LU R232, [R1+0x6f4] ;  /* 0x0006f40001e87983 */ /* 0x000ea80000300800 */
[----:B------:R0:W-:Y:S02]  /*2f950*/  STL.64 [R1+0x990], R2 ;  /* 0x0009900201007387 */ /* 0x0001e40000100a00 */
[----:B0-----:R-:W-:-:S04]  /*2f960*/  IADD3 R2, P4, R216, R10, RZ ;  /* 0x0000000ad8027210 */ /* 0x001fc80007f9e0ff */
[----:B------:R-:W-:-:S05]  /*2f970*/  LEA.HI.X.SX32 R3, R216, R0, 0x1, P4 ;  /* 0x00000000d8037211 */ /* 0x000fca00020f0eff */
[----:B------:R4:W-:Y:S02]  /*2f980*/  STL.64 [R1+0x988], R2 ;  /* 0x0009880201007387 */ /* 0x0009e40000100a00 */
[----:B----4-:R-:W-:-:S04]  /*2f990*/  IADD3 R2, P4, R238, R10, RZ ;  /* 0x0000000aee027210 */ /* 0x010fc80007f9e0ff */
        /* <DEDUP_REMOVED lines=16> */
[----:B0-----:R-:W-:-:S04]  /*2faa0*/  IADD3 R2, P4, R222, R10, RZ ;  /* 0x0000000ade027210 */ /* 0x001fc80007f9e0ff */
[----:B------:R-:W-:-:S05]  /*2fab0*/  LEA.HI.X.SX32 R3, R222, R0, 0x1, P4 ;  /* 0x00000000de037211 */ /* 0x000fca00020f0eff */
[----:B------:R0:W-:Y:S02]  /*2fac0*/  STL.64 [R1+0x960], R2 ;  /* 0x0009600201007387 */ /* 0x0001e40000100a00 */
[----:B0-----:R-:W-:-:S04]  /*2fad0*/  IADD3 R2, P4, R224, R10, RZ ;  /* 0x0000000ae0027210 */ /* 0x001fc80007f9e0ff */
[----:B------:R-:W-:Y:S02]  /*2fae0*/  LEA.HI.X.SX32 R3, R224, R0, 0x1, P4 ;  /* 0x00000000e0037211 */ /* 0x000fe400020f0eff */
[----:B------:R-:W3:Y:S04]  /*2faf0*/  LDL.LU R224, [R1+0x6c4] ;  /* 0x0006c40001e07983 */ /* 0x000ee80000300800 */
[----:B------:R0:W-:Y:S04]  /*2fb00*/  STL.64 [R1+0x958], R2 ;  /* 0x0009580201007387 */ /* 0x0001e80000100a00 */
[----:B------:R-:W3:Y:S01]  /*2fb10*/  LDL.LU R216, [R1+0x6bc] ;  /* 0x0006bc0001d87983 */ /* 0x000ee20000300800 */
        /* <DEDUP_REMOVED lines=8> */
[----:B0-----:R-:W-:-:S04]  /*2fba0*/  IADD3 R2, P4, R234, R10, RZ ;  /* 0x0000000aea027210 */ /* 0x001fc80007f9e0ff */
[----:B------:R-:W-:Y:S02]  /*2fbb0*/  LEA.HI.X.SX32 R3, R234, R0, 0x1, P4 ;  /* 0x00000000ea037211 */ /* 0x000fe400020f0eff */
[----:B------:R-:W3:Y:S04]  /*2fbc0*/  LDL.LU R234, [R1+0x6a4] ;  /* 0x0006a40001ea7983 */ /* 0x000ee80000300800 */
[----:B------:R4:W-:Y:S01]  /*2fbd0*/  STL.64 [R1+0x940], R2 ;  /* 0x0009400201007387 */ /* 0x0009e20000100a00 */
[----:B--2---:R-:W-:-:S04]  /*2fbe0*/  IADD3 R162, P4, R232, R10, RZ ;  /* 0x0000000ae8a27210 */ /* 0x004fc80007f9e0ff */
[----:B------:R-:W-:Y:S02]  /*2fbf0*/  LEA.HI.X.SX32 R163, R232, R0, 0x1, P4 ;  /* 0x00000000e8a37211 */ /* 0x000fe400020f0eff */
[----:B------:R-:W2:Y:S04]  /*2fc00*/  LDL.LU R232, [R1+0x69c] ;  /* 0x00069c0001e87983 */ /* 0x000ea80000300800 */
[----:B------:R-:W2:Y:S04]  /*2fc10*/  LDL.LU R222, [R1+0x694] ;  /* 0x0006940001de7983 */ /* 0x000ea80000300800 */
[----:B------:R-:W-:Y:S01]  /*2fc20*/  STL.64 [R1+0x1128], R162 ;  /* 0x001128a201007387 */ /* 0x000fe20000100a00 */
        /* <DEDUP_REMOVED lines=40> */
[----:B------:R-:W2:Y:S04]  /*2feb0*/  LDL.LU R232, [R1+0x64c] ;  /* 0x00064c0001e87983 */ /* 0x000ea80000300800 */
[----:B------:R0:W-:Y:S02]  /*2fec0*/  STL.64 [R1+0x8e0], R2 ;  /* 0x0008e00201007387 */ /* 0x0001e40000100a00 */
[----:B0-----:R-:W-:-:S04]  /*2fed0*/  IADD3 R2, P4, R222, R10, RZ ;  /* 0x0000000ade027210 */ /* 0x001fc80007f9e0ff */
[----:B------:R-:W-:Y:S02]  /*2fee0*/  LEA.HI.X.SX32 R3, R222, R0, 0x1, P4 ;  /* 0x00000000de037211 */ /* 0x000fe400020f0eff */
[----:B------:R-:W2:Y:S04]  /*2fef0*/  LDL.LU R222, [R1+0x644] ;  /* 0x0006440001de7983 */ /* 0x000ea80000300800 */
        /* <DEDUP_REMOVED lines=17> */
[----:B------:R-:W-:-:S04]  /*30010*/  IADD3 R158, P4, R224, R10, RZ ;  /* 0x0000000ae09e7210 */ /* 0x000fc80007f9e0ff */
[----:B------:R-:W-:Y:S02]  /*30020*/  LEA.HI.X.SX32 R159, R224, R0, 0x1, P4 ;  /* 0x00000000e09f7211 */ /* 0x000fe400020f0eff */
[----:B------:R-:W3:Y:S04]  /*30030*/  LDL.LU R224, [R1+0x624] ;  /* 0x0006240001e07983 */ /* 0x000ee80000300800 */
        /* <DEDUP_REMOVED lines=65> */
[----:B------:R3:W-:Y:S01]  /*30450*/  STL.64 [R1+0x830], R2 ;  /* 0x0008300201007387 */ /* 0x0007e20000100a00 */
[----:B----4-:R-:W-:-:S04]  /*30460*/  IADD3 R154, P4, R238, R10, RZ ;  /* 0x0000000aee9a7210 */ /* 0x010fc80007f9e0ff */
[----:B------:R-:W-:Y:S02]  /*30470*/  LEA.HI.X.SX32 R155, R238, R0, 0x1, P4 ;  /* 0x00000000ee9b7211 */ /* 0x000fe400020f0eff */
[----:B------:R-:W4:Y:S01]  /*30480*/  LDL.LU R238, [R1+0x5d4] ;  /* 0x0005d40001ee7983 */ /* 0x000f220000300800 */
        /* <DEDUP_REMOVED lines=47> */
[----:B------:R0:W-:Y:S01]  /*30780*/  STL.64 [R1+0x7c8], R2 ;  /* 0x0007c80201007387 */ /* 0x0001e20000100a00 */
[----:B------:R-:W-:-:S04]  /*30790*/  IADD3 R148, P4, R220, R10, RZ ;  /* 0x0000000adc947210 */ /* 0x000fc80007f9e0ff */
[----:B------:R-:W-:Y:S02]  /*307a0*/  LEA.HI.X.SX32 R149, R220, R0, 0x1, P4 ;  /* 0x00000000dc957211 */ /* 0x000fe400020f0eff */
[----:B------:R-:W3:Y:S01]  /*307b0*/  LDL.LU R220, [R1+0x5a0] ;  /* 0x0005a00001dc7983 */ /* 0x000ee20000300800 */
        /* <DEDUP_REMOVED lines=109> */
[----:B--2---:R-:W-:-:S04]  /*30e90*/  IADD3 R140, P4, R232, R10, RZ ;  /* 0x0000000ae88c7210 */ /* 0x004fc80007f9e0ff */
[----:B------:R-:W-:Y:S02]  /*30ea0*/  LEA.HI.X.SX32 R141, R232, R0, 0x1, P4 ;  /* 0x00000000e88d7211 */ /* 0x000fe400020f0eff */
[----:B------:R-:W2:Y:S01]  /*30eb0*/  LDL.LU R232, [R1+0x52c] ;  /* 0x00052c0001e87983 */ /* 0x000ea20000300800 */
        /* <DEDUP_REMOVED lines=127> */
[----:B------:R4:W-:Y:S01]  /*316b0*/  STL.64 [R1+0x5d0], R8 ;  /* 0x0005d00801007387 */ /* 0x0009e20000100a00 */
[----:B------:R-:W-:-:S04]  /*316c0*/  IADD3 R132, P4, R222, R10, RZ ;  /* 0x0000000ade847210 */ /* 0x000fc80007f9e0ff */
[----:B------:R-:W-:Y:S02]  /*316d0*/  LEA.HI.X.SX32 R133, R222, R0, 0x1, P4 ;  /* 0x00000000de857211 */ /* 0x000fe400020f0eff */
[----:B------:R-:W2:Y:S01]  /*316e0*/  LDL.LU R222, [R1+0x484] ;  /* 0x0004840001de7983 */ /* 0x000ea20000300800 */
        /* <DEDUP_REMOVED lines=301> */
[----:B------:R0:W-:Y:S01]  /*329c0*/  STL.64 [R1+0x358], R8 ;  /* 0x0003580801007387 */ /* 0x0001e20000100a00 */
[----:B---3--:R-:W-:-:S04]  /*329d0*/  IADD3 R112, P4, R236, R10, RZ ;  /* 0x0000000aec707210 */ /* 0x008fc80007f9e0ff */
        /* <DEDUP_REMOVED lines=323> */
[----:B------:R-:W-:-:S04]  /*33e10*/  IADD3 R246, P4, R234, R10, RZ ;  /* 0x0000000aeaf67210 */ /* 0x000fc80007f9e0ff */
[----:B------:R-:W-:Y:S02]  /*33e20*/  LEA.HI.X.SX32 R247, R234, R0, 0x1, P4 ;  /* 0x00000000eaf77211 */ /* 0x000fe400020f0eff */
[----:B------:R-:W3:Y:S01]  /*33e30*/  LDL.LU R234, [R1+0xd5c] ;  /* 0x000d5c0001ea7983 */ /* 0x000ee20000300800 */
        /* <DEDUP_REMOVED lines=240> */
[----:B------:R-:W3:Y:S01]  /*34d40*/  LDL.LU R218, [R1+0xe58] ;  /* 0x000e580001da7983 */ /* 0x000ee20000300800 */
[----:B0-----:R-:W-:-:S04]  /*34d50*/  IADD3 R8, P4, R216, R10, RZ ;  /* 0x0000000ad8087210 */ /* 0x001fc80007f9e0ff */
[----:B------:R-:W-:-:S05]  /*34d60*/  LEA.HI.X.SX32 R9, R216, R0, 0x1, P4 ;  /* 0x00000000d8097211 */ /* 0x000fca00020f0eff */
        /* <DEDUP_REMOVED lines=53> */
[----:B------:R-:W-:-:S04]  /*350c0*/  IADD3 R72, P4, R234, R10, RZ ;  /* 0x0000000aea487210 */ /* 0x000fc80007f9e0ff */
        /* <DEDUP_REMOVED lines=9> */
[----:B----4-:R-:W-:-:S04]  /*35160*/  IADD3 R74, P4, R238, R10, RZ ;  /* 0x0000000aee4a7210 */ /* 0x010fc80007f9e0ff */
[----:B------:R-:W-:Y:S02]  /*35170*/  LEA.HI.X.SX32 R75, R238, R0, 0x1, P4 ;  /* 0x00000000ee4b7211 */ /* 0x000fe400020f0eff */
[----:B------:R-:W4:Y:S04]  /*35180*/  LDL.LU R238, [R1+0xe98] ;  /* 0x000e980001ee7983 */ /* 0x000f280000300800 */
[----:B------:R3:W-:Y:S02]  /*35190*/  STL.64 [R1+0x150], R8 ;  /* 0x0001500801007387 */ /* 0x0007e40000100a00 */
[----:B---3--:R-:W-:-:S04]  /*351a0*/  IADD3 R8, P4, R236, R10, RZ ;  /* 0x0000000aec087210 */ /* 0x008fc80007f9e0ff */
[----:B------:R-:W-:Y:S02]  /*351b0*/  LEA.HI.X.SX32 R9, R236, R0, 0x1, P4 ;  /* 0x00000000ec097211 */ /* 0x000fe400020f0eff */
[----:B------:R-:W3:Y:S04]  /*351c0*/  LDL.LU R236, [R1+0xe9c] ;  /* 0x000e9c0001ec7983 */ /* 0x000ee80000300800 */
[----:B------:R0:W-:Y:S04]  /*351d0*/  STL.64 [R1+0x140], R8 ;  /* 0x0001400801007387 */ /* 0x0001e80000100a00 */
[----:B------:R-:W3:Y:S01]  /*351e0*/  LDL.LU R210, [R1+0xea0] ;  /* 0x000ea00001d27983 */ /* 0x000ee20000300800 */
[----:B0-----:R-:W-:-:S04]  /*351f0*/  IADD3 R8, P4, R220, R10, RZ ;  /* 0x0000000adc087210 */ /* 0x001fc80007f9e0ff */
[----:B------:R-:W-:-:S05]  /*35200*/  LEA.HI.X.SX32 R9, R220, R0, 0x1, P4 ;  /* 0x00000000dc097211 */ /* 0x000fca00020f0eff */
[----:B------:R0:W-:Y:S04]  /*35210*/  STL.64 [R1+0x138], R8 ;  /* 0x0001380801007387 */ /* 0x0001e80000100a00 */
[----:B------:R-:W3:Y:S04]  /*35220*/  LDL.LU R208, [R1+0xea4] ;  /* 0x000ea40001d07983 */ /* 0x000ee80000300800 */
        /* <DEDUP_REMOVED lines=26> */
[----:B--2---:R-:W-:-:S04]  /*353d0*/  IADD3 R8, P4, R232, R10, RZ ;  /* 0x0000000ae8087210 */ /* 0x004fc80007f9e0ff */
[----:B------:R-:W-:-:S05]  /*353e0*/  LEA.HI.X.SX32 R9, R232, R0, 0x1, P4 ;  /* 0x00000000e8097211 */ /* 0x000fca00020f0eff */
[----:B------:R4:W-:Y:S04]  /*353f0*/  STL.64 [R1+0x108], R8 ;  /* 0x0001080801007387 */ /* 0x0009e80000100a00 */
        /* <DEDUP_REMOVED lines=13> */
[----:B------:R-:W-:-:S05]  /*354d0*/  LEA.HI.X.SX32 R9, R208, R0, 0x1, P4 ;  /* 0x00000000d0097211 */ /* 0x000fca00020f0eff */
[----:B------:R0:W-:Y:S02]  /*354e0*/  STL.64 [R1+0xe8], R8 ;  /* 0x0000e80801007387 */ /* 0x0001e40000100a00 */
[----:B0-----:R-:W-:-:S04]  /*354f0*/  IADD3 R8, P4, R214, R10, RZ ;  /* 0x0000000ad6087210 */ /* 0x001fc80007f9e0ff */
[----:B------:R-:W-:Y:S02]  /*35500*/  LEA.HI.X.SX32 R9, R214, R0, 0x1, P4 ;  /* 0x00000000d6097211 */ /* 0x000fe400020f0eff */
[----:B------:R-:W-:-:S03]  /*35510*/  IADD3 R68, P4, R212, R10, RZ ;  /* 0x0000000ad4447210 */ /* 0x000fc60007f9e0ff */
[----:B------:R0:W-:Y:S01]  /*35520*/  STL.64 [R1+0xe0], R8 ;  /* 0x0000e00801007387 */ /* 0x0001e20000100a00 */
[----:B------:R-:W-:Y:S02]  /*35530*/  LEA.HI.X.SX32 R69, R212, R0, 0x1, P4 ;  /* 0x00000000d4457211 */ /* 0x000fe400020f0eff */
        /* <DEDUP_REMOVED lines=26> */
[----:B--2---:R-:W-:-:S04]  /*356e0*/  IADD3 R8, P4, R232, R10, RZ ;  /* 0x0000000ae8087210 */ /* 0x004fc80007f9e0ff */
[----:B------:R-:W-:-:S05]  /*356f0*/  LEA.HI.X.SX32 R9, R232, R0, 0x1, P4 ;  /* 0x00000000e8097211 */ /* 0x000fca00020f0eff */
[----:B------:R4:W-:Y:S02]  /*35700*/  STL.64 [R1+0x88], R8 ;  /* 0x0000880801007387 */ /* 0x0009e40000100a00 */
[----:B----4-:R-:W-:-:S04]  /*35710*/  IADD3 R8, P4, R238, R10, RZ ;  /* 0x0000000aee087210 */ /* 0x010fc80007f9e0ff */
[----:B------:R-:W-:-:S05]  /*35720*/  LEA.HI.X.SX32 R9, R238, R0, 0x1, P4 ;  /* 0x00000000ee097211 */ /* 0x000fca00020f0eff */
[----:B------:R3:W-:Y:S02]  /*35730*/  STL.64 [R1+0x80], R8 ;  /* 0x0000800801007387 */ /* 0x0007e40000100a00 */
[----:B---3--:R-:W-:-:S04]  /*35740*/  IADD3 R8, P4, R236, R10, RZ ;  /* 0x0000000aec087210 */ /* 0x008fc80007f9e0ff */
        /* <DEDUP_REMOVED lines=29> */
[----:B------:R0:W-:Y:S01]  /*35920*/  STL.64 [R1+0x28], R8 ;  /* 0x0000280801007387 */ /* 0x0001e20000100a00 */
[----:B------:R-:W-:Y:S02]  /*35930*/  IMAD.MOV.U32 R166, RZ, RZ, R56 ;  /* 0x000000ffffa67224 */ /* 0x000fe400078e0038 */
[----:B------:R-:W-:Y:S01]  /*35940*/  IMAD.MOV.U32 R167, RZ, RZ, R57 ;  /* 0x000000ffffa77224 */ /* 0x000fe200078e0039 */
[----:B0-----:R-:W-:-:S04]  /*35950*/  IADD3 R8, P4, R30, R10, RZ ;  /* 0x0000000a1e087210 */ /* 0x001fc80007f9e0ff */
[----:B------:R-:W-:Y:S02]  /*35960*/  LEA.HI.X.SX32 R9, R30, R0, 0x1, P4 ;  /* 0x000000001e097211 */ /* 0x000fe400020f0eff */
[----:B------:R-:W-:Y:S01]  /*35970*/  IADD3 R56, P4, R33, R10, RZ ;  /* 0x0000000a21387210 */ /* 0x000fe20007f9e0ff */
[----:B------:R-:W-:-:S03]  /*35980*/  IMAD.MOV.U32 R164, RZ, RZ, R58 ;  /* 0x000000ffffa47224 */ /* 0x000fc600078e003a */
[----:B------:R-:W-:Y:S02]  /*35990*/  LEA.HI.X.SX32 R57, R33, R0, 0x1, P4 ;  /* 0x0000000021397211 */ /* 0x000fe400020f0eff */
[C---:B------:R-:W-:Y:S01]  /*359a0*/  IADD3 R58, P4, R35.reuse, R10, RZ ;  /* 0x0000000a233a7210 */ /* 0x040fe20007f9e0ff */
[----:B------:R-:W-:Y:S02]  /*359b0*/  IMAD.MOV.U32 R165, RZ, RZ, R59 ;  /* 0x000000ffffa57224 */ /* 0x000fe400078e003b */
[----:B------:R-:W-:Y:S01]  /*359c0*/  IMAD.MOV.U32 R170, RZ, RZ, R60 ;  /* 0x000000ffffaa7224 */ /* 0x000fe200078e003c */
[----:B------:R-:W-:Y:S02]  /*359d0*/  LEA.HI.X.SX32 R59, R35, R0, 0x1, P4 ;  /* 0x00000000233b7211 */ /* 0x000fe400020f0eff */
[C---:B------:R-:W-:Y:S01]  /*359e0*/  IADD3 R60, P4, R32.reuse, R10, RZ ;  /* 0x0000000a203c7210 */ /* 0x040fe20007f9e0ff */
[----:B------:R-:W-:Y:S02]  /*359f0*/  IMAD.MOV.U32 R171, RZ, RZ, R61 ;  /* 0x000000ffffab7224 */ /* 0x000fe400078e003d */
[----:B------:R-:W-:Y:S01]  /*35a00*/  IMAD.MOV.U32 R168, RZ, RZ, R62 ;  /* 0x000000ffffa87224 */ /* 0x000fe200078e003e */
[----:B------:R-:W-:-:S02]  /*35a10*/  LEA.HI.X.SX32 R61, R32, R0, 0x1, P4 ;  /* 0x00000000203d7211 */ /* 0x000fc400020f0eff */
        /* <DEDUP_REMOVED lines=12> */
[----:B------:R-:W-:Y:S01]  /*35ae0*/  IADD3 R16, P4, R36, R10, RZ ;  /* 0x0000000a24107210 */ /* 0x000fe20007f9e0ff */
[----:B------:R-:W-:-:S03]  /*35af0*/  IMAD.MOV.U32 R159, RZ, RZ, R17 ;  /* 0x000000ffff9f7224 */ /* 0x000fc600078e0011 */
[----:B------:R-:W-:Y:S02]  /*35b00*/  LEA.HI.X.SX32 R17, R36, R0, 0x1, P4 ;  /* 0x0000000024117211 */ /* 0x000fe400020f0eff */
[C---:B------:R-:W-:Y:S01]  /*35b10*/  IADD3 R18, P4, R38.reuse, R10, RZ ;  /* 0x0000000a26127210 */ /* 0x040fe20007f9e0ff */
[----:B------:R0:W-:Y:S03]  /*35b20*/  STL.64 [R1+0x20], R8 ;  /* 0x0000200801007387 */ /* 0x0001e60000100a00 */
[----:B------:R-:W-:Y:S01]  /*35b30*/  LEA.HI.X.SX32 R19, R38, R0, 0x1, P4 ;  /* 0x0000000026137211 */ /* 0x000fe200020f0eff */
[----:B------:R-:W-:Y:S02]  /*35b40*/  IMAD.MOV.U32 R160, RZ, RZ, R22 ;  /* 0x000000ffffa07224 */ /* 0x000fe400078e0016 */
[----:B0-----:R-:W-:Y:S01]  /*35b50*/  IMAD.MOV.U32 R8, RZ, RZ, R20 ;  /* 0x000000ffff087224 */ /* 0x001fe200078e0014 */
[----:B------:R-:W-:Y:S01]  /*35b60*/  IADD3 R20, P4, R41, R10, RZ ;  /* 0x0000000a29147210 */ /* 0x000fe20007f9e0ff */
[----:B------:R-:W-:-:S03]  /*35b70*/  IMAD.MOV.U32 R9, RZ, RZ, R21 ;  /* 0x000000ffff097224 */ /* 0x000fc600078e0015 */
[----:B------:R-:W-:Y:S02]  /*35b80*/  LEA.HI.X.SX32 R21, R41, R0, 0x1, P4 ;  /* 0x0000000029157211 */ /* 0x000fe400020f0eff */
[----:B------:R-:W-:Y:S01]  /*35b90*/  IADD3 R22, P4, R43, R10, RZ ;  /* 0x0000000a2b167210 */ /* 0x000fe20007f9e0ff */
[----:B------:R-:W-:-:S03]  /*35ba0*/  IMAD.MOV.U32 R161, RZ, RZ, R23 ;  /* 0x000000ffffa17224 */ /* 0x000fc600078e0017 */
[----:B------:R-:W-:Y:S02]  /*35bb0*/  LEA.HI.X.SX32 R23, R43, R0, 0x1, P4 ;  /* 0x000000002b177211 */ /* 0x000fe400020f0eff */
[----:B------:R-:W-:-:S04]  /*35bc0*/  IADD3 R24, P4, R40, R10, RZ ;  /* 0x0000000a28187210 */ /* 0x000fc80007f9e0ff */
        /* <DEDUP_REMOVED lines=85> */
[----:B------:R-:W-:Y:S02]  /*36120*/  IADD3 R234, P4, R235, R10, RZ ;  /* 0x0000000aebea7210 */ /* 0x000fe40007f9e0ff */
[----:B------:R-:W-:Y:S02]  /*36130*/  LOP3.LUT P5, RZ, R5, 0x4000, RZ, 0xc0, !PT ;  /* 0x0000400005ff7812 */ /* 0x000fe400078ac0ff */
[----:B------:R-:W-:Y:S02]  /*36140*/  LEA.HI.X.SX32 R235, R235, R0, 0x1, P4 ;  /* 0x00000000ebeb7211 */ /* 0x000fe400020f0eff */
[----:B------:R-:W-:-:S04]  /*36150*/  IADD3 R236, P4, R237, R10, RZ ;  /* 0x0000000aedec7210 */ /* 0x000fc80007f9e0ff */
[----:B------:R-:W-:Y:S02]  /*36160*/  LEA.HI.X.SX32 R237, R237, R0, 0x1, P4 ;  /* 0x00000000eded7211 */ /* 0x000fe400020f0eff */
[C---:B------:R-:W-:Y:S02]  /*36170*/  IADD3 R238, P4, R239.reuse, R10, RZ ;  /* 0x0000000aefee7210 */ /* 0x040fe40007f9e0ff */
[----:B------:R-:W-:Y:S02]  /*36180*/  LOP3.LUT R250, R250, 0xffffffef, RZ, 0xc0, !PT ;  /* 0xffffffeffafa7812 */ /* 0x000fe400078ec0ff */
[----:B------:R-:W-:Y:S02]  /*36190*/  LEA.HI.X.SX32 R239, R239, R0, 0x1, P4 ;  /* 0x00000000efef7211 */ /* 0x000fe400020f0eff */
[----:B------:R-:W-:Y:S02]  /*361a0*/  IADD3 R240, P4, R241, R10, RZ ;  /* 0x0000000af1f07210 */ /* 0x000fe40007f9e0ff */
[----:B------:R-:W-:-:S02]  /*361b0*/  @P5 LOP3.LUT R250, R250, 0x10, RZ, 0xfc, !PT ;  /* 0x00000010fafa5812 */ /* 0x000fc400078efcff */
[----:B------:R-:W-:Y:S02]  /*361c0*/  LOP3.LUT P5, RZ, R5, 0x1000, RZ, 0xc0, !PT ;  /* 0x0000100005ff7812 */ /* 0x000fe400078ac0ff */
[----:B------:R-:W-:Y:S02]  /*361d0*/  LEA.HI.X.SX32 R241, R241, R0, 0x1, P4 ;  /* 0x00000000f1f17211 */ /* 0x000fe400020f0eff */
[----:B------:R-:W-:-:S04]  /*361e0*/  IADD3 R10, P4, R252, R10, RZ ;  /* 0x0000000afc0a7210 */ /* 0x000fc80007f9e0ff */
[----:B------:R-:W-:Y:S02]  /*361f0*/  LEA.HI.X.SX32 R11, R252, R0, 0x1, P4 ;  /* 0x00000000fc0b7211 */ /* 0x000fe400020f0eff */
[----:B------:R-:W-:Y:S02]  /*36200*/  LOP3.LUT P4, RZ, R5, 0x2000, RZ, 0xc0, !PT ;  /* 0x0000200005ff7812 */ /* 0x000fe4000788c0ff */
[----:B------:R-:W-:-:S05]  /*36210*/  PRMT R252, R178, 0x7771, RZ ;  /* 0x00007771b2fc7816 */ /* 0x000fca00000000ff */
[----:B------:R0:W-:Y:S01]  /*36220*/  @P5 STG.E.U8 desc[UR32][R8.64], R252 ;  /* 0x000000fc08005986 */ /* 0x0001e2000c101120 */
[----:B------:R-:W-:Y:S02]  /*36230*/  LOP3.LUT P5, RZ, R250, 0x10, RZ, 0xc0, !PT ;  /* 0x00000010faff7812 */ /* 0x000fe400078ac0ff */
[C---:B------:R-:W-:Y:S02]  /*36240*/  LOP3.LUT P6, RZ, R5.reuse, 0x8000, RZ, 0xc0, !PT ;  /* 0x0000800005ff7812 */ /* 0x040fe400078cc0ff */
[----:B------:R-:W-:Y:S02]  /*36250*/  LOP3.LUT P0, RZ, R5, 0x10000, RZ, 0xc0, !PT ;  /* 0x0001000005ff7812 */ /* 0x000fe4000780c0ff */
[----:B0-----:R-:W-:-:S05]  /*36260*/  PRMT R252, R179, 0x7770, RZ ;  /* 0x00007770b3fc7816 */ /* 0x001fca00000000ff */
[----:B------:R0:W-:Y:S01]  /*36270*/  @P4 STG.E.U8 desc[UR32][R158.64], R252 ;  /* 0x000000fc9e004986 */ /* 0x0001e2000c101120 */
[----:B------:R-:W-:Y:S02]  /*36280*/  LOP3.LUT P1, RZ, R5, 0x20000, RZ, 0xc0, !PT ;  /* 0x0002000005ff7812 */ /* 0x000fe4000782c0ff */
[----:B0-----:R-:W-:-:S05]  /*36290*/  PRMT R252, R179, 0x7771, RZ ;  /* 0x00007771b3fc7816 */ /* 0x001fca00000000ff */
[----:B------:R0:W-:Y:S01]  /*362a0*/  @P5 STG.E.U8 desc[UR32][R156.64], R252 ;  /* 0x000000fc9c005986 */ /* 0x0001e2000c101120 */
[C---:B------:R-:W-:Y:S02]  /*362b0*/  LOP3.LUT P2, RZ, R5.reuse, 0x40000, RZ, 0xc0, !PT ;  /* 0x0004000005ff7812 */ /* 0x040fe4000784c0ff */
[----:B------:R-:W-:Y:S02]  /*362c0*/  LOP3.LUT P3, RZ, R5, 0x80000, RZ, 0xc0, !PT ;  /* 0x0008000005ff7812 */ /* 0x000fe4000786c0ff */
[C---:B0-----:R-:W-:Y:S02]  /*362d0*/  PRMT R252, R176.reuse, 0x7772, RZ ;  /* 0x00007772b0fc7816 */ /* 0x041fe400000000ff */
[----:B------:R-:W-:-:S03]  /*362e0*/  PRMT R176, R176, 0x7773, RZ ;  /* 0x00007773b0b07816 */ /* 0x000fc600000000ff */
[----:B------:R-:W-:Y:S04]  /*362f0*/  @P6 STG.E.U8 desc[UR32][R162.64], R252 ;  /* 0x000000fca2006986 */ /* 0x000fe8000c101120 */
[----:B------:R0:W-:Y:S02]  /*36300*/  @P0 STG.E.U8 desc[UR32][R160.64], R176 ;  /* 0x000000b0a0000986 */ /* 0x0001e4000c101120 */
[C---:B0-----:R-:W-:Y:S02]  /*36310*/  PRMT R176, R177.reuse, 0x7772, RZ ;  /* 0x00007772b1b07816 */ /* 0x041fe400000000ff */
[----:B------:R-:W-:-:S03]  /*36320*/  PRMT R177, R177, 0x7773, RZ ;  /* 0x00007773b1b17816 */ /* 0x000fc600000000ff */
[----:B------:R0:W-:Y:S04]  /*36330*/  @P1 STG.E.U8 desc[UR32][R166.64], R176 ;  /* 0x000000b0a6001986 */ /* 0x0001e8000c101120 */
[----:B------:R-:W-:Y:S01]  /*36340*/  @P2 STG.E.U8 desc[UR32][R164.64], R177 ;  /* 0x000000b1a4002986 */ /* 0x000fe2000c101120 */
[----:B0-----:R-:W-:-:S05]  /*36350*/  PRMT R176, R178, 0x7772, RZ ;  /* 0x00007772b2b07816 */ /* 0x001fca00000000ff */
[----:B------:R0:W-:Y:S02]  /*36360*/  @P3 STG.E.U8 desc[UR32][R170.64], R176 ;  /* 0x000000b0aa003986 */ /* 0x0001e4000c101120 */
[----:B0-----:R-:W-:Y:S02]  /*36370*/  IMAD.MOV.U32 R170, RZ, RZ, R168 ;  /* 0x000000ffffaa7224 */ /* 0x001fe400078e00a8 */
[----:B------:R-:W-:Y:S02]  /*36380*/  IMAD.MOV.U32 R171, RZ, RZ, R169 ;  /* 0x000000ffffab7224 */ /* 0x000fe400078e00a9 */
[----:B------:R-:W2:Y:S04]  /*36390*/  LDL.LU.64 R168, [R1+0xab8] ;  /* 0x000ab80001a87983 */ /* 0x000ea80000300a00 */
[----:B------:R-:W3:Y:S04]  /*363a0*/  LDL.LU.64 R162, [R1+0xab0] ;  /* 0x000ab00001a27983 */ /* 0x000ee80000300a00 */
[----:B------:R-:W4:Y:S04]  /*363b0*/  LDL.LU.64 R160, [R1+0xaa8] ;  /* 0x000aa80001a07983 */ /* 0x000f280000300a00 */
[----:B------:R-:W4:Y:S04]  /*363c0*/  LDL.LU.64 R166, [R1+0xaa0] ;  /* 0x000aa00001a67983 */ /* 0x000f280000300a00 */
[----:B------:R-:W4:Y:S01]  /*363d0*/  LDL.LU.64 R164, [R1+0xa98] ;  /* 0x000a980001a47983 */ /* 0x000f220000300a00 */
[----:B------:R-:W-:-:S02]  /*363e0*/  LOP3.LUT P4, RZ, R6, 0x1, RZ, 0xc0, !PT ;  /* 0x0000000106ff7812 */ /* 0x000fc4000788c0ff */
[----:B------:R-:W-:Y:S01]  /*363f0*/  LOP3.LUT R0, R0, 0xefffffff, RZ, 0xc0, !PT ;  /* 0xefffffff00007812 */ /* 0x000fe200078ec0ff */
[----:B------:R-:W4:Y:S10]  /*36400*/  LDL.LU.64 R152, [R1+0xa88] ;  /* 0x000a880001987983 */ /* 0x000f340000300a00 */
[----:B------:R-:W-:-:S02]  /*36410*/  @P4 LOP3.LUT R0, R0, 0x10000000, RZ, 0xfc, !PT ;  /* 0x1000000000004812 */ /* 0x000fc400078efcff */
[----:B------:R-:W-:Y:S02]  /*36420*/  LOP3.LUT P4, RZ, R5, 0x80000000, RZ, 0xc0, !PT ;  /* 0x8000000005ff7812 */ /* 0x000fe4000788c0ff */
[----:B------:R-:W-:-:S11]  /*36430*/  LOP3.LUT R0, R0, 0xdfffffff, RZ, 0xc0, !PT ;  /* 0xdfffffff00007812 */ /* 0x000fd600078ec0ff */
[----:B------:R-:W-:Y:S02]  /*36440*/  @P4 LOP3.LUT R0, R0, 0x20000000, RZ, 0xfc, !PT ;  /* 0x2000000000004812 */ /* 0x000fe400078efcff */
        /* <DEDUP_REMOVED lines=12> */
[C---:B------:R-:W-:Y:S02]  /*36510*/  LOP3.LUT P4, RZ, R5.reuse, 0x4000000, RZ, 0xc0, !PT ;  /* 0x0400000005ff7812 */ /* 0x040fe4000788c0ff */
[----:B------:R-:W-:Y:S02]  /*36520*/  LOP3.LUT R250, R250, 0xfffffffb, RZ, 0xc0, !PT ;  /* 0xfffffffbfafa7812 */ /* 0x000fe400078ec0ff */
[C---:B------:R-:W-:Y:S02]  /*36530*/  LOP3.LUT P0, RZ, R5.reuse, 0x100000, RZ, 0xc0, !PT ;  /* 0x0010000005ff7812 */ /* 0x040fe4000780c0ff */
[----:B------:R-:W-:-:S07]  /*36540*/  LOP3.LUT P1, RZ, R5, 0x200000, RZ, 0xc0, !PT ;  /* 0x0020000005ff7812 */ /* 0x000fce000782c0ff */
[----:B------:R-:W-:Y:S02]  /*36550*/  @P4 LOP3.LUT R250, R250, 0x4, RZ, 0xfc, !PT ;  /* 0x00000004fafa4812 */ /* 0x000fe400078efcff */
[C---:B------:R-:W-:Y:S02]  /*36560*/  LOP3.LUT P4, RZ, R5.reuse, 0x2000000, RZ, 0xc0, !PT ;  /* 0x0200000005ff7812 */ /* 0x040fe4000788c0ff */
[C---:B------:R-:W-:Y:S02]  /*36570*/  LOP3.LUT P2, RZ, R5.reuse, 0x400000, RZ, 0xc0, !PT ;  /* 0x0040000005ff7812 */ /* 0x040fe4000784c0ff */
[----:B------:R-:W-:Y:S02]  /*36580*/  LOP3.LUT P3, RZ, R5, 0x800000, RZ, 0xc0, !PT ;  /* 0x0080000005ff7812 */ /* 0x000fe4000786c0ff */
[----:B------:R-:W-:Y:S02]  /*36590*/  LOP3.LUT R250, R250, 0xfffffff7, RZ, 0xc0, !PT ;  /* 0xfffffff7fafa7812 */ /* 0x000fe400078ec0ff */
[----:B------:R-:W-:-:S02]  /*365a0*/  PRMT R178, R178, 0x7773, RZ ;  /* 0x00007773b2b27816 */ /* 0x000fc400000000ff */
[----:B------:R-:W-:-:S03]  /*365b0*/  PRMT R176, R179, 0x7772, RZ ;  /* 0x00007772b3b07816 */ /* 0x000fc600000000ff */
[----:B------:R-:W-:Y:S01]  /*365c0*/  @P4 LOP3.LUT R250, R250, 0x8, RZ, 0xfc, !PT ;  /* 0x00000008fafa4812 */ /* 0x000fe200078efcff */
[----:B------:R0:W-:Y:S01]  /*365d0*/  @P0 STG.E.U8 desc[UR32][R170.64], R178 ;  /* 0x000000b2aa000986 */ /* 0x0001e2000c101120 */
[----:B------:R-:W-:Y:S02]  /*365e0*/  LOP3.LUT P4, RZ, R5, 0x1000000, RZ, 0xc0, !PT ;  /* 0x0100000005ff7812 */ /* 0x000fe4000788c0ff */
[----:B------:R-:W-:Y:S01]  /*365f0*/  PRMT R179, R179, 0x7773, RZ ;  /* 0x00007773b3b37816 */ /* 0x000fe200000000ff */
[----:B0-----:R-:W4:Y:S04]  /*36600*/  LDL.LU.64 R170, [R1+0xa80] ;  /* 0x000a800001aa7983 */ /* 0x001f280000300a00 */
[----:B--2---:R0:W-:Y:S04]  /*36610*/  @P1 STG.E.U8 desc[UR32][R168.64], R176 ;  /* 0x000000b0a8001986 */ /* 0x0041e8000c101120 */
[----:B---3--:R1:W-:Y:S01]  /*36620*/  @P2 STG.E.U8 desc[UR32][R162.64], R179 ;  /* 0x000000b3a2002986 */ /* 0x0083e2000c101120 */
[----:B0-----:R-:W-:-:S03]  /*36630*/  PRMT R176, R172, 0x7770, RZ ;  /* 0x00007770acb07816 */ /* 0x001fc600000000ff */
[----:B------:R-:W2:Y:S04]  /*36640*/  LDL.LU.64 R168, [R1+0xa78] ;  /* 0x000a780001a87983 */ /* 0x000ea80000300a00 */
[----:B----4-:R0:W-:Y:S04]  /*36650*/  @P3 STG.E.U8 desc[UR32][R160.64], R176 ;  /* 0x000000b0a0003986 */ /* 0x0101e8000c101120 */
[----:B-1----:R-:W3:Y:S04]  /*36660*/  LDL.LU.64 R178, [R1+0xa70] ;  /* 0x000a700001b27983 */ /* 0x002ee80000300a00 */
[----:B------:R-:W4:Y:S01]  /*36670*/  LDL.LU.64 R8, [R1+0xa68] ;  /* 0x000a680001087983 */ /* 0x000f220000300a00 */
[----:B0-----:R-:W-:-:S03]  /*36680*/  PRMT R176, R172, 0x7771, RZ ;  /* 0x00007771acb07816 */ /* 0x001fc600000000ff */
[----:B------:R-:W4:Y:S04]  /*36690*/  LDL.LU.64 R158, [R1+0xa60] ;  /* 0x000a6000019e7983 */ /* 0x000f280000300a00 */
[----:B------:R0:W-:Y:S01]  /*366a0*/  @P4 STG.E.U8 desc[UR32][R166.64], R176 ;  /* 0x000000b0a6004986 */ /* 0x0001e2000c101120 */
[----:B------:R-:W-:-:S03]  /*366b0*/  LOP3.LUT P4, RZ, R250, 0x8, RZ, 0xc0, !PT ;  /* 0x00000008faff7812 */ /* 0x000fc6000788c0ff */
[----:B------:R-:W4:Y:S04]  /*366c0*/  LDL.LU.64 R156, [R1+0xa58] ;  /* 0x000a5800019c7983 */ /* 0x000f280000300a00 */
[----:B------:R-:W4:Y:S01]  /*366d0*/  LDL.LU.64 R162, [R1+0xa50] ;  /* 0x000a500001a27983 */ /* 0x000f220000300a00 */
[----:B0-----:R-:W-:-:S03]  /*366e0*/  PRMT R176, R173, 0x7770, RZ ;  /* 0x00007770adb07816 */ /* 0x001fc600000000ff */
[----:B------:R-:W4:Y:S04]  /*366f0*/  LDL.LU.64 R160, [R1+0xa48] ;  /* 0x000a480001a07983 */ /* 0x000f280000300a00 */
[----:B------:R0:W-:Y:S01]  /*36700*/  @P4 STG.E.U8 desc[UR32][R164.64], R176 ;  /* 0x000000b0a4004986 */ /* 0x0001e2000c101120 */
[----:B------:R-:W-:-:S03]  /*36710*/  LOP3.LUT P4, RZ, R250, 0x4, RZ, 0xc0, !PT ;  /* 0x00000004faff7812 */ /* 0x000fc6000788c0ff */
[----:B------:R-:W4:Y:S01]  /*36720*/  LDL.LU.64 R166, [R1+0xa40] ;  /* 0x000a400001a67983 */ /* 0x000f220000300a00 */
[----:B0-----:R-:W-:-:S03]  /*36730*/  PRMT R176, R173, 0x7771, RZ ;  /* 0x00007771adb07816 */ /* 0x001fc600000000ff */
[----:B------:R-:W4:Y:S06]  /*36740*/  LDL.LU.64 R164, [R1+0xa38] ;  /* 0x000a380001a47983 */ /* 0x000f2c0000300a00 */
[----:B------:R0:W-:Y:S04]  /*36750*/  @P4 STG.E.U8 desc[UR32][R174.64], R176 ;  /* 0x000000b0ae004986 */ /* 0x0001e8000c101120 */
[----:B0-----:R-:W2:Y:S01]  /*36760*/  LDL.LU.64 R174, [R1+0x1190] ;  /* 0x0011900001ae7983 */ /* 0x001ea20000300a00 */
[----:B------:R-:W-:-:S02]  /*36770*/  LOP3.LUT P4, RZ, R250, 0x2, RZ, 0xc0, !PT ;  /* 0x00000002faff7812 */ /* 0x000fc4000788c0ff */
[----:B--2---:R-:W-:-:S11]  /*36780*/  PRMT R176, R174, 0x7770, RZ ;  /* 0x00007770aeb07816 */ /* 0x004fd600000000ff */
[----:B------:R0:W-:Y:S01]  /*36790*/  @P4 STG.E.U8 desc[UR32][R152.64], R176 ;  /* 0x000000b098004986 */ /* 0x0001e2000c101120 */
[----:B------:R-:W-:Y:S02]  /*367a0*/  LOP3.LUT P4, RZ, R250, 0x1, RZ, 0xc0, !PT ;  /* 0x00000001faff7812 */ /* 0x000fe4000788c0ff */
[----:B0-----:R-:W-:Y:S01]  /*367b0*/  PRMT R176, R174, 0x7771, RZ ;  /* 0x00007771aeb07816 */ /* 0x001fe200000000ff */
[----:B------:R-:W2:Y:S10]  /*367c0*/  LDL.LU.64 R152, [R1+0x1188] ;  /* 0x0011880001987983 */ /* 0x000eb40000300a00 */
[----:B------:R0:W-:Y:S01]  /*367d0*/  @P4 STG.E.U8 desc[UR32][R170.64], R176 ;  /* 0x000000b0aa004986 */ /* 0x0001e2000c101120 */
[----:B------:R-:W-:-:S02]  /*367e0*/  LOP3.LUT P4, RZ, R0, 0x80000000, RZ, 0xc0, !PT ;  /* 0x8000000000ff7812 */ /* 0x000fc4000788c0ff */
[----:B0-----:R-:W-:Y:S01]  /*367f0*/  PRMT R176, R175, 0x7770, RZ ;  /* 0x00007770afb07816 */ /* 0x001fe200000000ff */
[----:B------:R-:W2:Y:S10]  /*36800*/  LDL.LU.64 R170, [R1+0x1180] ;  /* 0x0011800001aa7983 */ /* 0x000eb40000300a00 */
[----:B------:R0:W-:Y:S04]  /*36810*/  @P4 STG.E.U8 desc[UR32][R168.64], R176 ;  /* 0x000000b0a8004986 */ /* 0x0001e8000c101120 */
[----:B0-----:R-:W2:Y:S01]  /*36820*/  LDL.LU.64 R168, [R1+0x1178] ;  /* 0x0011780001a87983 */ /* 0x001ea20000300a00 */
[----:B------:R-:W-:-:S02]  /*36830*/  LOP3.LUT P4, RZ, R0, 0x40000000, RZ, 0xc0, !PT ;  /* 0x4000000000ff7812 */ /* 0x000fc4000788c0ff */
[----:B------:R-:W-:-:S11]  /*36840*/  PRMT R176, R175, 0x7771, RZ ;  /* 0x00007771afb07816 */ /* 0x000fd600000000ff */
[----:B---3--:R0:W-:Y:S01]  /*36850*/  @P4 STG.E.U8 desc[UR32][R178.64], R176 ;  /* 0x000000b0b2004986 */ /* 0x0081e2000c101120 */
[----:B------:R-:W-:Y:S02]  /*36860*/  LOP3.LUT P4, RZ, R0, 0x20000000, RZ, 0xc0, !PT ;  /* 0x2000000000ff7812 */ /* 0x000fe4000788c0ff */
[----:B0-----:R-:W-:-:S11]  /*36870*/  PRMT R176, R172, 0x7772, RZ ;  /* 0x00007772acb07816 */ /* 0x001fd600000000ff */
[----:B----4-:R-:W-:Y:S01]  /*36880*/  @P4 STG.E.U8 desc[UR32][R8.64], R176 ;  /* 0x000000b008004986 */ /* 0x010fe2000c101120 */
[----:B------:R-:W-:Y:S02]  /*36890*/  LOP3.LUT P4, RZ, R0, 0x10000000, RZ, 0xc0, !PT ;  /* 0x1000000000ff7812 */ /* 0x000fe4000788c0ff */
[----:B------:R-:W-:Y:S02]  /*368a0*/  LOP3.LUT P5, RZ, R6, 0x2, RZ, 0xc0, !PT ;  /* 0x0000000206ff7812 */ /* 0x000fe400078ac0ff */
[----:B------:R-:W-:Y:S02]  /*368b0*/  PRMT R172, R172, 0x7773, RZ ;  /* 0x00007773acac7816 */ /* 0x000fe400000000ff */
[C---:B------:R-:W-:Y:S02]  /*368c0*/  LOP3.LUT P6, RZ, R6.reuse, 0x4, RZ, 0xc0, !PT ;  /* 0x0000000406ff7812 */ /* 0x040fe400078cc0ff */
[----:B------:R-:W-:-:S05]  /*368d0*/  LOP3.LUT P0, RZ, R6, 0x8, RZ, 0xc0, !PT ;  /* 0x0000000806ff7812 */ /* 0x000fca000780c0ff */
[----:B------:R0:W-:Y:S01]  /*368e0*/  @P4 STG.E.U8 desc[UR32][R158.64], R172 ;  /* 0x000000ac9e004986 */ /* 0x0001e2000c101120 */
[C---:B------:R-:W-:Y:S02]  /*368f0*/  LOP3.LUT P1, RZ, R6.reuse, 0x10, RZ, 0xc0, !PT ;  /* 0x0000001006ff7812 */ /* 0x040fe4000782c0ff */
[C---:B------:R-:W-:Y:S02]  /*36900*/  LOP3.LUT P2, RZ, R6.reuse, 0x20, RZ, 0xc0, !PT ;  /* 0x0000002006ff7812 */ /* 0x040fe4000784c0ff */
[----:B------:R-:W-:Y:S02]  /*36910*/  LOP3.LUT P3, RZ, R6, 0x40, RZ, 0xc0, !PT ;  /* 0x0000004006ff7812 */ /* 0x000fe4000786c0ff */
[C---:B0-----:R-:W-:Y:S02]  /*36920*/  PRMT R172, R173.reuse, 0x7772, RZ ;  /* 0x00007772adac7816 */ /* 0x041fe400000000ff */
[----:B------:R-:W-:-:S03]  /*36930*/  PRMT R173, R173, 0x7773, RZ ;  /* 0x00007773adad7816 */ /* 0x000fc600000000ff */
[----:B------:R0:W-:Y:S04]  /*36940*/  @P5 STG.E.U8 desc[UR32][R156.64], R172 ;  /* 0x000000ac9c005986 */ /* 0x0001e8000c101120 */
[----:B------:R-:W-:Y:S01]  /*36950*/  @P6 STG.E.U8 desc[UR32][R162.64], R173 ;  /* 0x000000ada2006986 */ /* 0x000fe2000c101120 */
[C---:B0-----:R-:W-:Y:S02]  /*36960*/  PRMT R172, R174.reuse, 0x7772, RZ ;  /* 0x00007772aeac7816 */ /* 0x041fe400000000ff */
[----:B------:R-:W-:-:S03]  /*36970*/  PRMT R174, R174, 0x7773, RZ ;  /* 0x00007773aeae7816 */ /* 0x000fc600000000ff */
[----:B------:R0:W-:Y:S04]  /*36980*/  @P0 STG.E.U8 desc[UR32][R160.64], R172 ;  /* 0x000000aca0000986 */ /* 0x0001e8000c101120 */
[----:B------:R-:W-:Y:S01]  /*36990*/  @P1 STG.E.U8 desc[UR32][R166.64], R174 ;  /* 0x000000aea6001986 */ /* 0x000fe2000c101120 */
[C---:B0-----:R-:W-:Y:S02]  /*369a0*/  PRMT R172, R175.reuse, 0x7772, RZ ;  /* 0x00007772afac7816 */ /* 0x041fe400000000ff */
[----:B------:R-:W-:-:S03]  /*369b0*/  PRMT R175, R175, 0x7773, RZ ;  /* 0x00007773afaf7816 */ /* 0x000fc600000000ff */
[----:B------:R-:W-:Y:S04]  /*369c0*/  @P2 STG.E.U8 desc[UR32][R164.64], R172 ;  /* 0x000000aca4002986 */ /* 0x000fe8000c101120 */
[----:B--2---:R0:W-:Y:S04]  /*369d0*/  @P3 STG.E.U8 desc[UR32][R168.64], R175 ;  /* 0x000000afa8003986 */ /* 0x0041e8000c101120 */
[----:B0-----:R-:W2:Y:S04]  /*369e0*/  LDL.LU.64 R168, [R1+0x1170] ;  /* 0x0011700001a87983 */ /* 0x001ea80000300a00 */
[----:B------:R-:W3:Y:S01]  /*369f0*/  LDL.LU.64 R164, [R1+0xa28] ;  /* 0x000a280001a47983 */ /* 0x000ee20000300a00 */
[----:B------:R-:W-:-:S02]  /*36a00*/  LOP3.LUT P0, RZ, R6, 0x80, RZ, 0xc0, !PT ;  /* 0x0000008006ff7812 */ /* 0x000fc4000780c0ff */
[C---:B------:R-:W-:Y:S01]  /*36a10*/  LOP3.LUT P1, RZ, R6.reuse, 0x100, RZ, 0xc0, !PT ;  /* 0x0000010006ff7812 */ /* 0x040fe2000782c0ff */
[----:B------:R-:W4:Y:S04]  /*36a20*/  LDL.LU.64 R178, [R1+0xa18] ;  /* 0x000a180001b27983 */ /* 0x000f280000300a00 */
[----:B------:R-:W4:Y:S04]  /*36a30*/  LDL.LU.64 R156, [R1+0xa10] ;  /* 0x000a1000019c7983 */ /* 0x000f280000300a00 */
[----:B------:R-:W4:Y:S04]  /*36a40*/  LDL.LU.64 R162, [R1+0xa08] ;  /* 0x000a080001a27983 */ /* 0x000f280000300a00 */
[----:B------:R-:W4:Y:S04]  /*36a50*/  LDL.LU.64 R160, [R1+0xa00] ;  /* 0x000a000001a07983 */ /* 0x000f280000300a00 */
[----:B------:R-:W4:Y:S04]  /*36a60*/  LDL.LU.64 R8, [R1+0x9f8] ;  /* 0x0009f80001087983 */ /* 0x000f280000300a00 */
[----:B------:R-:W4:Y:S04]  /*36a70*/  LDL.LU.64 R158, [R1+0x9f0] ;  /* 0x0009f000019e7983 */ /* 0x000f280000300a00 */
[----:B------:R-:W4:Y:S01]  /*36a80*/  LDL.LU.64 R166, [R1+0x9e8] ;  /* 0x0009e80001a67983 */ /* 0x000f220000300a00 */
[----:B------:R-:W-:-:S02]  /*36a90*/  LOP3.LUT P4, RZ, R6, 0x80000, RZ, 0xc0, !PT ;  /* 0x0008000006ff7812 */ /* 0x000fc4000788c0ff */
[----:B------:R-:W-:-:S11]  /*36aa0*/  LOP3.LUT R0, R0, 0xffefffff, RZ, 0xc0, !PT ;  /* 0xffefffff00007812 */ /* 0x000fd600078ec0ff */
[----:B------:R-:W-:Y:S02]  /*36ab0*/  @P4 LOP3.LUT R0, R0, 0x100000, RZ, 0xfc, !PT ;  /* 0x0010000000004812 */ /* 0x000fe400078efcff */
[----:B------:R-:W-:Y:S02]  /*36ac0*/  LOP3.LUT P4, RZ, R6, 0x40000, RZ, 0xc0, !PT ;  /* 0x0004000006ff7812 */ /* 0x000fe4000788c0ff */
[----:B------:R-:W-:-:S11]  /*36ad0*/  LOP3.LUT R0, R0, 0xffdfffff, RZ, 0xc0, !PT ;  /* 0xffdfffff00007812 */ /* 0x000fd600078ec0ff */
[----:B------:R-:W-:Y:S02]  /*36ae0*/  @P4 LOP3.LUT R0, R0, 0x200000, RZ, 0xfc, !PT ;  /* 0x0020000000004812 */ /* 0x000fe400078efcff */
[----:B------:R-:W-:Y:S02]  /*36af0*/  LOP3.LUT P4, RZ, R6, 0x20000, RZ, 0xc0, !PT ;  /* 0x0002000006ff7812 */ /* 0x000fe4000788c0ff */
[----:B------:R-:W-:Y:S02]  /*36b00*/  LOP3.LUT R0, R0, 0xffbfffff, RZ, 0xc0, !PT ;  /* 0xffbfffff00007812 */ /* 0x000fe400078ec0ff */
[----:B--2---:R-:W-:-:S05]  /*36b10*/  PRMT R172, R168, 0x7770, RZ ;  /* 0x00007770a8ac7816 */ /* 0x004fca00000000ff */
[----:B---3--:R0:W-:Y:S02]  /*36b20*/  @P0 STG.E.U8 desc[UR32][R164.64], R172 ;  /* 0x000000aca4000986 */ /* 0x0081e4000c101120 */
[----:B0-----:R-:W-:-:S05]  /*36b30*/  PRMT R172, R168, 0x7771, RZ ;  /* 0x00007771a8ac7816 */ /* 0x001fca00000000ff */
[----:B------:R0:W-:Y:S04]  /*36b40*/  @P1 STG.E.U8 desc[UR32][R170.64], R172 ;  /* 0x000000acaa001986 */ /* 0x0001e8000c101120 */
[----:B0-----:R-:W2:Y:S04]  /*36b50*/  LDL.LU.64 R170, [R1+0x1168] ;  /* 0x0011680001aa7983 */ /* 0x001ea80000300a00 */
[----:B------:R-:W3:Y:S01]  /*36b60*/  LDL.LU.64 R164, [R1+0x9e0] ;  /* 0x0009e00001a47983 */ /* 0x000ee20000300a00 */
[----:B------:R-:W-:Y:S02]  /*36b70*/  @P4 LOP3.LUT R0, R0, 0x400000, RZ, 0xfc, !PT ;  /* 0x0040000000004812 */ /* 0x000fe400078efcff */
[----:B------:R-:W-:Y:S01]  /*36b80*/  LOP3.LUT P4, RZ, R6, 0x10000, RZ, 0xc0, !PT ;  /* 0x0001000006ff7812 */ /* 0x000fe2000788c0ff */
[----:B------:R-:W3:Y:S01]  /*36b90*/  LDL.LU.64 R174, [R1+0x9c8] ;  /* 0x0009c80001ae7983 */ /* 0x000ee20000300a00 */
[----:B------:R-:W-:-:S02]  /*36ba0*/  LOP3.LUT R0, R0, 0xff7fffff, RZ, 0xc0, !PT ;  /* 0xff7fffff00007812 */ /* 0x000fc400078ec0ff */
[----:B------:R-:W-:Y:S01]  /*36bb0*/  LOP3.LUT P2, RZ, R6, 0x200, RZ, 0xc0, !PT ;  /* 0x0000020006ff7812 */ /* 0x000fe2000784c0ff */
[----:B------:R-:W3:Y:S08]  /*36bc0*/  LDL.LU.64 R176, [R1+0x9c0] ;  /* 0x0009c00001b07983 */ /* 0x000ef00000300a00 */
[----:B------:R-:W-:Y:S02]  /*36bd0*/  @P4 LOP3.LUT R0, R0, 0x800000, RZ, 0xfc, !PT ;  /* 0x0080000000004812 */ /* 0x000fe400078efcff */
        /* <DEDUP_REMOVED lines=8> */
[----:B------:R-:W-:-:S09]  /*36c60*/  LOP3.LUT P3, RZ, R6, 0x400, RZ, 0xc0, !PT ;  /* 0x0000040006ff7812 */ /* 0x000fd2000786c0ff */
[----:B------:R-:W-:Y:S02]  /*36c70*/  @P4 LOP3.LUT R0, R0, 0x4000000, RZ, 0xfc, !PT ;  /* 0x0400000000004812 */ /* 0x000fe400078efcff */
[----:B------:R-:W-:Y:S02]  /*36c80*/  LOP3.LUT P4, RZ, R6, 0x1000, RZ, 0xc0, !PT ;  /* 0x0000100006ff7812 */ /* 0x000fe4000788c0ff */
[----:B------:R-:W-:Y:S02]  /*36c90*/  LOP3.LUT R0, R0, 0xf7ffffff, RZ, 0xc0, !PT ;  /* 0xf7ffffff00007812 */ /* 0x000fe400078ec0ff */
[----:B------:R-:W-:-:S05]  /*36ca0*/  PRMT R172, R169, 0x7770, RZ ;  /* 0x00007770a9ac7816 */ /* 0x000fca00000000ff */
[----:B----4-:R0:W-:Y:S04]  /*36cb0*/  @P2 STG.E.U8 desc[UR32][R178.64], R172 ;  /* 0x000000acb2002986 */ /* 0x0101e8000c101120 */
[----:B------:R-:W-:Y:S02]  /*36cc0*/  @P4 LOP3.LUT R0, R0, 0x8000000, RZ, 0xfc, !PT ;  /* 0x0800000000004812 */ /* 0x000fe400078efcff */
[----:B------:R-:W-:Y:S02]  /*36cd0*/  LOP3.LUT P4, RZ, R6, 0x800, RZ, 0xc0, !PT ;  /* 0x0000080006ff7812 */ /* 0x000fe4000788c0ff */
[----:B0-----:R-:W-:Y:S01]  /*36ce0*/  PRMT R172, R169, 0x7771, RZ ;  /* 0x00007771a9ac7816 */ /* 0x001fe200000000ff */
[----:B------:R-:W4:Y:S04]  /*36cf0*/  LDL.LU.64 R178, [R1+0x9b8] ;  /* 0x0009b80001b27983 */ /* 0x000f280000300a00 */
[----:B------:R0:W-:Y:S04]  /*36d00*/  @P3 STG.E.U8 desc[UR32][R156.64], R172 ;  /* 0x000000ac9c003986 */ /* 0x0001e8000c101120 */
[----:B0-----:R-:W4:Y:S01]  /*36d10*/  LDL.LU.64 R156, [R1+0x9b0] ;  /* 0x0009b000019c7983 */ /* 0x001f220000300a00 */
[----:B--2---:R-:W-:-:S05]  /*36d20*/  PRMT R172, R170, 0x7770, RZ ;  /* 0x00007770aaac7816 */ /* 0x004fca00000000ff */
        /* <DEDUP_REMOVED lines=18> */
[----:B------:R-:W-:Y:S01]  /*36e50*/  PRMT R168, R168, 0x7773, RZ ;  /* 0x00007773a8a87816 */ /* 0x000fe200000000ff */
[----:B0-----:R-:W2:Y:S04]  /*36e60*/  LDL.LU.64 R166, [R1+0x1150] ;  /* 0x0011500001a67983 */ /* 0x001ea80000300a00 */
[----:B------:R-:W4:Y:S06]  /*36e70*/  LDL.LU.64 R172, [R1+0x9d0] ;  /* 0x0009d00001ac7983 */ /* 0x000f2c0000300a00 */
[----:B---3--:R0:W-:Y:S04]  /*36e80*/  @P4 STG.E.U8 desc[UR32][R164.64], R168 ;  /* 0x000000a8a4004986 */ /* 0x0081e8000c101120 */
[----:B0-----:R-:W3:Y:S01]  /*36e90*/  LDL.LU.64 R164, [R1+0x1148] ;  /* 0x0011480001a47983 */ /* 0x001ee20000300a00 */
[----:B------:R-:W-:-:S02]  /*36ea0*/  LOP3.LUT P4, RZ, R0, 0x400000, RZ, 0xc0, !PT ;  /* 0x0040000000ff7812 */ /* 0x000fc4000788c0ff */
[C---:B------:R-:W-:Y:S02]  /*36eb0*/  PRMT R168, R169.reuse, 0x7772, RZ ;  /* 0x00007772a9a87816 */ /* 0x040fe400000000ff */
[----:B------:R-:W-:Y:S02]  /*36ec0*/  PRMT R169, R169, 0x7773, RZ ;  /* 0x00007773a9a97816 */ /* 0x000fe400000000ff */
[C---:B------:R-:W-:Y:S02]  /*36ed0*/  LOP3.LUT P5, RZ, R6.reuse, 0x100000, RZ, 0xc0, !PT ;  /* 0x0010000006ff7812 */ /* 0x040fe400078ac0ff */
[----:B------:R-:W-:-:S05]  /*36ee0*/  LOP3.LUT P6, RZ, R6, 0x200000, RZ, 0xc0, !PT ;  /* 0x0020000006ff7812 */ /* 0x000fca00078cc0ff */
[----:B---3--:R0:W-:Y:S04]  /*36ef0*/  @P4 STG.E.U8 desc[UR32][R164.64], R168 ;  /* 0x000000a8a4004986 */ /* 0x0081e8000c101120 */
[----:B0-----:R-:W3:Y:S01]  /*36f00*/  LDL.LU.64 R164, [R1+0x1140] ;  /* 0x0011400001a47983 */ /* 0x001ee20000300a00 */
[----:B------:R-:W-:Y:S02]  /*36f10*/  LOP3.LUT P4, RZ, R0, 0x200000, RZ, 0xc0, !PT ;  /* 0x0020000000ff7812 */ /* 0x000fe4000788c0ff */
[----:B------:R-:W-:-:S11]  /*36f20*/  PRMT R168, R170, 0x7772, RZ ;  /* 0x00007772aaa87816 */ /* 0x000fd600000000ff */
[----:B----4-:R-:W-:Y:S01]  /*36f30*/  @P4 STG.E.U8 desc[UR32][R172.64], R169 ;  /* 0x000000a9ac004986 */ /* 0x010fe2000c101120 */
[----:B------:R-:W-:Y:S02]  /*36f40*/  LOP3.LUT P4, RZ, R0, 0x100000, RZ, 0xc0, !PT ;  /* 0x0010000000ff7812 */ /* 0x000fe4000788c0ff */
[C---:B------:R-:W-:Y:S02]  /*36f50*/  LOP3.LUT P0, RZ, R6.reuse, 0x400000, RZ, 0xc0, !PT ;  /* 0x0040000006ff7812 */ /* 0x040fe4000780c0ff */
[----:B------:R-:W-:Y:S02]  /*36f60*/  LOP3.LUT P1, RZ, R6, 0x800000, RZ, 0xc0, !PT ;  /* 0x0080000006ff7812 */ /* 0x000fe4000782c0ff */
[----:B------:R-:W-:Y:S02]  /*36f70*/  PRMT R170, R170, 0x7773, RZ ;  /* 0x00007773aaaa7816 */ /* 0x000fe400000000ff */
[----:B------:R-:W-:-:S05]  /*36f80*/  LOP3.LUT P2, RZ, R6, 0x1000000, RZ, 0xc0, !PT ;  /* 0x0100000006ff7812 */ /* 0x000fca000784c0ff */
[----:B------:R0:W-:Y:S04]  /*36f90*/  @P4 STG.E.U8 desc[UR32][R174.64], R168 ;  /* 0x000000a8ae004986 */ /* 0x0001e8000c101120 */
[----:B------:R-:W-:Y:S01]  /*36fa0*/  @P5 STG.E.U8 desc[UR32][R176.64], R170 ;  /* 0x000000aab0005986 */ /* 0x000fe2000c101120 */
[C---:B0-----:R-:W-:Y:S02]  /*36fb0*/  PRMT R168, R171.reuse, 0x7772, RZ ;  /* 0x00007772aba87816 */ /* 0x041fe400000000ff */
[----:B------:R-:W-:-:S03]  /*36fc0*/  PRMT R171, R171, 0x7773, RZ ;  /* 0x00007773abab7816 */ /* 0x000fc600000000ff */
[----:B------:R3:W-:Y:S01]  /*36fd0*/  @P6 STG.E.U8 desc[UR32][R178.64], R168 ;  /* 0x000000a8b2006986 */ /* 0x0007e2000c101120 */
[----:B------:R-:W-:-:S03]  /*36fe0*/  LOP3.LUT P3, RZ, R6, 0x2000000, RZ, 0xc0, !PT ;  /* 0x0200000006ff7812 */ /* 0x000fc6000786c0ff */
[----:B------:R-:W-:Y:S01]  /*36ff0*/  @P0 STG.E.U8 desc[UR32][R156.64], R171 ;  /* 0x000000ab9c000986 */ /* 0x000fe2000c101120 */
[----:B---3--:R-:W-:-:S05]  /*37000*/  PRMT R168, R164, 0x7770, RZ ;  /* 0x00007770a4a87816 */ /* 0x008fca00000000ff */
[----:B--2---:R0:W-:Y:S02]  /*37010*/  @P1 STG.E.U8 desc[UR32][R162.64], R168 ;  /* 0x000000a8a2001986 */ /* 0x0041e4000c101120 */
[----:B0-----:R-:W-:-:S05]  /*37020*/  PRMT R168, R164, 0x7771, RZ ;  /* 0x00007771a4a87816 */ /* 0x001fca00000000ff */
[----:B------:R0:W-:Y:S02]  /*37030*/  @P2 STG.E.U8 desc[UR32][R160.64], R168 ;  /* 0x000000a8a0002986 */ /* 0x0001e4000c101120 */
[----:B0-----:R-:W-:-:S05]  /*37040*/  PRMT R168, R165, 0x7770, RZ ;  /* 0x00007770a5a87816 */ /* 0x001fca00000000ff */
[----:B------:R0:W-:Y:S04]  /*37050*/  @P3 STG.E.U8 desc[UR32][R166.64], R168 ;  /* 0x000000a8a6003986 */ /* 0x0001e8000c101120 */
[----:B0-----:R-:W2:Y:S04]  /*37060*/  LDL.LU.64 R166, [R1+0x1138] ;  /* 0x0011380001a67983 */ /* 0x001ea80000300a00 */
[----:B------:R-:W3:Y:S04]  /*37070*/  LDL.LU.64 R160, [R1+0x990] ;  /* 0x0009900001a07983 */ /* 0x000ee80000300a00 */
[----:B------:R-:W4:Y:S04]  /*37080*/  LDL.LU.64 R156, [R1+0x988] ;  /* 0x00098800019c7983 */ /* 0x000f280000300a00 */
[----:B------:R-:W4:Y:S04]  /*37090*/  LDL.LU.64 R170, [R1+0x980] ;  /* 0x0009800001aa7983 */ /* 0x000f280000300a00 */
[----:B------:R-:W4:Y:S04]  /*370a0*/  LDL.LU.64 R172, [R1+0x978] ;  /* 0x0009780001ac7983 */ /* 0x000f280000300a00 */
[----:B------:R-:W4:Y:S04]  /*370b0*/  LDL.LU.64 R174, [R1+0x970] ;  /* 0x0009700001ae7983 */ /* 0x000f280000300a00 */
[----:B------:R-:W4:Y:S04]  /*370c0*/  LDL.LU.64 R176, [R1+0x968] ;  /* 0x0009680001b07983 */ /* 0x000f280000300a00 */
[----:B------:R-:W4:Y:S01]  /*370d0*/  LDL.LU.64 R178, [R1+0x960] ;  /* 0x0009600001b27983 */ /* 0x000f220000300a00 */
[----:B------:R-:W-:-:S03]  /*370e0*/  LOP3.LUT P0, RZ, R6, 0x4000000, RZ, 0xc0, !PT ;  /* 0x0400000006ff7812 */ /* 0x000fc6000780c0ff */
[----:B------:R-:W4:Y:S01]  /*370f0*/  LDL.LU.64 R162, [R1+0x958] ;  /* 0x0009580001a27983 */ /* 0x000f220000300a00 */
[----:B------:R-:W-:Y:S02]  /*37100*/  PRMT R168, R165, 0x7771, RZ ;  /* 0x00007771a5a87816 */ /* 0x000fe400000000ff */
        /* <DEDUP_REMOVED lines=15> */
[----:B------:R-:W-:Y:S01]  /*37200*/  LOP3.LUT P4, RZ, R7, 0x2, RZ, 0xc0, !PT ;  /* 0x0000000207ff7812 */ /* 0x000fe2000788c0ff */
[----:B---3--:R0:W-:Y:S04]  /*37210*/  @P0 STG.E.U8 desc[UR32][R160.64], R168 ;  /* 0x000000a8a0000986 */ /* 0x0081e8000c101120 */
[----:B0-----:R-:W3:Y:S01]  /*37220*/  LDL.LU.64 R160, [R1+0x950] ;  /* 0x0009500001a07983 */ /* 0x001ee20000300a00 */
[----:B------:R-:W-:-:S07]  /*37230*/  LOP3.LUT R0, R0, 0xfffdffff, RZ, 0xc0, !PT ;  /* 0xfffdffff00007812 */ /* 0x000fce00078ec0ff */
[----:B------:R-:W-:Y:S02]  /*37240*/  @P4 LOP3.LUT R0, R0, 0x20000, RZ, 0xfc, !PT ;  /* 0x0002000000004812 */ /* 0x000fe400078efcff */
[----:B------:R-:W-:Y:S02]  /*37250*/  LOP3.LUT P4, RZ, R7, 0x1, RZ, 0xc0, !PT ;  /* 0x0000000107ff7812 */ /* 0x000fe4000788c0ff */
[----:B------:R-:W-:Y:S02]  /*37260*/  LOP3.LUT R0, R0, 0xfffbffff, RZ, 0xc0, !PT ;  /* 0xfffbffff00007812 */ /* 0x000fe400078ec0ff */
[C---:B------:R-:W-:Y:S02]  /*37270*/  LOP3.LUT P1, RZ, R6.reuse, 0x8000000, RZ, 0xc0, !PT ;  /* 0x0800000006ff7812 */ /* 0x040fe4000782c0ff */
[----:B------:R-:W-:Y:S02]  /*37280*/  LOP3.LUT P2, RZ, R6, 0x10000000, RZ, 0xc0, !PT ;  /* 0x1000000006ff7812 */ /* 0x000fe4000784c0ff */
[----:B--2---:R-:W-:-:S05]  /*37290*/  PRMT R168, R166, 0x7770, RZ ;  /* 0x00007770a6a87816 */ /* 0x004fca00000000ff */
[----:B------:R-:W-:Y:S02]  /*372a0*/  @P4 LOP3.LUT R0, R0, 0x40000, RZ, 0xfc, !PT ;  /* 0x0004000000004812 */ /* 0x000fe400078efcff */
[C---:B------:R-:W-:Y:S02]  /*372b0*/  LOP3.LUT P4, RZ, R6.reuse, 0x80000000, RZ, 0xc0, !PT ;  /* 0x8000000006ff7812 */ /* 0x040fe4000788c0ff */
[----:B------:R-:W-:Y:S01]  /*372c0*/  LOP3.LUT P3, RZ, R6, 0x20000000, RZ, 0xc0, !PT ;  /* 0x2000000006ff7812 */ /* 0x000fe2000786c0ff */
[----:B----4-:R0:W-:Y:S01]  /*372d0*/  @P1 STG.E.U8 desc[UR32][R156.64], R168 ;  /* 0x000000a89c001986 */ /* 0x0101e2000c101120 */
[----:B------:R-:W-:Y:S02]  /*372e0*/  LOP3.LUT R0, R0, 0xfff7ffff, RZ, 0xc0, !PT ;  /* 0xfff7ffff00007812 */ /* 0x000fe400078ec0ff */
[----:B0-----:R-:W-:Y:S01]  /*372f0*/  PRMT R168, R166, 0x7771, RZ ;  /* 0x00007771a6a87816 */ /* 0x001fe200000000ff */
[----:B------:R-:W2:Y:S06]  /*37300*/  LDL.LU.64 R156, [R1+0x1130] ;  /* 0x00113000019c7983 */ /* 0x000eac0000300a00 */
[----:B------:R-:W-:-:S02]  /*37310*/  @P4 LOP3.LUT R0, R0, 0x80000, RZ, 0xfc, !PT ;  /* 0x0008000000004812 */ /* 0x000fc400078efcff */
[----:B------:R-:W-:Y:S01]  /*37320*/  LOP3.LUT P4, RZ, R6, 0x40000000, RZ, 0xc0, !PT ;  /* 0x4000000006ff7812 */ /* 0x000fe2000788c0ff */
[----:B------:R0:W-:Y:S02]  /*37330*/  @P2 STG.E.U8 desc[UR32][R170.64], R168 ;  /* 0x000000a8aa002986 */ /* 0x0001e4000c101120 */
[C---:B0-----:R-:W-:Y:S02]  /*37340*/  PRMT R168, R167.reuse, 0x7770, RZ ;  /* 0x00007770a7a87816 */ /* 0x041fe400000000ff */
[----:B------:R-:W4:Y:S04]  /*37350*/  LDL.LU.64 R170, [R1+0x920] ;  /* 0x0009200001aa7983 */ /* 0x000f280000300a00 */
[----:B------:R0:W-:Y:S02]  /*37360*/  @P3 STG.E.U8 desc[UR32][R172.64], R168 ;  /* 0x000000a8ac003986 */ /* 0x0001e4000c101120 */
[----:B0-----:R-:W-:-:S02]  /*37370*/  PRMT R168, R167, 0x7771, RZ ;  /* 0x00007771a7a87816 */ /* 0x001fc400000000ff */
[----:B------:R-:W2:Y:S04]  /*37380*/  LDL.LU.64 R172, [R1+0x918] ;  /* 0x0009180001ac7983 */ /* 0x000ea80000300a00 */
[----:B------:R0:W-:Y:S01]  /*37390*/  @P4 STG.E.U8 desc[UR32][R174.64], R168 ;  /* 0x000000a8ae004986 */ /* 0x0001e2000c101120 */
[----:B------:R-:W-:Y:S02]  /*373a0*/  LOP3.LUT P4, RZ, R0, 0x80000, RZ, 0xc0, !PT ;  /* 0x0008000000ff7812 */ /* 0x000fe4000788c0ff */
[----:B0-----:R-:W-:-:S11]  /*373b0*/  PRMT R168, R164, 0x7772, RZ ;  /* 0x00007772a4a87816 */ /* 0x001fd600000000ff */
[----:B------:R0:W-:Y:S01]  /*373c0*/  @P4 STG.E.U8 desc[UR32][R176.64], R168 ;  /* 0x000000a8b0004986 */ /* 0x0001e2000c101120 */
[----:B------:R-:W-:Y:S02]  /*373d0*/  LOP3.LUT P4, RZ, R0, 0x40000, RZ, 0xc0, !PT ;  /* 0x0004000000ff7812 */ /* 0x000fe4000788c0ff */
[----:B------:R-:W-:Y:S01]  /*373e0*/  PRMT R164, R164, 0x7773, RZ ;  /* 0x00007773a4a47816 */ /* 0x000fe200000000ff */
[----:B0-----:R-:W4:Y:S10]  /*373f0*/  LDL.LU.64 R168, [R1+0x928] ;  /* 0x0009280001a87983 */ /* 0x001f340000300a00 */
[----:B------:R0:W-:Y:S01]  /*37400*/  @P4 STG.E.U8 desc[UR32][R178.64], R164 ;  /* 0x000000a4b2004986 */ /* 0x0001e2000c101120 */
[----:B------:R-:W-:-:S03]  /*37410*/  LOP3.LUT P4, RZ, R0, 0x20000, RZ, 0xc0, !PT ;  /* 0x0002000000ff7812 */ /* 0x000fc6000788c0ff */
[----:B------:R-:W2:Y:S04]  /*37420*/  LDL.LU.64 R174, [R1+0x910] ;  /* 0x0009100001ae7983 */ /* 0x000ea80000300a00 */
[----:B------:R-:W2:Y:S01]  /*37430*/  LDL.LU.64 R176, [R1+0x908] ;  /* 0x0009080001b07983 */ /* 0x000ea20000300a00 */
[----:B0-----:R-:W-:-:S03]  /*37440*/  PRMT R164, R165, 0x7772, RZ ;  /* 0x00007772a5a47816 */ /* 0x001fc600000000ff */
[----:B------:R-:W2:Y:S04]  /*37450*/  LDL.LU.64 R178, [R1+0x900] ;  /* 0x0009000001b27983 */ /* 0x000ea80000300a00 */
[----:B------:R0:W-:Y:S01]  /*37460*/  @P4 STG.E.U8 desc[UR32][R162.64], R164 ;  /* 0x000000a4a2004986 */ /* 0x0001e2000c101120 */
[C---:B------:R-:W-:Y:S02]  /*37470*/  LOP3.LUT P4, RZ, R0.reuse, 0x10000, RZ, 0xc0, !PT ;  /* 0x0001000000ff7812 */ /* 0x040fe4000788c0ff */
[----:B------:R-:W-:Y:S01]  /*37480*/  PRMT R165, R165, 0x7773, RZ ;  /* 0x00007773a5a57816 */ /* 0x000fe200000000ff */
[----:B0-----:R-:W4:Y:S10]  /*37490*/  LDL.LU.64 R162, [R1+0x1128] ;  /* 0x0011280001a27983 */ /* 0x001f340000300a00 */
[----:B---3--:R0:W-:Y:S04]  /*374a0*/  @P4 STG.E.U8 desc[UR32][R160.64], R165 ;  /* 0x000000a5a0004986 */ /* 0x0081e8000c101120 */
[----:B0-----:R-:W3:Y:S01]  /*374b0*/  LDL.LU.64 R160, [R1+0x1120] ;  /* 0x0011200001a07983 */ /* 0x001ee20000300a00 */
[----:B------:R-:W-:-:S02]  /*374c0*/  LOP3.LUT P4, RZ, R0, 0x8000, RZ, 0xc0, !PT ;  /* 0x0000800000ff7812 */ /* 0x000fc4000788c0ff */
[----:B------:R-:W-:-:S11]  /*374d0*/  PRMT R164, R166, 0x7772, RZ ;  /* 0x00007772a6a47816 */ /* 0x000fd600000000ff */
[----:B---3--:R0:W-:Y:S04]  /*374e0*/  @P4 STG.E.U8 desc[UR32][R160.64], R164 ;  /* 0x000000a4a0004986 */ /* 0x0081e8000c101120 */
[----:B0-----:R-:W3:Y:S04]  /*374f0*/  LDL.LU.64 R160, [R1+0x1118] ;  /* 0x0011180001a07983 */ /* 0x001ee80000300a00 */
[----:B------:R-:W2:Y:S01]  /*37500*/  LDL.LU.64 R164, [R1+0x940] ;  /* 0x0009400001a47983 */ /* 0x000ea20000300a00 */
[----:B------:R-:W-:Y:S02]  /*37510*/  LOP3.LUT P4, RZ, R0, 0x4000, RZ, 0xc0, !PT ;  /* 0x0000400000ff7812 */ /* 0x000fe4000788c0ff */
[----:B------:R-:W-:-:S11]  /*37520*/  PRMT R166, R166, 0x7773, RZ ;  /* 0x00007773a6a67816 */ /* 0x000fd600000000ff */
[----:B--2---:R0:W-:Y:S01]  /*37530*/  @P4 STG.E.U8 desc[UR32][R164.64], R166 ;  /* 0x000000a6a4004986 */ /* 0x0041e2000c101120 */
[----:B------:R-:W-:Y:S02]  /*37540*/  LOP3.LUT P4, RZ, R0, 0x2000, RZ, 0xc0, !PT ;  /* 0x0000200000ff7812 */ /* 0x000fe4000788c0ff */
[----:B0-----:R-:W-:-:S11]  /*37550*/  PRMT R164, R167, 0x7772, RZ ;  /* 0x00007772a7a47816 */ /* 0x001fd600000000ff */
[----:B----4-:R0:W-:Y:S04]  /*37560*/  @P4 STG.E.U8 desc[UR32][R162.64], R164 ;  /* 0x000000a4a2004986 */ /* 0x0101e8000c101120 */
[----:B0-----:R-:W2:Y:S04]  /*37570*/  LDL.LU.64 R162, [R1+0x1110] ;  /* 0x0011100001a27983 */ /* 0x001ea80000300a00 */
[----:B------:R-:W4:Y:S01]  /*37580*/  LDL.LU.64 R164, [R1+0x930] ;  /* 0x0009300001a47983 */ /* 0x000f220000300a00 */
[----:B------:R-:W-:Y:S02]  /*37590*/  LOP3.LUT P4, RZ, R0, 0x1000, RZ, 0xc0, !PT ;  /* 0x0000100000ff7812 */ /* 0x000fe4000788c0ff */
[----:B------:R-:W-:-:S02]  /*375a0*/  LOP3.LUT P5, RZ, R7, 0x80, RZ, 0xc0, !PT ;  /* 0x0000008007ff7812 */ /* 0x000fc400078ac0ff */
[----:B------:R-:W-:Y:S02]  /*375b0*/  PRMT R167, R167, 0x7773, RZ ;  /* 0x00007773a7a77816 */ /* 0x000fe400000000ff */
[C---:B------:R-:W-:Y:S02]  /*375c0*/  LOP3.LUT P6, RZ, R7.reuse, 0x100, RZ, 0xc0, !PT ;  /* 0x0000010007ff7812 */ /* 0x040fe400078cc0ff */
[C---:B------:R-:W-:Y:S02]  /*375d0*/  LOP3.LUT P0, RZ, R7.reuse, 0x200, RZ, 0xc0, !PT ;  /* 0x0000020007ff7812 */ /* 0x040fe4000780c0ff */
[C---:B------:R-:W-:Y:S02]  /*375e0*/  LOP3.LUT P1, RZ, R7.reuse, 0x400, RZ, 0xc0, !PT ;  /* 0x0000040007ff7812 */ /* 0x040fe4000782c0ff */
[C---:B------:R-:W-:Y:S02]  /*375f0*/  LOP3.LUT P2, RZ, R7.reuse, 0x800, RZ, 0xc0, !PT ;  /* 0x0000080007ff7812 */ /* 0x040fe4000784c0ff */
[----:B------:R-:W-:-:S02]  /*37600*/  LOP3.LUT P3, RZ, R7, 0x1000, RZ, 0xc0, !PT ;  /* 0x0000100007ff7812 */ /* 0x000fc4000786c0ff */
[----:B------:R-:W-:Y:S01]  /*37610*/  LOP3.LUT R0, R0, 0xffffffef, RZ, 0xc0, !PT ;  /* 0xffffffef00007812 */ /* 0x000fe200078ec0ff */
[----:B----4-:R3:W-:Y:S02]  /*37620*/  @P4 STG.E.U8 desc[UR32][R164.64], R167 ;  /* 0x000000a7a4004986 */ /* 0x0107e4000c101120 */
[C---:B---3--:R-:W-:Y:S02]  /*37630*/  PRMT R164, R160.reuse, 0x7770, RZ ;  /* 0x00007770a0a47816 */ /* 0x048fe400000000ff */
[----:B------:R-:W3:Y:S04]  /*37640*/  LDL.LU.64 R166, [R1+0x8f8] ;  /* 0x0008f80001a67983 */ /* 0x000ee80000300a00 */
[----:B------:R0:W-:Y:S02]  /*37650*/  @P5 STG.E.U8 desc[UR32][R168.64], R164 ;  /* 0x000000a4a8005986 */ /* 0x0001e4000c101120 */
[----:B0-----:R-:W-:-:S02]  /*37660*/  PRMT R164, R160, 0x7771, RZ ;  /* 0x00007771a0a47816 */ /* 0x001fc400000000ff */
[----:B------:R-:W4:Y:S04]  /*37670*/  LDL.LU.64 R168, [R1+0x8f0] ;  /* 0x0008f00001a87983 */ /* 0x000f280000300a00 */
[----:B------:R0:W-:Y:S02]  /*37680*/  @P6 STG.E.U8 desc[UR32][R170.64], R164 ;  /* 0x000000a4aa006986 */ /* 0x0001e4000c101120 */
[C---:B0-----:R-:W-:Y:S02]  /*37690*/  PRMT R164, R161.reuse, 0x7770, RZ ;  /* 0x00007770a1a47816 */ /* 0x041fe400000000ff */
[----:B------:R-:W4:Y:S04]  /*376a0*/  LDL.LU.64 R170, [R1+0x8e8] ;  /* 0x0008e80001aa7983 */ /* 0x000f280000300a00 */
[----:B------:R0:W-:Y:S02]  /*376b0*/  @P0 STG.E.U8 desc[UR32][R172.64], R164 ;  /* 0x000000a4ac000986 */ /* 0x0001e4000c101120 */
[----:B0-----:R-:W-:-:S02]  /*376c0*/  PRMT R164, R161, 0x7771, RZ ;  /* 0x00007771a1a47816 */ /* 0x001fc400000000ff */
[----:B------:R-:W4:Y:S04]  /*376d0*/  LDL.LU.64 R172, [R1+0x8e0] ;  /* 0x0008e00001ac7983 */ /* 0x000f280000300a00 */
[----:B------:R0:W-:Y:S04]  /*376e0*/  @P1 STG.E.U8 desc[UR32][R174.64], R164 ;  /* 0x000000a4ae001986 */ /* 0x0001e8000c101120 */
[----:B0-----:R-:W4:Y:S01]  /*376f0*/  LDL.LU.64 R174, [R1+0x8d8] ;  /* 0x0008d80001ae7983 */ /* 0x001f220000300a00 */
[----:B--2---:R-:W-:-:S05]  /*37700*/  PRMT R164, R162, 0x7770, RZ ;  /* 0x00007770a2a47816 */ /* 0x004fca00000000ff */
[----:B------:R0:W-:Y:S04]  /*37710*/  @P2 STG.E.U8 desc[UR32][R176.64], R164 ;  /* 0x000000a4b0002986 */ /* 0x0001e8000c101120 */
[----:B0-----:R-:W2:Y:S01]  /*37720*/  LDL.LU.64 R176, [R1+0x8d0] ;  /* 0x0008d00001b07983 */ /* 0x001ea20000300a00 */
[----:B------:R-:W-:-:S05]  /*37730*/  PRMT R164, R162, 0x7771, RZ ;  /* 0x00007771a2a47816 */ /* 0x000fca00000000ff */
[----:B------:R0:W-:Y:S04]  /*37740*/  @P3 STG.E.U8 desc[UR32][R178.64], R164 ;  /* 0x000000a4b2003986 */ /* 0x0001e8000c101120 */
[----:B0-----:R-:W2:Y:S01]  /*37750*/  LDL.LU.64 R178, [R1+0x8c8] ;  /* 0x0008c80001b27983 */ /* 0x001ea20000300a00 */
[----:B------:R-:W-:-:S13]  /*37760*/  LOP3.LUT P4, RZ, R7, 0x2000000, RZ, 0xc0, !PT ;  /* 0x0200000007ff7812 */ /* 0x000fda000788c0ff */
        /* <DEDUP_REMOVED lines=17> */
[C---:B------:R-:W-:Y:S02]  /*37880*/  LOP3.LUT P0, RZ, R7.reuse, 0x2000, RZ, 0xc0, !PT ;  /* 0x0000200007ff7812 */ /* 0x040fe4000780c0ff */
[----:B------:R-:W-:Y:S02]  /*37890*/  LOP3.LUT R0, R0, 0xfffffbff, RZ, 0xc0, !PT ;  /* 0xfffffbff00007812 */ /* 0x000fe400078ec0ff */
[----:B------:R-:W-:Y:S02]  /*378a0*/  LOP3.LUT P1, RZ, R7, 0x4000, RZ, 0xc0, !PT ;  /* 0x0000400007ff7812 */ /* 0x000fe4000782c0ff */
[----:B------:R-:W-:-:S05]  /*378b0*/  PRMT R164, R163, 0x7770, RZ ;  /* 0x00007770a3a47816 */ /* 0x000fca00000000ff */
[----:B------:R-:W-:Y:S02]  /*378c0*/  @P4 LOP3.LUT R0, R0, 0x400, RZ, 0xfc, !PT ;  /* 0x0000040000004812 */ /* 0x000fe400078efcff */
[C---:B------:R-:W-:Y:S02]  /*378d0*/  LOP3.LUT P4, RZ, R7.reuse, 0x40000, RZ, 0xc0, !PT ;  /* 0x0004000007ff7812 */ /* 0x040fe4000788c0ff */
[C---:B------:R-:W-:Y:S02]  /*378e0*/  LOP3.LUT P2, RZ, R7.reuse, 0x8000, RZ, 0xc0, !PT ;  /* 0x0000800007ff7812 */ /* 0x040fe4000784c0ff */
[----:B------:R-:W-:Y:S02]  /*378f0*/  LOP3.LUT P3, RZ, R7, 0x10000, RZ, 0xc0, !PT ;  /* 0x0001000007ff7812 */ /* 0x000fe4000786c0ff */
[----:B------:R-:W-:-:S07]  /*37900*/  LOP3.LUT R0, R0, 0xfffff7ff, RZ, 0xc0, !PT ;  /* 0xfffff7ff00007812 */ /* 0x000fce00078ec0ff */
[----:B------:R-:W-:Y:S02]  /*37910*/  @P4 LOP3.LUT R0, R0, 0x800, RZ, 0xfc, !PT ;  /* 0x0000080000004812 */ /* 0x000fe400078efcff */
[----:B------:R-:W-:Y:S01]  /*37920*/  LOP3.LUT P4, RZ, R7, 0x20000, RZ, 0xc0, !PT ;  /* 0x0002000007ff7812 */ /* 0x000fe2000788c0ff */
[----:B---3--:R0:W-:Y:S02]  /*37930*/  @P0 STG.E.U8 desc[UR32][R166.64], R164 ;  /* 0x000000a4a6000986 */ /* 0x0081e4000c101120 */
[----:B0-----:R-:W-:-:S05]  /*37940*/  PRMT R164, R163, 0x7771, RZ ;  /* 0x00007771a3a47816 */ /* 0x001fca00000000ff */
[----:B----4-:R0:W-:Y:S02]  /*37950*/  @P1 STG.E.U8 desc[UR32][R168.64], R164 ;  /* 0x000000a4a8001986 */ /* 0x0101e4000c101120 */
[C---:B0-----:R-:W-:Y:S02]  /*37960*/  PRMT R164, R160.reuse, 0x7772, RZ ;  /* 0x00007772a0a47816 */ /* 0x041fe400000000ff */
[----:B------:R-:W-:-:S03]  /*37970*/  PRMT R160, R160, 0x7773, RZ ;  /* 0x00007773a0a07816 */ /* 0x000fc600000000ff */
[----:B------:R0:W-:Y:S04]  /*37980*/  @P2 STG.E.U8 desc[UR32][R170.64], R164 ;  /* 0x000000a4aa002986 */ /* 0x0001e8000c101120 */
[----:B0-----:R-:W3:Y:S04]  /*37990*/  LDL.LU.64 R164, [R1+0x8a8] ;  /* 0x0008a80001a47983 */ /* 0x001ee80000300a00 */
[----:B------:R-:W4:Y:S04]  /*379a0*/  LDL.LU.64 R166, [R1+0x8a0] ;  /* 0x0008a00001a67983 */ /* 0x000f280000300a00 */
[----:B------:R0:W-:Y:S04]  /*379b0*/  @P3 STG.E.U8 desc[UR32][R172.64], R160 ;  /* 0x000000a0ac003986 */ /* 0x0001e8000c101120 */
[----:B------:R-:W4:Y:S04]  /*379c0*/  LDL.LU.64 R168, [R1+0x890] ;  /* 0x0008900001a87983 */ /* 0x000f280000300a00 */
[----:B------:R-:W4:Y:S01]  /*379d0*/  LDL.LU.64 R170, [R1+0x888] ;  /* 0x0008880001aa7983 */ /* 0x000f220000300a00 */
[----:B0-----:R-:W-:-:S03]  /*379e0*/  PRMT R160, R161, 0x7772, RZ ;  /* 0x00007772a1a07816 */ /* 0x001fc600000000ff */
[----:B------:R-:W4:Y:S04]  /*379f0*/  LDL.LU.64 R172, [R1+0x880] ;  /* 0x0008800001ac7983 */ /* 0x000f280000300a00 */
[----:B------:R0:W-:Y:S01]  /*37a00*/  @P4 STG.E.U8 desc[UR32][R174.64], R160 ;  /* 0x000000a0ae004986 */ /* 0x0001e2000c101120 */
[----:B------:R-:W-:Y:S02]  /*37a10*/  LOP3.LUT P4, RZ, R0, 0x800, RZ, 0xc0, !PT ;  /* 0x0000080000ff7812 */ /* 0x000fe4000788c0ff */
[----:B------:R-:W-:Y:S02]  /*37a20*/  PRMT R161, R161, 0x7773, RZ ;  /* 0x00007773a1a17816 */ /* 0x000fe400000000ff */
[----:B0-----:R-:W-:Y:S01]  /*37a30*/  PRMT R160, R162, 0x7772, RZ ;  /* 0x00007772a2a07816 */ /* 0x001fe200000000ff */
[----:B------:R-:W4:Y:S08]  /*37a40*/  LDL.LU.64 R174, [R1+0x878] ;  /* 0x0008780001ae7983 */ /* 0x000f300000300a00 */
[----:B--2---:R0:W-:Y:S01]  /*37a50*/  @P4 STG.E.U8 desc[UR32][R176.64], R161 ;  /* 0x000000a1b0004986 */ /* 0x0041e2000c101120 */
[----:B------:R-:W-:-:S03]  /*37a60*/  LOP3.LUT P4, RZ, R0, 0x400, RZ, 0xc0, !PT ;  /* 0x0000040000ff7812 */ /* 0x000fc6000788c0ff */
[----:B0-----:R-:W2:Y:S10]  /*37a70*/  LDL.LU.64 R176, [R1+0x870] ;  /* 0x0008700001b07983 */ /* 0x001eb40000300a00 */
[----:B------:R0:W-:Y:S04]  /*37a80*/  @P4 STG.E.U8 desc[UR32][R178.64], R160 ;  /* 0x000000a0b2004986 */ /* 0x0001e8000c101120 */
[----:B0-----:R-:W3:Y:S01]  /*37a90*/  LDL.LU.64 R160, [R1+0x8c0] ;  /* 0x0008c00001a07983 */ /* 0x001ee20000300a00 */
[----:B------:R-:W-:-:S02]  /*37aa0*/  LOP3.LUT P4, RZ, R0, 0x200, RZ, 0xc0, !PT ;  /* 0x0000020000ff7812 */ /* 0x000fc4000788c0ff */
[----:B------:R-:W-:Y:S01]  /*37ab0*/  PRMT R162, R162, 0x7773, RZ ;  /* 0x00007773a2a27816 */ /* 0x000fe200000000ff */
[----:B------:R-:W2:Y:S10]  /*37ac0*/  LDL.LU.64 R178, [R1+0x868] ;  /* 0x0008680001b27983 */ /* 0x000eb40000300a00 */
[----:B---3--:R0:W-:Y:S01]  /*37ad0*/  @P4 STG.E.U8 desc[UR32][R160.64], R162 ;  /* 0x000000a2a0004986 */ /* 0x0081e2000c101120 */
[----:B------:R-:W-:-:S02]  /*37ae0*/  LOP3.LUT P4, RZ, R0, 0x100, RZ, 0xc0, !PT ;  /* 0x0000010000ff7812 */ /* 0x000fc4000788c0ff */
[----:B0-----:R-:W-:-:S11]  /*37af0*/  PRMT R160, R163, 0x7772, RZ ;  /* 0x00007772a3a07816 */ /* 0x001fd600000000ff */
[----:B------:R0:W-:Y:S04]  /*37b00*/  @P4 STG.E.U8 desc[UR32][R156.64], R160 ;  /* 0x000000a09c004986 */ /* 0x0001e8000c101120 */
[----:B0-----:R-:W3:Y:S01]  /*37b10*/  LDL.LU.64 R156, [R1+0x1108] ;  /* 0x00110800019c7983 */ /* 0x001ee20000300a00 */
[----:B------:R-:W-:Y:S02]  /*37b20*/  LOP3.LUT P4, RZ, R0, 0x80, RZ, 0xc0, !PT ;  /* 0x0000008000ff7812 */ /* 0x000fe4000788c0ff */
[----:B------:R-:W-:-:S11]  /*37b30*/  PRMT R163, R163, 0x7773, RZ ;  /* 0x00007773a3a37816 */ /* 0x000fd600000000ff */
[----:B------:R0:W-:Y:S04]  /*37b40*/  @P4 STG.E.U8 desc[UR32][R158.64], R163 ;  /* 0x000000a39e004986 */ /* 0x0001e8000c101120 */
[----:B0-----:R-:W2:Y:S01]  /*37b50*/  LDL.LU.64 R158, [R1+0x1100] ;  /* 0x00110000019e7983 */ /* 0x001ea20000300a00 */
[----:B------:R-:W-:Y:S02]  /*37b60*/  LOP3.LUT P4, RZ, R0, 0x40, RZ, 0xc0, !PT ;  /* 0x0000004000ff7812 */ /* 0x000fe4000788c0ff */
[C---:B------:R-:W-:Y:S02]  /*37b70*/  LOP3.LUT P5, RZ, R7.reuse, 0x4000000, RZ, 0xc0, !PT ;  /* 0x0400000007ff7812 */ /* 0x040fe400078ac0ff */
[C---:B------:R-:W-:Y:S02]  /*37b80*/  LOP3.LUT P6, RZ, R7.reuse, 0x8000000, RZ, 0xc0, !PT ;  /* 0x0800000007ff7812 */ /* 0x040fe400078cc0ff */
[----:B------:R-:W-:-:S02]  /*37b90*/  LOP3.LUT P0, RZ, R7, 0x10000000, RZ, 0xc0, !PT ;  /* 0x1000000007ff7812 */ /* 0x000fc4000780c0ff */
[----:B------:R-:W-:Y:S02]  /*37ba0*/  LOP3.LUT P1, RZ, R7, 0x20000000, RZ, 0xc0, !PT ;  /* 0x2000000007ff7812 */ /* 0x000fe4000782c0ff */
[----:B---3--:R-:W-:-:S05]  /*37bb0*/  PRMT R160, R156, 0x7770, RZ ;  /* 0x000077709ca07816 */ /* 0x008fca00000000ff */
[----:B------:R0:W-:Y:S01]  /*37bc0*/  @P4 STG.E.U8 desc[UR32][R164.64], R160 ;  /* 0x000000a0a4004986 */ /* 0x0001e2000c101120 */
[----:B------:R-:W-:Y:S02]  /*37bd0*/  LOP3.LUT P4, RZ, R0, 0x20, RZ, 0xc0, !PT ;  /* 0x0000002000ff7812 */ /* 0x000fe4000788c0ff */
[----:B0-----:R-:W-:-:S11]  /*37be0*/  PRMT R160, R156, 0x7771, RZ ;  /* 0x000077719ca07816 */ /* 0x001fd600000000ff */
[----:B----4-:R0:W-:Y:S01]  /*37bf0*/  @P4 STG.E.U8 desc[UR32][R166.64], R160 ;  /* 0x000000a0a6004986 */ /* 0x0101e2000c101120 */
[----:B------:R-:W-:Y:S02]  /*37c00*/  LOP3.LUT P4, RZ, R0, 0x10, RZ, 0xc0, !PT ;  /* 0x0000001000ff7812 */ /* 0x000fe4000788c0ff */
[----:B0-----:R-:W-:-:S11]  /*37c10*/  PRMT R160, R157, 0x7770, RZ ;  /* 0x000077709da07816 */ /* 0x001fd600000000ff */
[----:B------:R0:W-:Y:S04]  /*37c20*/  @P4 STG.E.U8 desc[UR32][R8.64], R160 ;  /* 0x000000a008004986 */ /* 0x0001e8000c101120 */
[----:B0-----:R-:W3:Y:S01]  /*37c30*/  LDL.LU.64 R8, [R1+0x10f8] ;  /* 0x0010f80001087983 */ /* 0x001ee20000300a00 */
[----:B------:R-:W-:-:S05]  /*37c40*/  PRMT R160, R157, 0x7771, RZ ;  /* 0x000077719da07816 */ /* 0x000fca00000000ff */
[----:B------:R2:W-:Y:S02]  /*37c50*/  @P5 STG.E.U8 desc[UR32][R168.64], R160 ;  /* 0x000000a0a8005986 */ /* 0x0005e4000c101120 */
[C---:B--2---:R-:W-:Y:S02]  /*37c60*/  PRMT R160, R158.reuse, 0x7770, RZ ;  /* 0x000077709ea07816 */ /* 0x044fe400000000ff */
[----:B------:R-:W2:Y:S04]  /*37c70*/  LDL.LU.64 R168, [R1+0x860] ;  /* 0x0008600001a87983 */ /* 0x000ea80000300a00 */
[----:B------:R0:W-:Y:S02]  /*37c80*/  @P6 STG.E.U8 desc[UR32][R170.64], R160 ;  /* 0x000000a0aa006986 */ /* 0x0001e4000c101120 */
[----:B0-----:R-:W-:-:S02]  /*37c90*/  PRMT R160, R158, 0x7771, RZ ;  /* 0x000077719ea07816 */ /* 0x001fc400000000ff */
[----:B------:R-:W4:Y:S04]  /*37ca0*/  LDL.LU.64 R170, [R1+0x858] ;  /* 0x0008580001aa7983 */ /* 0x000f280000300a00 */
[----:B------:R0:W-:Y:S02]  /*37cb0*/  @P0 STG.E.U8 desc[UR32][R172.64], R160 ;  /* 0x000000a0ac000986 */ /* 0x0001e4000c101120 */
[----:B0-----:R-:W-:Y:S02]  /*37cc0*/  PRMT R160, R159, 0x7770, RZ ;  /* 0x000077709fa07816 */ /* 0x001fe400000000ff */
[----:B------:R-:W4:Y:S04]  /*37cd0*/  LDL.LU.64 R172, [R1+0x850] ;  /* 0x0008500001ac7983 */ /* 0x000f280000300a00 */
[----:B------:R0:W-:Y:S04]  /*37ce0*/  @P1 STG.E.U8 desc[UR32][R174.64], R160 ;  /* 0x000000a0ae001986 */ /* 0x0001e8000c101120 */
[----:B0-----:R-:W4:Y:S01]  /*37cf0*/  LDL.LU.64 R174, [R1+0x848] ;  /* 0x0008480001ae7983 */ /* 0x001f220000300a00 */
[----:B------:R-:W-:-:S02]  /*37d00*/  LOP3.LUT R6, R6, 0xefffffff, RZ, 0xc0, !PT ;  /* 0xefffffff06067812 */ /* 0x000fc400078ec0ff */
[----:B------:R-:W-:Y:S02]  /*37d10*/  LOP3.LUT R0, R0, 0xfffffffe, RZ, 0xc0, !PT ;  /* 0xfffffffe00007812 */ /* 0x000fe400078ec0ff */
[----:B------:R-:W-:Y:S02]  /*37d20*/  LOP3.LUT P2, RZ, R7, 0x40000000, RZ, 0xc0, !PT ;  /* 0x4000000007ff7812 */ /* 0x000fe4000784c0ff */
[----:B------:R-:W-:Y:S02]  /*37d30*/  PRMT R160, R159, 0x7771, RZ ;  /* 0x000077719fa07816 */ /* 0x000fe400000000ff */
[----:B------:R-:W-:-:S09]  /*37d40*/  LOP3.LUT P3, RZ, R7, 0x80000000, RZ, 0xc0, !PT ;  /* 0x8000000007ff7812 */ /* 0x000fd2000786c0ff */
[----:B------:R0:W-:Y:S04]  /*37d50*/  @P2 STG.E.U8 desc[UR32][R176.64], R160 ;  /* 0x000000a0b0002986 */ /* 0x0001e8000c101120 */
[----:B0-----:R-:W4:Y:S01]  /*37d60*/  LDL.LU.64 R176, [R1+0x838] ;  /* 0x0008380001b07983 */ /* 0x001f220000300a00 */
[----:B------:R-:W-:-:S05]  /*37d70*/  PRMT R160, R156, 0x7772, RZ ;  /* 0x000077729ca07816 */ /* 0x000fca00000000ff */
[----:B------:R0:W-:Y:S04]  /*37d80*/  @P3 STG.E.U8 desc[UR32][R178.64], R160 ;  /* 0x000000a0b2003986 */ /* 0x0001e8000c101120 */
[----:B0-----:R-:W4:Y:S01]  /*37d90*/  LDL.LU.64 R178, [R1+0x830] ;  /* 0x0008300001b27983 */ /* 0x001f220000300a00 */
[----:B------:R-:W-:-:S03]  /*37da0*/  PRMT R156, R156, 0x7773, RZ ;  /* 0x000077739c9c7816 */ /* 0x000fc600000000ff */
[----:B------:R-:W4:Y:S04]  /*37db0*/  LDL.LU.64 R160, [R1+0x818] ;  /* 0x0008180001a07983 */ /* 0x000f280000300a00 */
[----:B------:R-:W4:Y:S04]  /*37dc0*/  LDL.LU.64 R162, [R1+0x810] ;  /* 0x0008100001a27983 */ /* 0x000f280000300a00 */
[----:B------:R-:W4:Y:S04]  /*37dd0*/  LDL.LU.64 R164, [R1+0x808] ;  /* 0x0008080001a47983 */ /* 0x000f280000300a00 */
[----:B------:R-:W4:Y:S01]  /*37de0*/  LDL.LU.64 R166, [R1+0x800] ;  /* 0x0008000001a67983 */ /* 0x000f220000300a00 */
[----:B---3--:R-:W-:-:S13]  /*37df0*/  LOP3.LUT P4, RZ, R8, 0x1000, RZ, 0xc0, !PT ;  /* 0x0000100008ff7812 */ /* 0x008fda000788c0ff */
        /* <DEDUP_REMOVED lines=10> */
[----:B------:R-:W-:-:S13]  /*37ea0*/  LOP3.LUT P4, RZ, R8, 0x100, RZ, 0xc0, !PT ;  /* 0x0000010008ff7812 */ /* 0x000fda000788c0ff */
        /* <DEDUP_REMOVED lines=8> */
[C---:B------:R-:W-:Y:S02]  /*37f30*/  LOP3.LUT P4, RZ, R8.reuse, 0x20, RZ, 0xc0, !PT ;  /* 0x0000002008ff7812 */ /* 0x040fe4000788c0ff */
[----:B------:R-:W-:Y:S02]  /*37f40*/  LOP3.LUT P1, RZ, R8, 0x2, RZ, 0xc0, !PT ;  /* 0x0000000208ff7812 */ /* 0x000fe4000782c0ff */
[----:B------:R-:W-:Y:S02]  /*37f50*/  LOP3.LUT R0, R0, 0xfffffff7, RZ, 0xc0, !PT ;  /* 0xfffffff700007812 */ /* 0x000fe400078ec0ff */
[C---:B------:R-:W-:Y:S01]  /*37f60*/  LOP3.LUT P2, RZ, R8.reuse, 0x4, RZ, 0xc0, !PT ;  /* 0x0000000408ff7812 */ /* 0x040fe2000784c0ff */
[----:B--2---:R0:W-:Y:S01]  /*37f70*/  @P0 STG.E.U8 desc[UR32][R168.64], R156 ;  /* 0x0000009ca8000986 */ /* 0x0041e2000c101120 */
[----:B------:R-:W-:-:S05]  /*37f80*/  LOP3.LUT P3, RZ, R8, 0x8, RZ, 0xc0, !PT ;  /* 0x0000000808ff7812 */ /* 0x000fca000786c0ff */
[----:B------:R-:W-:Y:S02]  /*37f90*/  @P4 LOP3.LUT R0, R0, 0x8, RZ, 0xfc, !PT ;  /* 0x0000000800004812 */ /* 0x000fe400078efcff */
[----:B------:R-:W-:Y:S02]  /*37fa0*/  LOP3.LUT P4, RZ, R8, 0x10, RZ, 0xc0, !PT ;  /* 0x0000001008ff7812 */ /* 0x000fe4000788c0ff */
[C---:B0-----:R-:W-:Y:S02]  /*37fb0*/  PRMT R156, R157.reuse, 0x7772, RZ ;  /* 0x000077729d9c7816 */ /* 0x041fe400000000ff */
[----:B------:R-:W-:-:S03]  /*37fc0*/  PRMT R157, R157, 0x7773, RZ ;  /* 0x000077739d9d7816 */ /* 0x000fc600000000ff */
[----:B----4-:R0:W-:Y:S04]  /*37fd0*/  @P1 STG.E.U8 desc[UR32][R170.64], R156 ;  /* 0x0000009caa001986 */ /* 0x0101e8000c101120 */
[----:B------:R-:W-:Y:S01]  /*37fe0*/  @P2 STG.E.U8 desc[UR32][R172.64], R157 ;  /* 0x0000009dac002986 */ /* 0x000fe2000c101120 */
[C---:B0-----:R-:W-:Y:S02]  /*37ff0*/  PRMT R156, R158.reuse, 0x7772, RZ ;  /* 0x000077729e9c7816 */ /* 0x041fe400000000ff */
[----:B------:R-:W-:-:S03]  /*38000*/  PRMT R158, R158, 0x7773, RZ ;  /* 0x000077739e9e7816 */ /* 0x000fc600000000ff */
[----:B------:R-:W-:Y:S04]  /*38010*/  @P3 STG.E.U8 desc[UR32][R174.64], R156 ;  /* 0x0000009cae003986 */ /* 0x000fe8000c101120 */
[----:B------:R0:W-:Y:S04]  /*38020*/  @P4 STG.E.U8 desc[UR32][R152.64], R158 ;  /* 0x0000009e98004986 */ /* 0x0001e8000c101120 */
[----:B0-----:R-:W2:Y:S01]  /*38030*/  LDL.LU.64 R152, [R1+0x10f0] ;  /* 0x0010f00001987983 */ /* 0x001ea20000300a00 */
[----:B------:R-:W-:Y:S02]  /*38040*/  LOP3.LUT P4, RZ, R0, 0x8, RZ, 0xc0, !PT ;  /* 0x0000000800ff7812 */ /* 0x000fe4000788c0ff */
[C---:B------:R-:W-:Y:S01]  /*38050*/  PRMT R156, R159.reuse, 0x7772, RZ ;  /* 0x000077729f9c7816 */ /* 0x040fe200000000ff */
[----:B------:R-:W3:Y:S01]  /*38060*/  LDL.LU.64 R168, [R1+0x7f8] ;  /* 0x0007f80001a87983 */ /* 0x000ee20000300a00 */
[----:B------:R-:W-:-:S03]  /*38070*/  PRMT R159, R159, 0x7773, RZ ;  /* 0x000077739f9f7816 */ /* 0x000fc600000000ff */
[----:B------:R-:W4:Y:S04]  /*38080*/  LDL.LU.64 R170, [R1+0x7f0] ;  /* 0x0007f00001aa7983 */ /* 0x000f280000300a00 */
[----:B------:R-:W4:Y:S04]  /*38090*/  LDL.LU.64 R172, [R1+0x7e8] ;  /* 0x0007e80001ac7983 */ /* 0x000f280000300a00 */
[----:B------:R0:W-:Y:S01]  /*380a0*/  @P4 STG.E.U8 desc[UR32][R176.64], R156 ;  /* 0x0000009cb0004986 */ /* 0x0001e2000c101120 */
[----:B------:R-:W-:-:S03]  /*380b0*/  LOP3.LUT P4, RZ, R0, 0x4, RZ, 0xc0, !PT ;  /* 0x0000000400ff7812 */ /* 0x000fc6000788c0ff */
[----:B------:R-:W4:Y:S04]  /*380c0*/  LDL.LU.64 R174, [R1+0x7e0] ;  /* 0x0007e00001ae7983 */ /* 0x000f280000300a00 */
[----:B0-----:R-:W4:Y:S06]  /*380d0*/  LDL.LU.64 R176, [R1+0x7d8] ;  /* 0x0007d80001b07983 */ /* 0x001f2c0000300a00 */
[----:B------:R0:W-:Y:S04]  /*380e0*/  @P4 STG.E.U8 desc[UR32][R178.64], R159 ;  /* 0x0000009fb2004986 */ /* 0x0001e8000c101120 */
[----:B0-----:R-:W3:Y:S01]  /*380f0*/  LDL.LU.64 R158, [R1+0x820] ;  /* 0x00082000019e7983 */ /* 0x001ee20000300a00 */
[----:B------:R-:W-:-:S03]  /*38100*/  LOP3.LUT P4, RZ, R0, 0x2, RZ, 0xc0, !PT ;  /* 0x0000000200ff7812 */ /* 0x000fc6000788c0ff */
[----:B------:R-:W4:Y:S01]  /*38110*/  LDL.LU.64 R178, [R1+0x7d0] ;  /* 0x0007d00001b27983 */ /* 0x000f220000300a00 */
[----:B--2---:R-:W-:-:S09]  /*38120*/  PRMT R156, R152, 0x7770, RZ ;  /* 0x00007770989c7816 */ /* 0x004fd200000000ff */
[----:B------:R0:W-:Y:S04]  /*38130*/  @P4 STG.E.U8 desc[UR32][R154.64], R156 ;  /* 0x0000009c9a004986 */ /* 0x0001e8000c101120 */
[----:B0-----:R-:W2:Y:S01]  /*38140*/  LDL.LU.64 R154, [R1+0x10e8] ;  /* 0x0010e800019a7983 */ /* 0x001ea20000300a00 */
[----:B------:R-:W-:Y:S02]  /*38150*/  LOP3.LUT P4, RZ, R0, 0x1, RZ, 0xc0, !PT ;  /* 0x0000000100ff7812 */ /* 0x000fe4000788c0ff */
[----:B------:R-:W-:-:S11]  /*38160*/  PRMT R0, R152, 0x7771, RZ ;  /* 0x0000777198007816 */ /* 0x000fd600000000ff */
[----:B---3--:R0:W-:Y:S01]  /*38170*/  @P4 STG.E.U8 desc[UR32][R158.64], R0 ;  /* 0x000000009e004986 */ /* 0x0081e2000c101120 */
[----:B------:R-:W-:Y:S02]  /*38180*/  LOP3.LUT P4, RZ, R6, 0x80000000, RZ, 0xc0, !PT ;  /* 0x8000000006ff7812 */ /* 0x000fe4000788c0ff */
[----:B0-----:R-:W-:-:S11]  /*38190*/  PRMT R0, R153, 0x7770, RZ ;  /* 0x0000777099007816 */ /* 0x001fd600000000ff */
[----:B------:R0:W-:Y:S01]  /*381a0*/  @P4 STG.E.U8 desc[UR32][R160.64], R0 ;  /* 0x00000000a0004986 */ /* 0x0001e2000c101120 */
[----:B------:R-:W-:Y:S02]  /*381b0*/  LOP3.LUT P4, RZ, R6, 0x40000000, RZ, 0xc0, !PT ;  /* 0x4000000006ff7812 */ /* 0x000fe4000788c0ff */
[----:B0-----:R-:W-:-:S11]  /*381c0*/  PRMT R0, R153, 0x7771, RZ ;  /* 0x0000777199007816 */ /* 0x001fd600000000ff */
[----:B------:R2:W-:Y:S01]  /*381d0*/  @P4 STG.E.U8 desc[UR32][R162.64], R0 ;  /* 0x00000000a2004986 */ /* 0x0005e2000c101120 */
[----:B------:R-:W-:Y:S02]  /*381e0*/  LOP3.LUT P4, RZ, R6, 0x20000000, RZ, 0xc0, !PT ;  /* 0x2000000006ff7812 */ /* 0x000fe4000788c0ff */
[C---:B------:R-:W-:Y:S02]  /*381f0*/  LOP3.LUT P5, RZ, R8.reuse, 0x2000, RZ, 0xc0, !PT ;  /* 0x0000200008ff7812 */ /* 0x040fe400078ac0ff */
[C---:B------:R-:W-:Y:S02]  /*38200*/  LOP3.LUT P6, RZ, R8.reuse, 0x4000, RZ, 0xc0, !PT ;  /* 0x0000400008ff7812 */ /* 0x040fe400078cc0ff */
[----:B------:R-:W-:Y:S02]  /*38210*/  LOP3.LUT P0, RZ, R8, 0x8000, RZ, 0xc0, !PT ;  /* 0x0000800008ff7812 */ /* 0x000fe4000780c0ff */
[----:B--2---:R-:W-:-:S05]  /*38220*/  PRMT R0, R154, 0x7770, RZ ;  /* 0x000077709a007816 */ /* 0x004fca00000000ff */
[----:B------:R0:W-:Y:S01]  /*38230*/  @P4 STG.E.U8 desc[UR32][R164.64], R0 ;  /* 0x00000000a4004986 */ /* 0x0001e2000c101120 */
[----:B------:R-:W-:Y:S02]  /*38240*/  LOP3.LUT P4, RZ, R6, 0x10000000, RZ, 0xc0, !PT ;  /* 0x1000000006ff7812 */ /* 0x000fe4000788c0ff */
[----:B0-----:R-:W-:-:S11]  /*38250*/  PRMT R0, R154, 0x7771, RZ ;  /* 0x000077719a007816 */ /* 0x001fd600000000ff */
[----:B------:R0:W-:Y:S02]  /*38260*/  @P4 STG.E.U8 desc[UR32][R166.64], R0 ;  /* 0x00000000a6004986 */ /* 0x0001e4000c101120 */
[----:B0-----:R-:W-:-:S05]  /*38270*/  PRMT R0, R155, 0x7770, RZ ;  /* 0x000077709b007816 */ /* 0x001fca00000000ff */
[----:B------:R0:W-:Y:S02]  /*38280*/  @P5 STG.E.U8 desc[UR32][R168.64], R0 ;  /* 0x00000000a8005986 */ /* 0x0001e4000c101120 */
[----:B0-----:R-:W-:-:S05]  /*38290*/  PRMT R0, R155, 0x7771, RZ ;  /* 0x000077719b007816 */ /* 0x001fca00000000ff */
[----:B----4-:R0:W-:Y:S02]  /*382a0*/  @P6 STG.E.U8 desc[UR32][R170.64], R0 ;  /* 0x00000000aa006986 */ /* 0x0101e4000c101120 */
[----:B0-----:R-:W-:-:S05]  /*382b0*/  PRMT R0, R152, 0x7772, RZ ;  /* 0x0000777298007816 */ /* 0x001fca00000000ff */
[----:B------:R0:W-:Y:S04]  /*382c0*/  @P0 STG.E.U8 desc[UR32][R172.64], R0 ;  /* 0x00000000ac000986 */ /* 0x0001e8000c101120 */
[----:B0-----:R-:W2:Y:S01]  /*382d0*/  LDL.LU.64 R172, [R1+0x7c8] ;  /* 0x0007c80001ac7983 */ /* 0x001ea20000300a00 */
[C---:B------:R-:W-:Y:S02]  /*382e0*/  LOP3.LUT P1, RZ, R8.reuse, 0x10000, RZ, 0xc0, !PT ;  /* 0x0001000008ff7812 */ /* 0x040fe4000782c0ff */
[----:B------:R-:W-:Y:S02]  /*382f0*/  LOP3.LUT P2, RZ, R8, 0x20000, RZ, 0xc0, !PT ;  /* 0x0002000008ff7812 */ /* 0x000fe4000784c0ff */
[----:B------:R-:W-:Y:S02]  /*38300*/  PRMT R152, R152, 0x7773, RZ ;  /* 0x0000777398987816 */ /* 0x000fe400000000ff */
[----:B------:R-:W-:-:S02]  /*38310*/  LOP3.LUT P3, RZ, R8, 0x40000, RZ, 0xc0, !PT ;  /* 0x0004000008ff7812 */ /* 0x000fc4000786c0ff */
[----:B------:R-:W-:Y:S02]  /*38320*/  LOP3.LUT P0, RZ, R8, 0x80000, RZ, 0xc0, !PT ;  /* 0x0008000008ff7812 */ /* 0x000fe4000780c0ff */
[----:B------:R-:W-:-:S03]  /*38330*/  PRMT R0, R153, 0x7772, RZ ;  /* 0x0000777299007816 */ /* 0x000fc600000000ff */
[----:B------:R0:W-:Y:S01]  /*38340*/  @P1 STG.E.U8 desc[UR32][R174.64], R152 ;  /* 0x00000098ae001986 */ /* 0x0001e2000c101120 */
[----:B------:R-:W-:Y:S02]  /*38350*/  LOP3.LUT P1, RZ, R8, 0x100000, RZ, 0xc0, !PT ;  /* 0x0010000008ff7812 */ /* 0x000fe4000782c0ff */
[----:B------:R-:W-:Y:S01]  /*38360*/  PRMT R153, R153, 0x7773, RZ ;  /* 0x0000777399997816 */ /* 0x000fe200000000ff */
[----:B------:R1:W-:Y:S04]  /*38370*/  @P2 STG.E.U8 desc[UR32][R176.64], R0 ;  /* 0x00000000b0002986 */ /* 0x0003e8000c101120 */
[----:B------:R3:W-:Y:S04]  /*38380*/  @P3 STG.E.U8 desc[UR32][R178.64], R153 ;  /* 0x00000099b2003986 */ /* 0x0007e8000c101120 */
[----:B0-----:R-:W4:Y:S01]  /*38390*/  LDL.LU.64 R174, [R1+0x7b8] ;  /* 0x0007b80001ae7983 */ /* 0x001f220000300a00 */
[----:B-1----:R-:W-:-:S03]  /*383a0*/  PRMT R0, R154, 0x7772, RZ ;  /* 0x000077729a007816 */ /* 0x002fc600000000ff */
[----:B------:R-:W4:Y:S01]  /*383b0*/  LDL.LU.64 R176, [R1+0x7b0] ;  /* 0x0007b00001b07983 */ /* 0x000f220000300a00 */
[----:B------:R-:W-:-:S03]  /*383c0*/  PRMT R154, R154, 0x7773, RZ ;  /* 0x000077739a9a7816 */ /* 0x000fc600000000ff */
[----:B---3--:R-:W3:Y:S04]  /*383d0*/  LDL.LU.64 R178, [R1+0x7a0] ;  /* 0x0007a00001b27983 */ /* 0x008ee80000300a00 */
[----:B------:R-:W3:Y:S04]  /*383e0*/  LDL.LU.64 R156, [R1+0x798] ;  /* 0x00079800019c7983 */ /* 0x000ee80000300a00 */
[----:B------:R-:W3:Y:S01]  /*383f0*/  LDL.LU.64 R158, [R1+0x790] ;  /* 0x00079000019e7983 */ /* 0x000ee20000300a00 */
[----:B------:R-:W-:Y:S02]  /*38400*/  LOP3.LUT P4, RZ, R8, 0x80000000, RZ, 0xc0, !PT ;  /* 0x8000000008ff7812 */ /* 0x000fe4000788c0ff */
[----:B------:R-:W-:-:S11]  /*38410*/  LOP3.LUT R6, R6, 0xffefffff, RZ, 0xc0, !PT ;  /* 0xffefffff06067812 */ /* 0x000fd600078ec0ff */
[----:B------:R-:W-:Y:S02]  /*38420*/  @P4 LOP3.LUT R6, R6, 0x100000, RZ, 0xfc, !PT ;  /* 0x0010000006064812 */ /* 0x000fe400078efcff */
[----:B------:R-:W-:Y:S02]  /*38430*/  LOP3.LUT P4, RZ, R8, 0x40000000, RZ, 0xc0, !PT ;  /* 0x4000000008ff7812 */ /* 0x000fe4000788c0ff */
[----:B------:R-:W-:-:S11]  /*38440*/  LOP3.LUT R6, R6, 0xffdfffff, RZ, 0xc0, !PT ;  /* 0xffdfffff06067812 */ /* 0x000fd600078ec0ff */
[----:B------:R-:W-:Y:S02]  /*38450*/  @P4 LOP3.LUT R6, R6, 0x200000, RZ, 0xfc, !PT ;  /* 0x0020000006064812 */ /* 0x000fe400078efcff */
[----:B------:R-:W-:Y:S02]  /*38460*/  LOP3.LUT P4, RZ, R8, 0x20000000, RZ, 0xc0, !PT ;  /* 0x2000000008ff7812 */ /* 0x000fe4000788c0ff */
[----:B------:R-:W-:Y:S01]  /*38470*/  LOP3.LUT R6, R6, 0xffbfffff, RZ, 0xc0, !PT ;  /* 0xffbfffff06067812 */ /* 0x000fe200078ec0ff */
[----:B--2---:R-:W-:Y:S04]  /*38480*/  @P0 STG.E.U8 desc[UR32][R172.64], R0 ;  /* 0x00000000ac000986 */ /* 0x004fe8000c101120 */
[----:B------:R0:W-:Y:S04]  /*38490*/  @P1 STG.E.U8 desc[UR32][R148.64], R154 ;  /* 0x0000009a94001986 */ /* 0x0001e8000c101120 */
[----:B0-----:R-:W2:Y:S02]  /*384a0*/  LDL.LU.64 R148, [R1+0x10e0] ;  /* 0x0010e00001947983 */ /* 0x001ea40000300a00 */
[----:B------:R-:W-:-:S02]  /*384b0*/  @P4 LOP3.LUT R6, R6, 0x400000, RZ, 0xfc, !PT ;  /* 0x0040000006064812 */ /* 0x000fc400078efcff */
[----:B------:R-:W-:Y:S01]  /*384c0*/  LOP3.LUT P4, RZ, R8, 0x10000000, RZ, 0xc0, !PT ;  /* 0x1000000008ff7812 */ /* 0x000fe2000788c0ff */
[----:B------:R-:W3:Y:S01]  /*384d0*/  LDL.LU.64 R160, [R1+0x788] ;  /* 0x0007880001a07983 */ /* 0x000ee20000300a00 */
[----:B------:R-:W-:Y:S02]  /*384e0*/  LOP3.LUT R6, R6, 0xff7fffff, RZ, 0xc0, !PT ;  /* 0xff7fffff06067812 */ /* 0x000fe400078ec0ff */
[C---:B------:R-:W-:Y:S01]  /*384f0*/  LOP3.LUT P2, RZ, R8.reuse, 0x200000, RZ, 0xc0, !PT ;  /* 0x0020000008ff7812 */ /* 0x040fe2000784c0ff */
[----:B------:R-:W3:Y:S01]  /*38500*/  LDL.LU.64 R162, [R1+0x780] ;  /* 0x0007800001a27983 */ /* 0x000ee20000300a00 */
[----:B------:R-:W-:Y:S02]  /*38510*/  LOP3.LUT P3, RZ, R8, 0x400000, RZ, 0xc0, !PT ;  /* 0x0040000008ff7812 */ /* 0x000fe4000786c0ff */
[----:B------:R-:W-:Y:S01]  /*38520*/  PRMT R0, R155, 0x7772, RZ ;  /* 0x000077729b007816 */ /* 0x000fe200000000ff */
[----:B------:R-:W3:Y:S04]  /*38530*/  LDL.LU.64 R164, [R1+0x778] ;  /* 0x0007780001a47983 */ /* 0x000ee80000300a00 */
[----:B------:R-:W-:Y:S01]  /*38540*/  @P4 LOP3.LUT R6, R6, 0x800000, RZ, 0xfc, !PT ;  /* 0x0080000006064812 */ /* 0x000fe200078efcff */
[----:B------:R-:W3:Y:S01]  /*38550*/  LDL.LU.64 R166, [R1+0x770] ;  /* 0x0007700001a67983 */ /* 0x000ee20000300a00 */
[----:B------:R-:W-:-:S02]  /*38560*/  LOP3.LUT P4, RZ, R8, 0x8000000, RZ, 0xc0, !PT ;  /* 0x0800000008ff7812 */ /* 0x000fc4000788c0ff */
[----:B------:R-:W-:Y:S01]  /*38570*/  LOP3.LUT R6, R6, 0xfeffffff, RZ, 0xc0, !PT ;  /* 0xfeffffff06067812 */ /* 0x000fe200078ec0ff */
[----:B----4-:R2:W-:Y:S01]  /*38580*/  @P2 STG.E.U8 desc[UR32][R174.64], R0 ;  /* 0x00000000ae002986 */ /* 0x0105e2000c101120 */
[----:B------:R-:W-:-:S03]  /*38590*/  PRMT R155, R155, 0x7773, RZ ;  /* 0x000077739b9b7816 */ /* 0x000fc600000000ff */
[----:B------:R-:W4:Y:S06]  /*385a0*/  LDL.LU.64 R168, [R1+0x768] ;  /* 0x0007680001a87983 */ /* 0x000f2c0000300a00 */
[----:B------:R-:W-:Y:S01]  /*385b0*/  @P4 LOP3.LUT R6, R6, 0x1000000, RZ, 0xfc, !PT ;  /* 0x0100000006064812 */ /* 0x000fe200078efcff */
[----:B------:R-:W-:Y:S01]  /*385c0*/  @P3 STG.E.U8 desc[UR32][R176.64], R155 ;  /* 0x0000009bb0003986 */ /* 0x000fe2000c101120 */
[----:B------:R-:W-:Y:S02]  /*385d0*/  LOP3.LUT P4, RZ, R8, 0x4000000, RZ, 0xc0, !PT ;  /* 0x0400000008ff7812 */ /* 0x000fe4000788c0ff */
        /* <DEDUP_REMOVED lines=10> */
[----:B--2---:R-:W-:-:S11]  /*38680*/  PRMT R0, R148, 0x7770, RZ ;  /* 0x0000777094007816 */ /* 0x004fd600000000ff */
[----:B------:R0:W-:Y:S04]  /*38690*/  @P4 STG.E.U8 desc[UR32][R150.64], R0 ;  /* 0x0000000096004986 */ /* 0x0001e8000c101120 */
[----:B0-----:R-:W2:Y:S01]  /*386a0*/  LDL.LU.64 R150, [R1+0x10d8] ;  /* 0x0010d80001967983 */ /* 0x001ea20000300a00 */
[----:B------:R-:W-:-:S03]  /*386b0*/  LOP3.LUT P4, RZ, R6, 0x8000000, RZ, 0xc0, !PT ;  /* 0x0800000006ff7812 */ /* 0x000fc6000788c0ff */
[----:B------:R-:W4:Y:S01]  /*386c0*/  LDL.LU.64 R172, [R1+0x758] ;  /* 0x0007580001ac7983 */ /* 0x000f220000300a00 */
[----:B------:R-:W-:-:S03]  /*386d0*/  PRMT R0, R148, 0x7771, RZ ;  /* 0x0000777194007816 */ /* 0x000fc600000000ff */
[----:B------:R-:W4:Y:S04]  /*386e0*/  LDL.LU.64 R174, [R1+0x750] ;  /* 0x0007500001ae7983 */ /* 0x000f280000300a00 */
[----:B------:R-:W4:Y:S04]  /*386f0*/  LDL.LU.64 R176, [R1+0x748] ;  /* 0x0007480001b07983 */ /* 0x000f280000300a00 */
[----:B---3--:R0:W-:Y:S04]  /*38700*/  @P4 STG.E.U8 desc[UR32][R178.64], R0 ;  /* 0x00000000b2004986 */ /* 0x0081e8000c101120 */
[----:B0-----:R-:W3:Y:S01]  /*38710*/  LDL.LU.64 R178, [R1+0x740] ;  /* 0x0007400001b27983 */ /* 0x001ee20000300a00 */
[----:B------:R-:W-:-:S02]  /*38720*/  LOP3.LUT P4, RZ, R6, 0x4000000, RZ, 0xc0, !PT ;  /* 0x0400000006ff7812 */ /* 0x000fc4000788c0ff */
[----:B------:R-:W-:-:S11]  /*38730*/  PRMT R0, R149, 0x7770, RZ ;  /* 0x0000777095007816 */ /* 0x000fd600000000ff */
[----:B------:R0:W-:Y:S01]  /*38740*/  @P4 STG.E.U8 desc[UR32][R156.64], R0 ;  /* 0x000000009c004986 */ /* 0x0001e2000c101120 */
[----:B------:R-:W-:Y:S02]  /*38750*/  LOP3.LUT P4, RZ, R6, 0x2000000, RZ, 0xc0, !PT ;  /* 0x0200000006ff7812 */ /* 0x000fe4000788c0ff */
[----:B0-----:R-:W-:-:S11]  /*38760*/  PRMT R0, R149, 0x7771, RZ ;  /* 0x0000777195007816 */ /* 0x001fd600000000ff */
[----:B------:R2:W-:Y:S01]  /*38770*/  @P4 STG.E.U8 desc[UR32][R158.64], R0 ;  /* 0x000000009e004986 */ /* 0x0005e2000c101120 */
[----:B------:R-:W-:Y:S02]  /*38780*/  LOP3.LUT P4, RZ, R6, 0x1000000, RZ, 0xc0, !PT ;  /* 0x0100000006ff7812 */ /* 0x000fe4000788c0ff */
[C---:B------:R-:W-:Y:S02]  /*38790*/  LOP3.LUT P5, RZ, R9.reuse, 0x1, RZ, 0xc0, !PT ;  /* 0x0000000109ff7812 */ /* 0x040fe400078ac0ff */
[C---:B------:R-:W-:Y:S02]  /*387a0*/  LOP3.LUT P6, RZ, R9.reuse, 0x2, RZ, 0xc0, !PT ;  /* 0x0000000209ff7812 */ /* 0x040fe400078cc0ff */
[C---:B------:R-:W-:Y:S02]  /*387b0*/  LOP3.LUT P0, RZ, R9.reuse, 0x4, RZ, 0xc0, !PT ;  /* 0x0000000409ff7812 */ /* 0x040fe4000780c0ff */
[C---:B------:R-:W-:Y:S02]  /*387c0*/  LOP3.LUT P1, RZ, R9.reuse, 0x8, RZ, 0xc0, !PT ;  /* 0x0000000809ff7812 */ /* 0x040fe4000782c0ff */
[----:B------:R-:W-:-:S02]  /*387d0*/  LOP3.LUT P2, RZ, R9, 0x10, RZ, 0xc0, !PT ;  /* 0x0000001009ff7812 */ /* 0x000fc4000784c0ff */
[----:B------:R-:W-:Y:S02]  /*387e0*/  LOP3.LUT P3, RZ, R9, 0x20, RZ, 0xc0, !PT ;  /* 0x0000002009ff7812 */ /* 0x000fe4000786c0ff */
[----:B--2---:R-:W-:-:S05]  /*387f0*/  PRMT R0, R150, 0x7770, RZ ;  /* 0x0000777096007816 */ /* 0x004fca00000000ff */
[----:B------:R0:W-:Y:S01]  /*38800*/  @P4 STG.E.U8 desc[UR32][R160.64], R0 ;  /* 0x00000000a0004986 */ /* 0x0001e2000c101120 */
[----:B------:R-:W-:Y:S02]  /*38810*/  LOP3.LUT P4, RZ, R6, 0x800000, RZ, 0xc0, !PT ;  /* 0x0080000006ff7812 */ /* 0x000fe4000788c0ff */
[----:B0-----:R-:W-:-:S11]  /*38820*/  PRMT R0, R150, 0x7771, RZ ;  /* 0x0000777196007816 */ /* 0x001fd600000000ff */
        /* <DEDUP_REMOVED lines=8> */
[C---:B0-----:R-:W-:Y:S02]  /*388b0*/  PRMT R0, R148.reuse, 0x7772, RZ ;  /* 0x0000777294007816 */ /* 0x041fe400000000ff */
[----:B------:R-:W-:-:S09]  /*388c0*/  PRMT R148, R148, 0x7773, RZ ;  /* 0x0000777394947816 */ /* 0x000fd200000000ff */
[----:B----4-:R0:W-:Y:S04]  /*388d0*/  @P4 STG.E.U8 desc[UR32][R168.64], R0 ;  /* 0x00000000a8004986 */ /* 0x0101e8000c101120 */
[----:B------:R-:W-:Y:S01]  /*388e0*/  @P5 STG.E.U8 desc[UR32][R170.64], R148 ;  /* 0x00000094aa005986 */ /* 0x000fe2000c101120 */
[C---:B0-----:R-:W-:Y:S02]  /*388f0*/  PRMT R0, R149.reuse, 0x7772, RZ ;  /* 0x0000777295007816 */ /* 0x041fe400000000ff */
[----:B------:R-:W-:-:S03]  /*38900*/  PRMT R149, R149, 0x7773, RZ ;  /* 0x0000777395957816 */ /* 0x000fc600000000ff */
[----:B------:R0:W-:Y:S04]  /*38910*/  @P6 STG.E.U8 desc[UR32][R172.64], R0 ;  /* 0x00000000ac006986 */ /* 0x0001e8000c101120 */
[----:B------:R-:W-:Y:S01]  /*38920*/  @P0 STG.E.U8 desc[UR32][R174.64], R149 ;  /* 0x00000095ae000986 */ /* 0x000fe2000c101120 */
[C---:B0-----:R-:W-:Y:S02]  /*38930*/  PRMT R0, R150.reuse, 0x7772, RZ ;  /* 0x0000777296007816 */ /* 0x041fe400000000ff */
[----:B------:R-:W-:-:S03]  /*38940*/  PRMT R150, R150, 0x7773, RZ ;  /* 0x0000777396967816 */ /* 0x000fc600000000ff */
[----:B------:R0:W-:Y:S04]  /*38950*/  @P1 STG.E.U8 desc[UR32][R176.64], R0 ;  /* 0x00000000b0001986 */ /* 0x0001e8000c101120 */
[----:B---3--:R-:W-:Y:S01]  /*38960*/  @P2 STG.E.U8 desc[UR32][R178.64], R150 ;  /* 0x00000096b2002986 */ /* 0x008fe2000c101120 */
[----:B0-----:R-:W-:-:S05]  /*38970*/  PRMT R0, R151, 0x7772, RZ ;  /* 0x0000777297007816 */ /* 0x001fca00000000ff */
[----:B------:R0:W-:Y:S04]  /*38980*/  @P3 STG.E.U8 desc[UR32][R144.64], R0 ;  /* 0x0000000090003986 */ /* 0x0001e8000c101120 */
[----:B0-----:R-:W2:Y:S04]  /*38990*/  LDL.LU.64 R144, [R1+0x10d0] ;  /* 0x0010d00001907983 */ /* 0x001ea80000300a00 */
[----:B------:R-:W3:Y:S04]  /*389a0*/  LDL.LU.64 R172, [R1+0x730] ;  /* 0x0007300001ac7983 */ /* 0x000ee80000300a00 */
[----:B------:R-:W4:Y:S01]  /*389b0*/  LDL.LU.64 R174, [R1+0x728] ;  /* 0x0007280001ae7983 */ /* 0x000f220000300a00 */
[----:B------:R-:W-:-:S02]  /*389c0*/  LOP3.LUT P0, RZ, R9, 0x40, RZ, 0xc0, !PT ;  /* 0x0000004009ff7812 */ /* 0x000fc4000780c0ff */
[C---:B------:R-:W-:Y:S01]  /*389d0*/  LOP3.LUT P1, RZ, R9.reuse, 0x80, RZ, 0xc0, !PT ;  /* 0x0000008009ff7812 */ /* 0x040fe2000782c0ff */
[----:B------:R-:W4:Y:S01]  /*389e0*/  LDL.LU.64 R176, [R1+0x718] ;  /* 0x0007180001b07983 */ /* 0x000f220000300a00 */
[----:B------:R-:W-:Y:S02]  /*389f0*/  LOP3.LUT P2, RZ, R9, 0x100, RZ, 0xc0, !PT ;  /* 0x0000010009ff7812 */ /* 0x000fe4000784c0ff */
[----:B------:R-:W-:Y:S01]  /*38a00*/  PRMT R151, R151, 0x7773, RZ ;  /* 0x0000777397977816 */ /* 0x000fe200000000ff */
        /* <DEDUP_REMOVED lines=15> */
[C---:B--2---:R-:W-:Y:S01]  /*38b00*/  PRMT R0, R144.reuse, 0x7770, RZ ;  /* 0x0000777090007816 */ /* 0x044fe200000000ff */
[----:B---3--:R-:W-:Y:S04]  /*38b10*/  @P0 STG.E.U8 desc[UR32][R172.64], R151 ;  /* 0x00000097ac000986 */ /* 0x008fe8000c101120 */
[----:B----4-:R0:W-:Y:S02]  /*38b20*/  @P1 STG.E.U8 desc[UR32][R174.64], R0 ;  /* 0x00000000ae001986 */ /* 0x0101e4000c101120 */
[----:B0-----:R-:W-:-:S05]  /*38b30*/  PRMT R0, R144, 0x7771, RZ ;  /* 0x0000777190007816 */ /* 0x001fca00000000ff */
[----:B------:R0:W-:Y:S04]  /*38b40*/  @P2 STG.E.U8 desc[UR32][R146.64], R0 ;  /* 0x0000000092002986 */ /* 0x0001e8000c101120 */
[----:B0-----:R-:W2:Y:S01]  /*38b50*/  LDL.LU.64 R146, [R1+0x10c8] ;  /* 0x0010c80001927983 */ /* 0x001ea20000300a00 */
[----:B------:R-:W-:Y:S02]  /*38b60*/  @P4 LOP3.LUT R6, R6, 0x4000, RZ, 0xfc, !PT ;  /* 0x0000400006064812 */ /* 0x000fe400078efcff */
[C---:B------:R-:W-:Y:S01]  /*38b70*/  LOP3.LUT P4, RZ, R9.reuse, 0x8000, RZ, 0xc0, !PT ;  /* 0x0000800009ff7812 */ /* 0x040fe2000788c0ff */
[----:B------:R-:W3:Y:S01]  /*38b80*/  LDL.LU.64 R170, [R1+0x6d0] ;  /* 0x0006d00001aa7983 */ /* 0x000ee20000300a00 */
[----:B------:R-:W-:Y:S02]  /*38b90*/  LOP3.LUT R6, R6, 0xffff7fff, RZ, 0xc0, !PT ;  /* 0xffff7fff06067812 */ /* 0x000fe400078ec0ff */
[----:B------:R-:W-:Y:S01]  /*38ba0*/  LOP3.LUT P3, RZ, R9, 0x200, RZ, 0xc0, !PT ;  /* 0x0000020009ff7812 */ /* 0x000fe2000786c0ff */
[----:B------:R-:W4:Y:S01]  /*38bb0*/  LDL.LU.64 R172, [R1+0x6c8] ;  /* 0x0006c80001ac7983 */ /* 0x000f220000300a00 */
[----:B------:R-:W-:-:S03]  /*38bc0*/  PRMT R0, R145, 0x7770, RZ ;  /* 0x0000777091007816 */ /* 0x000fc600000000ff */
[----:B------:R-:W4:Y:S04]  /*38bd0*/  LDL.LU.64 R174, [R1+0x6c0] ;  /* 0x0006c00001ae7983 */ /* 0x000f280000300a00 */
        /* <DEDUP_REMOVED lines=12> */
[----:B------:R0:W-:Y:S10]  /*38ca0*/  @P3 STG.E.U8 desc[UR32][R176.64], R0 ;  /* 0x00000000b0003986 */ /* 0x0001f4000c101120 */
[----:B------:R-:W-:-:S02]  /*38cb0*/  @P4 LOP3.LUT R6, R6, 0x80000, RZ, 0xfc, !PT ;  /* 0x0008000006064812 */ /* 0x000fc400078efcff */
[----:B------:R-:W-:Y:S01]  /*38cc0*/  LOP3.LUT P4, RZ, R9, 0x400, RZ, 0xc0, !PT ;  /* 0x0000040009ff7812 */ /* 0x000fe2000788c0ff */
[----:B0-----:R-:W4:Y:S01]  /*38cd0*/  LDL.LU.64 R176, [R1+0x6b8] ;  /* 0x0006b80001b07983 */ /* 0x001f220000300a00 */
[----:B------:R-:W-:-:S11]  /*38ce0*/  PRMT R0, R145, 0x7771, RZ ;  /* 0x0000777191007816 */ /* 0x000fd600000000ff */
[----:B------:R0:W-:Y:S01]  /*38cf0*/  @P4 STG.E.U8 desc[UR32][R178.64], R0 ;  /* 0x00000000b2004986 */ /* 0x0001e2000c101120 */
[----:B------:R-:W-:-:S03]  /*38d00*/  LOP3.LUT P4, RZ, R6, 0x80000, RZ, 0xc0, !PT ;  /* 0x0008000006ff7812 */ /* 0x000fc6000788c0ff */
[----:B0-----:R-:W4:Y:S01]  /*38d10*/  LDL.LU.64 R178, [R1+0x6b0] ;  /* 0x0006b00001b27983 */ /* 0x001f220000300a00 */
[----:B--2---:R-:W-:-:S09]  /*38d20*/  PRMT R0, R146, 0x7770, RZ ;  /* 0x0000777092007816 */ /* 0x004fd200000000ff */
        /* <DEDUP_REMOVED lines=14> */
[----:B------:R-:W-:-:S11]  /*38e10*/  PRMT R144, R144, 0x7773, RZ ;  /* 0x0000777390907816 */ /* 0x000fd600000000ff */
[----:B------:R-:W-:Y:S01]  /*38e20*/  @P4 STG.E.U8 desc[UR32][R168.64], R144 ;  /* 0x00000090a8004986 */ /* 0x000fe2000c101120 */
[----:B------:R-:W-:Y:S02]  /*38e30*/  LOP3.LUT P4, RZ, R6, 0x2000, RZ, 0xc0, !PT ;  /* 0x0000200006ff7812 */ /* 0x000fe4000788c0ff */
[----:B0-----:R-:W-:-:S11]  /*38e40*/  PRMT R0, R145, 0x7772, RZ ;  /* 0x0000777291007816 */ /* 0x001fd600000000ff */
[----:B------:R0:W-:Y:S04]  /*38e50*/  @P4 STG.E.U8 desc[UR32][R140.64], R0 ;  /* 0x000000008c004986 */ /* 0x0001e8000c101120 */
[----:B0-----:R-:W2:Y:S01]  /*38e60*/  LDL.LU.64 R140, [R1+0x10c0] ;  /* 0x0010c000018c7983 */ /* 0x001ea20000300a00 */
[----:B------:R-:W-:Y:S02]  /*38e70*/  LOP3.LUT P4, RZ, R6, 0x1000, RZ, 0xc0, !PT ;  /* 0x0000100006ff7812 */ /* 0x000fe4000788c0ff */
[C---:B------:R-:W-:Y:S02]  /*38e80*/  LOP3.LUT P5, RZ, R9.reuse, 0x80000, RZ, 0xc0, !PT ;  /* 0x0008000009ff7812 */ /* 0x040fe400078ac0ff */
[C---:B------:R-:W-:Y:S02]  /*38e90*/  LOP3.LUT P6, RZ, R9.reuse, 0x100000, RZ, 0xc0, !PT ;  /* 0x0010000009ff7812 */ /* 0x040fe400078cc0ff */
[----:B------:R-:W-:-:S02]  /*38ea0*/  LOP3.LUT P0, RZ, R9, 0x200000, RZ, 0xc0, !PT ;  /* 0x0020000009ff7812 */ /* 0x000fc4000780c0ff */
[----:B------:R-:W-:Y:S02]  /*38eb0*/  PRMT R145, R145, 0x7773, RZ ;  /* 0x0000777391917816 */ /* 0x000fe400000000ff */
[C---:B------:R-:W-:Y:S02]  /*38ec0*/  PRMT R0, R146.reuse, 0x7772, RZ ;  /* 0x0000777292007816 */ /* 0x040fe400000000ff */
[C---:B------:R-:W-:Y:S01]  /*38ed0*/  LOP3.LUT P1, RZ, R9.reuse, 0x400000, RZ, 0xc0, !PT ;  /* 0x0040000009ff7812 */ /* 0x040fe2000782c0ff */
[----:B---3--:R-:W-:Y:S01]  /*38ee0*/  @P4 STG.E.U8 desc[UR32][R170.64], R145 ;  /* 0x00000091aa004986 */ /* 0x008fe2000c101120 */
[C---:B------:R-:W-:Y:S02]  /*38ef0*/  LOP3.LUT P2, RZ, R9.reuse, 0x800000, RZ, 0xc0, !PT ;  /* 0x0080000009ff7812 */ /* 0x040fe4000784c0ff */
[----:B------:R-:W-:Y:S01]  /*38f00*/  PRMT R146, R146, 0x7773, RZ ;  /* 0x0000777392927816 */ /* 0x000fe200000000ff */
[----:B----4-:R0:W-:Y:S01]  /*38f10*/  @P5 STG.E.U8 desc[UR32][R172.64], R0 ;  /* 0x00000000ac005986 */ /* 0x0101e2000c101120 */
[----:B------:R-:W-:-:S03]  /*38f20*/  LOP3.LUT P3, RZ, R9, 0x1000000, RZ, 0xc0, !PT ;  /* 0x0100000009ff7812 */ /* 0x000fc6000786c0ff */
[----:B------:R-:W-:Y:S01]  /*38f30*/  @P6 STG.E.U8 desc[UR32][R174.64], R146 ;  /* 0x00000092ae006986 */ /* 0x000fe2000c101120 */
[C---:B0-----:R-:W-:Y:S02]  /*38f40*/  PRMT R0, R147.reuse, 0x7772, RZ ;  /* 0x0000777293007816 */ /* 0x041fe400000000ff */
[----:B------:R-:W-:-:S03]  /*38f50*/  PRMT R147, R147, 0x7773, RZ ;  /* 0x0000777393937816 */ /* 0x000fc600000000ff */
[----:B------:R2:W-:Y:S04]  /*38f60*/  @P0 STG.E.U8 desc[UR32][R176.64], R0 ;  /* 0x00000000b0000986 */ /* 0x0005e8000c101120 */
[----:B------:R-:W-:Y:S01]  /*38f70*/  @P1 STG.E.U8 desc[UR32][R178.64], R147 ;  /* 0x00000093b2001986 */ /* 0x000fe2000c101120 */
[----:B--2---:R-:W-:-:S05]  /*38f80*/  PRMT R0, R140, 0x7770, RZ ;  /* 0x000077708c007816 */ /* 0x004fca00000000ff */
[----:B------:R0:W-:Y:S02]  /*38f90*/  @P2 STG.E.U8 desc[UR32][R2.64], R0 ;  /* 0x0000000002002986 */ /* 0x0001e4000c101120 */
[----:B0-----:R-:W-:Y:S02]  /*38fa0*/  PRMT R0, R140, 0x7771, RZ ;  /* 0x000077718c007816 */ /* 0x001fe400000000ff */
[----:B------:R-:W2:Y:S04]  /*38fb0*/  LDL.LU.64 R2, [R1+0x10b8] ;  /* 0x0010b80001027983 */ /* 0x000ea80000300a00 */
[----:B------:R0:W-:Y:S04]  /*38fc0*/  @P3 STG.E.U8 desc[UR32][R142.64], R0 ;  /* 0x000000008e003986 */ /* 0x0001e8000c101120 */
[----:B0-----:R-:W3:Y:S04]  /*38fd0*/  LDL.LU.64 R142, [R1+0x10b0] ;  /* 0x0010b000018e7983 */ /* 0x001ee80000300a00 */
[----:B------:R-:W4:Y:S04]  /*38fe0*/  LDL.LU.64 R166, [R1+0x698] ;  /* 0x0006980001a67983 */ /* 0x000f280000300a00 */
        /* <DEDUP_REMOVED lines=8> */
[----:B------:R-:W-:-:S03]  /*39070*/  LOP3.LUT P0, RZ, R9, 0x2000000, RZ, 0xc0, !PT ;  /* 0x0200000009ff7812 */ /* 0x000fc6000780c0ff */
[----:B------:R-:W3:Y:S01]  /*39080*/  LDL.LU.64 R164, [R1+0x648] ;  /* 0x0006480001a47983 */ /* 0x000ee20000300a00 */
[----:B------:R-:W-:Y:S02]  /*39090*/  PRMT R0, R141, 0x7770, RZ ;  /* 0x000077708d007816 */ /* 0x000fe400000000ff */
[----:B------:R-:W-:Y:S02]  /*390a0*/  LOP3.LUT R6, R6, 0xffffffef, RZ, 0xc0, !PT ;  /* 0xffffffef06067812 */ /* 0x000fe400078ec0ff */
[C---:B------:R-:W-:Y:S02]  /*390b0*/  LOP3.LUT P1, RZ, R9.reuse, 0x4000000, RZ, 0xc0, !PT ;  /* 0x0400000009ff7812 */ /* 0x040fe4000782c0ff */
[C---:B------:R-:W-:Y:S02]  /*390c0*/  LOP3.LUT P2, RZ, R9.reuse, 0x8000000, RZ, 0xc0, !PT ;  /* 0x0800000009ff7812 */ /* 0x040fe4000784c0ff */
[----:B------:R-:W-:Y:S01]  /*390d0*/  LOP3.LUT P3, RZ, R9, 0x10000000, RZ, 0xc0, !PT ;  /* 0x1000000009ff7812 */ /* 0x000fe2000786c0ff */
[----:B----4-:R0:W-:Y:S04]  /*390e0*/  @P0 STG.E.U8 desc[UR32][R166.64], R0 ;  /* 0x00000000a6000986 */ /* 0x0101e8000c101120 */
[----:B0-----:R-:W4:Y:S01]  /*390f0*/  LDL.LU.64 R166, [R1+0x640] ;  /* 0x0006400001a67983 */ /* 0x001f220000300a00 */
[----:B--2---:R-:W-:-:S13]  /*39100*/  LOP3.LUT P4, RZ, R2, 0x20, RZ, 0xc0, !PT ;  /* 0x0000002002ff7812 */ /* 0x004fda000788c0ff */
        /* <DEDUP_REMOVED lines=17> */
[----:B------:R-:W-:Y:S02]  /*39220*/  LOP3.LUT R6, R6, 0xfffffbff, RZ, 0xc0, !PT ;  /* 0xfffffbff06067812 */ /* 0x000fe400078ec0ff */
[----:B------:R-:W-:-:S09]  /*39230*/  PRMT R0, R141, 0x7771, RZ ;  /* 0x000077718d007816 */ /* 0x000fd200000000ff */
[----:B------:R-:W-:Y:S02]  /*39240*/  @P4 LOP3.LUT R6, R6, 0x400, RZ, 0xfc, !PT ;  /* 0x0000040006064812 */ /* 0x000fe400078efcff */
[----:B------:R-:W-:Y:S01]  /*39250*/  LOP3.LUT P4, RZ, R9, 0x40000000, RZ, 0xc0, !PT ;  /* 0x4000000009ff7812 */ /* 0x000fe2000788c0ff */
[----:B---3--:R0:W-:Y:S01]  /*39260*/  @P1 STG.E.U8 desc[UR32][R168.64], R0 ;  /* 0x00000000a8001986 */ /* 0x0081e2000c101120 */
[----:B------:R-:W-:Y:S02]  /*39270*/  LOP3.LUT R6, R6, 0xfffff7ff, RZ, 0xc0, !PT ;  /* 0xfffff7ff06067812 */ /* 0x000fe400078ec0ff */
[----:B0-----:R-:W-:Y:S01]  /*39280*/  PRMT R0, R142, 0x7770, RZ ;  /* 0x000077708e007816 */ /* 0x001fe200000000ff */
[----:B------:R-:W2:Y:S08]  /*39290*/  LDL.LU.64 R168, [R1+0x630] ;  /* 0x0006300001a87983 */ /* 0x000eb00000300a00 */
[----:B------:R-:W-:-:S02]  /*392a0*/  @P4 LOP3.LUT R6, R6, 0x800, RZ, 0xfc, !PT ;  /* 0x0000080006064812 */ /* 0x000fc400078efcff */
[----:B------:R-:W-:Y:S01]  /*392b0*/  LOP3.LUT P4, RZ, R9, 0x20000000, RZ, 0xc0, !PT ;  /* 0x2000000009ff7812 */ /* 0x000fe2000788c0ff */
[----:B------:R0:W-:Y:S02]  /*392c0*/  @P2 STG.E.U8 desc[UR32][R170.64], R0 ;  /* 0x00000000aa002986 */ /* 0x0001e4000c101120 */
[----:B0-----:R-:W-:Y:S02]  /*392d0*/  PRMT R0, R142, 0x7771, RZ ;  /* 0x000077718e007816 */ /* 0x001fe400000000ff */
[----:B------:R-:W3:Y:S04]  /*392e0*/  LDL.LU.64 R170, [R1+0x628] ;  /* 0x0006280001aa7983 */ /* 0x000ee80000300a00 */
[----:B------:R0:W-:Y:S02]  /*392f0*/  @P3 STG.E.U8 desc[UR32][R172.64], R0 ;  /* 0x00000000ac003986 */ /* 0x0001e4000c101120 */
[----:B0-----:R-:W-:-:S02]  /*39300*/  PRMT R0, R143, 0x7770, RZ ;  /* 0x000077708f007816 */ /* 0x001fc400000000ff */
[----:B------:R-:W3:Y:S04]  /*39310*/  LDL.LU.64 R172, [R1+0x620] ;  /* 0x0006200001ac7983 */ /* 0x000ee80000300a00 */
[----:B------:R0:W-:Y:S01]  /*39320*/  @P4 STG.E.U8 desc[UR32][R174.64], R0 ;  /* 0x00000000ae004986 */ /* 0x0001e2000c101120 */
[C---:B------:R-:W-:Y:S02]  /*39330*/  LOP3.LUT P4, RZ, R6.reuse, 0x800, RZ, 0xc0, !PT ;  /* 0x0000080006ff7812 */ /* 0x040fe4000788c0ff */
[----:B0-----:R-:W-:Y:S01]  /*39340*/  PRMT R0, R143, 0x7771, RZ ;  /* 0x000077718f007816 */ /* 0x001fe200000000ff */
[----:B------:R-:W3:Y:S10]  /*39350*/  LDL.LU.64 R174, [R1+0x618] ;  /* 0x0006180001ae7983 */ /* 0x000ef40000300a00 */
[----:B------:R0:W-:Y:S01]  /*39360*/  @P4 STG.E.U8 desc[UR32][R176.64], R0 ;  /* 0x00000000b0004986 */ /* 0x0001e2000c101120 */
[----:B------:R-:W-:-:S02]  /*39370*/  LOP3.LUT P4, RZ, R6, 0x400, RZ, 0xc0, !PT ;  /* 0x0000040006ff7812 */ /* 0x000fc4000788c0ff */
[----:B0-----:R-:W-:Y:S01]  /*39380*/  PRMT R0, R140, 0x7772, RZ ;  /* 0x000077728c007816 */ /* 0x001fe200000000ff */
[----:B------:R-:W3:Y:S10]  /*39390*/  LDL.LU.64 R176, [R1+0x610] ;  /* 0x0006100001b07983 */ /* 0x000ef40000300a00 */
[----:B------:R0:W-:Y:S01]  /*393a0*/  @P4 STG.E.U8 desc[UR32][R178.64], R0 ;  /* 0x00000000b2004986 */ /* 0x0001e2000c101120 */
[----:B------:R-:W-:-:S02]  /*393b0*/  LOP3.LUT P4, RZ, R6, 0x200, RZ, 0xc0, !PT ;  /* 0x0000020006ff7812 */ /* 0x000fc4000788c0ff */
[----:B------:R-:W-:Y:S02]  /*393c0*/  PRMT R140, R140, 0x7773, RZ ;  /* 0x000077738c8c7816 */ /* 0x000fe400000000ff */
[----:B0-----:R-:W-:Y:S01]  /*393d0*/  PRMT R0, R141, 0x7772, RZ ;  /* 0x000077728d007816 */ /* 0x001fe200000000ff */
[----:B------:R-:W3:Y:S08]  /*393e0*/  LDL.LU.64 R178, [R1+0x608] ;  /* 0x0006080001b27983 */ /* 0x000ef00000300a00 */
[----:B------:R-:W-:Y:S01]  /*393f0*/  @P4 STG.E.U8 desc[UR32][R160.64], R140 ;  /* 0x0000008ca0004986 */ /* 0x000fe2000c101120 */
[----:B------:R-:W-:-:S02]  /*39400*/  LOP3.LUT P4, RZ, R6, 0x100, RZ, 0xc0, !PT ;  /* 0x0000010006ff7812 */ /* 0x000fc4000788c0ff */
[----:B------:R-:W-:-:S11]  /*39410*/  PRMT R141, R141, 0x7773, RZ ;  /* 0x000077738d8d7816 */ /* 0x000fd600000000ff */
[----:B------:R0:W-:Y:S01]  /*39420*/  @P4 STG.E.U8 desc[UR32][R162.64], R0 ;  /* 0x00000000a2004986 */ /* 0x0001e2000c101120 */
[----:B------:R-:W-:-:S13]  /*39430*/  LOP3.LUT P4, RZ, R6, 0x80, RZ, 0xc0, !PT ;  /* 0x0000008006ff7812 */ /* 0x000fda000788c0ff */
[----:B------:R1:W-:Y:S01]  /*39440*/  @P4 STG.E.U8 desc[UR32][R136.64], R141 ;  /* 0x0000008d88004986 */ /* 0x0003e2000c101120 */
[----:B------:R-:W-:Y:S02]  /*39450*/  LOP3.LUT P4, RZ, R6, 0x40, RZ, 0xc0, !PT ;  /* 0x0000004006ff7812 */ /* 0x000fe4000788c0ff */
[----:B0-----:R-:W-:Y:S01]  /*39460*/  PRMT R0, R142, 0x7772, RZ ;  /* 0x000077728e007816 */ /* 0x001fe200000000ff */
[----:B-1----:R-:W3:Y:S10]  /*39470*/  LDL.LU.64 R136, [R1+0x10a8] ;  /* 0x0010a80001887983 */ /* 0x002ef40000300a00 */
[----:B------:R0:W-:Y:S01]  /*39480*/  @P4 STG.E.U8 desc[UR32][R164.64], R0 ;  /* 0x00000000a4004986 */ /* 0x0001e2000c101120 */
[----:B------:R-:W-:-:S02]  /*39490*/  LOP3.LUT P4, RZ, R6, 0x20, RZ, 0xc0, !PT ;  /* 0x0000002006ff7812 */ /* 0x000fc4000788c0ff */
[----:B------:R-:W-:Y:S02]  /*394a0*/  PRMT R142, R142, 0x7773, RZ ;  /* 0x000077738e8e7816 */ /* 0x000fe400000000ff */
[----:B0-----:R-:W-:-:S09]  /*394b0*/  PRMT R0, R143, 0x7772, RZ ;  /* 0x000077728f007816 */ /* 0x001fd200000000ff */
[----:B----4-:R-:W-:Y:S01]  /*394c0*/  @P4 STG.E.U8 desc[UR32][R166.64], R142 ;  /* 0x0000008ea6004986 */ /* 0x010fe2000c101120 */
[----:B------:R-:W-:-:S13]  /*394d0*/  LOP3.LUT P4, RZ, R6, 0x10, RZ, 0xc0, !PT ;  /* 0x0000001006ff7812 */ /* 0x000fda000788c0ff */
[----:B------:R0:W-:Y:S04]  /*394e0*/  @P4 STG.E.U8 desc[UR32][R138.64], R0 ;  /* 0x000000008a004986 */ /* 0x0001e8000c101120 */
[----:B0-----:R-:W4:Y:S01]  /*394f0*/  LDL.LU.64 R138, [R1+0x10a0] ;  /* 0x0010a000018a7983 */ /* 0x001f220000300a00 */
[C---:B------:R-:W-:Y:S02]  /*39500*/  LOP3.LUT P5, RZ, R2.reuse, 0x40, RZ, 0xc0, !PT ;  /* 0x0000004002ff7812 */ /* 0x040fe400078ac0ff */
[C---:B------:R-:W-:Y:S01]  /*39510*/  LOP3.LUT P6, RZ, R2.reuse, 0x80, RZ, 0xc0, !PT ;  /* 0x0000008002ff7812 */ /* 0x040fe200078cc0ff */
[----:B------:R-:W4:Y:S01]  /*39520*/  LDL.LU.64 R166, [R1+0x600] ;  /* 0x0006000001a67983 */ /* 0x000f220000300a00 */
[----:B------:R-:W-:Y:S02]  /*39530*/  LOP3.LUT P0, RZ, R2, 0x100, RZ, 0xc0, !PT ;  /* 0x0000010002ff7812 */ /* 0x000fe4000780c0ff */
[----:B------:R-:W-:-:S02]  /*39540*/  PRMT R143, R143, 0x7773, RZ ;  /* 0x000077738f8f7816 */ /* 0x000fc400000000ff */
[C---:B------:R-:W-:Y:S02]  /*39550*/  LOP3.LUT P1, RZ, R2.reuse, 0x200, RZ, 0xc0, !PT ;  /* 0x0000020002ff7812 */ /* 0x040fe4000782c0ff */
[C---:B------:R-:W-:Y:S02]  /*39560*/  LOP3.LUT P2, RZ, R2.reuse, 0x400, RZ, 0xc0, !PT ;  /* 0x0000040002ff7812 */ /* 0x040fe4000784c0ff */
[----:B------:R-:W-:Y:S01]  /*39570*/  LOP3.LUT P3, RZ, R2, 0x800, RZ, 0xc0, !PT ;  /* 0x0000080002ff7812 */ /* 0x000fe2000786c0ff */
[----:B--2---:R0:W-:Y:S04]  /*39580*/  @P5 STG.E.U8 desc[UR32][R168.64], R143 ;  /* 0x0000008fa8005986 */ /* 0x0041e8000c101120 */
[----:B0-----:R-:W2:Y:S01]  /*39590*/  LDL.LU.64 R168, [R1+0x5f8] ;  /* 0x0005f80001a87983 */ /* 0x001ea20000300a00 */
[----:B---3--:R-:W-:-:S05]  /*395a0*/  PRMT R0, R136, 0x7770, RZ ;  /* 0x0000777088007816 */ /* 0x008fca00000000ff */
[----:B------:R0:W-:Y:S02]  /*395b0*/  @P6 STG.E.U8 desc[UR32][R170.64], R0 ;  /* 0x00000000aa006986 */ /* 0x0001e4000c101120 */
[----:B0-----:R-:W-:Y:S02]  /*395c0*/  PRMT R0, R136, 0x7771, RZ ;  /* 0x0000777188007816 */ /* 0x001fe400000000ff */
[----:B------:R-:W3:Y:S04]  /*395d0*/  LDL.LU.64 R170, [R1+0x5f0] ;  /* 0x0005f00001aa7983 */ /* 0x000ee80000300a00 */
[----:B------:R0:W-:Y:S02]  /*395e0*/  @P0 STG.E.U8 desc[UR32][R172.64], R0 ;  /* 0x00000000ac000986 */ /* 0x0001e4000c101120 */
[----:B0-----:R-:W-:-:S02]  /*395f0*/  PRMT R0, R137, 0x7770, RZ ;  /* 0x0000777089007816 */ /* 0x001fc400000000ff */
[----:B------:R-:W3:Y:S04]  /*39600*/  LDL.LU.64 R172, [R1+0x5e8] ;  /* 0x0005e80001ac7983 */ /* 0x000ee80000300a00 */
[----:B------:R0:W-:Y:S04]  /*39610*/  @P1 STG.E.U8 desc[UR32][R174.64], R0 ;  /* 0x00000000ae001986 */ /* 0x0001e8000c101120 */
[----:B0-----:R-:W3:Y:S01]  /*39620*/  LDL.LU.64 R174, [R1+0x5e0] ;  /* 0x0005e00001ae7983 */ /* 0x001ee20000300a00 */
[----:B------:R-:W-:-:S05]  /*39630*/  PRMT R0, R137, 0x7771, RZ ;  /* 0x0000777189007816 */ /* 0x000fca00000000ff */
[----:B------:R0:W-:Y:S04]  /*39640*/  @P2 STG.E.U8 desc[UR32][R176.64], R0 ;  /* 0x00000000b0002986 */ /* 0x0001e8000c101120 */
[----:B0-----:R-:W3:Y:S01]  /*39650*/  LDL.LU.64 R176, [R1+0x5d8] ;  /* 0x0005d80001b07983 */ /* 0x001ee20000300a00 */
[----:B----4-:R-:W-:-:S05]  /*39660*/  PRMT R0, R138, 0x7770, RZ ;  /* 0x000077708a007816 */ /* 0x010fca00000000ff */
[----:B------:R0:W-:Y:S04]  /*39670*/  @P3 STG.E.U8 desc[UR32][R178.64], R0 ;  /* 0x00000000b2003986 */ /* 0x0001e8000c101120 */
[----:B0-----:R-:W4:Y:S04]  /*39680*/  LDL.LU.64 R178, [R1+0x5d0] ;  /* 0x0005d00001b27983 */ /* 0x001f280000300a00 */
        /* <DEDUP_REMOVED lines=22> */
[----:B------:R-:W-:Y:S02]  /*397f0*/  LOP3.LUT P0, RZ, R2, 0x1000, RZ, 0xc0, !PT ;  /* 0x0000100002ff7812 */ /* 0x000fe4000780c0ff */
[----:B------:R-:W-:Y:S02]  /*39800*/  LOP3.LUT R6, R6, 0xfffffffb, RZ, 0xc0, !PT ;  /* 0xfffffffb06067812 */ /* 0x000fe400078ec0ff */
[----:B------:R-:W-:Y:S02]  /*39810*/  LOP3.LUT P1, RZ, R2, 0x2000, RZ, 0xc0, !PT ;  /* 0x0000200002ff7812 */ /* 0x000fe4000782c0ff */
[----:B------:R-:W-:-:S05]  /*39820*/  PRMT R0, R138, 0x7771, RZ ;  /* 0x000077718a007816 */ /* 0x000fca00000000ff */
[----:B------:R-:W-:Y:S02]  /*39830*/  @P4 LOP3.LUT R6, R6, 0x4, RZ, 0xfc, !PT ;  /* 0x0000000406064812 */ /* 0x000fe400078efcff */
[C---:B------:R-:W-:Y:S01]  /*39840*/  LOP3.LUT P4, RZ, R2.reuse, 0x20000, RZ, 0xc0, !PT ;  /* 0x0002000002ff7812 */ /* 0x040fe2000788c0ff */
[----:B------:R0:W-:Y:S01]  /*39850*/  @P0 STG.E.U8 desc[UR32][R166.64], R0 ;  /* 0x00000000a6000986 */ /* 0x0001e2000c101120 */
[----:B------:R-:W-:Y:S02]  /*39860*/  LOP3.LUT P2, RZ, R2, 0x4000, RZ, 0xc0, !PT ;  /* 0x0000400002ff7812 */ /* 0x000fe4000784c0ff */
[----:B------:R-:W-:Y:S02]  /*39870*/  LOP3.LUT R6, R6, 0xfffffff7, RZ, 0xc0, !PT ;  /* 0xfffffff706067812 */ /* 0x000fe400078ec0ff */
[----:B------:R-:W-:Y:S02]  /*39880*/  LOP3.LUT P3, RZ, R2, 0x8000, RZ, 0xc0, !PT ;  /* 0x0000800002ff7812 */ /* 0x000fe4000786c0ff */
[----:B0-----:R-:W-:Y:S01]  /*39890*/  PRMT R0, R139, 0x7770, RZ ;  /* 0x000077708b007816 */ /* 0x001fe200000000ff */
[----:B------:R-:W4:Y:S04]  /*398a0*/  LDL.LU.64 R166, [R1+0x5a0] ;  /* 0x0005a00001a67983 */ /* 0x000f280000300a00 */
[----:B------:R-:W-:-:S02]  /*398b0*/  @P4 LOP3.LUT R6, R6, 0x8, RZ, 0xfc, !PT ;  /* 0x0000000806064812 */ /* 0x000fc400078efcff */
[----:B------:R-:W-:Y:S01]  /*398c0*/  LOP3.LUT P4, RZ, R2, 0x10000, RZ, 0xc0, !PT ;  /* 0x0001000002ff7812 */ /* 0x000fe2000788c0ff */
[----:B--2---:R0:W-:Y:S02]  /*398d0*/  @P1 STG.E.U8 desc[UR32][R168.64], R0 ;  /* 0x00000000a8001986 */ /* 0x0041e4000c101120 */
[----:B0-----:R-:W-:Y:S02]  /*398e0*/  PRMT R0, R139, 0x7771, RZ ;  /* 0x000077718b007816 */ /* 0x001fe400000000ff */
[----:B------:R-:W2:Y:S04]  /*398f0*/  LDL.LU.64 R168, [R1+0x598] ;  /* 0x0005980001a87983 */ /* 0x000ea80000300a00 */
[----:B---3--:R0:W-:Y:S02]  /*39900*/  @P2 STG.E.U8 desc[UR32][R170.64], R0 ;  /* 0x00000000aa002986 */ /* 0x0081e4000c101120 */
[----:B0-----:R-:W-:-:S02]  /*39910*/  PRMT R0, R136, 0x7772, RZ ;  /* 0x0000777288007816 */ /* 0x001fc400000000ff */
[----:B------:R-:W3:Y:S01]  /*39920*/  LDL.LU.64 R170, [R1+0x590] ;  /* 0x0005900001aa7983 */ /* 0x000ee20000300a00 */
[----:B------:R-:W-:-:S03]  /*39930*/  PRMT R136, R136, 0x7773, RZ ;  /* 0x0000777388887816 */ /* 0x000fc600000000ff */
[----:B------:R0:W-:Y:S02]  /*39940*/  @P3 STG.E.U8 desc[UR32][R172.64], R0 ;  /* 0x00000000ac003986 */ /* 0x0001e4000c101120 */
[C---:B0-----:R-:W-:Y:S02]  /*39950*/  PRMT R0, R137.reuse, 0x7772, RZ ;  /* 0x0000777289007816 */ /* 0x041fe400000000ff */
[----:B------:R-:W3:Y:S04]  /*39960*/  LDL.LU.64 R172, [R1+0x588] ;  /* 0x0005880001ac7983 */ /* 0x000ee80000300a00 */
[----:B------:R0:W-:Y:S01]  /*39970*/  @P4 STG.E.U8 desc[UR32][R174.64], R136 ;  /* 0x00000088ae004986 */ /* 0x0001e2000c101120 */
[C---:B------:R-:W-:Y:S02]  /*39980*/  LOP3.LUT P4, RZ, R6.reuse, 0x8, RZ, 0xc0, !PT ;  /* 0x0000000806ff7812 */ /* 0x040fe4000788c0ff */
[----:B------:R-:W-:Y:S01]  /*39990*/  PRMT R137, R137, 0x7773, RZ ;  /* 0x0000777389897816 */ /* 0x000fe200000000ff */
[----:B0-----:R-:W3:Y:S10]  /*399a0*/  LDL.LU.64 R174, [R1+0x580] ;  /* 0x0005800001ae7983 */ /* 0x001ef40000300a00 */
[----:B------:R0:W-:Y:S01]  /*399b0*/  @P4 STG.E.U8 desc[UR32][R176.64], R0 ;  /* 0x00000000b0004986 */ /* 0x0001e2000c101120 */
[----:B------:R-:W-:-:S02]  /*399c0*/  LOP3.LUT P4, RZ, R6, 0x4, RZ, 0xc0, !PT ;  /* 0x0000000406ff7812 */ /* 0x000fc4000788c0ff */
[----:B0-----:R-:W-:Y:S01]  /*399d0*/  PRMT R0, R138, 0x7772, RZ ;  /* 0x000077728a007816 */ /* 0x001fe200000000ff */
[----:B------:R-:W3:Y:S10]  /*399e0*/  LDL.LU.64 R176, [R1+0x578] ;  /* 0x0005780001b07983 */ /* 0x000ef40000300a00 */
[----:B----4-:R0:W-:Y:S01]  /*399f0*/  @P4 STG.E.U8 desc[UR32][R178.64], R137 ;  /* 0x00000089b2004986 */ /* 0x0101e2000c101120 */
[----:B------:R-:W-:-:S02]  /*39a00*/  LOP3.LUT P4, RZ, R6, 0x2, RZ, 0xc0, !PT ;  /* 0x0000000206ff7812 */ /* 0x000fc4000788c0ff */
[----:B------:R-:W-:Y:S01]  /*39a10*/  PRMT R138, R138, 0x7773, RZ ;  /* 0x000077738a8a7816 */ /* 0x000fe200000000ff */
[----:B0-----:R-:W4:Y:S10]  /*39a20*/  LDL.LU.64 R178, [R1+0x570] ;  /* 0x0005700001b27983 */ /* 0x001f340000300a00 */
[----:B------:R0:W-:Y:S01]  /*39a30*/  @P4 STG.E.U8 desc[UR32][R132.64], R0 ;  /* 0x0000000084004986 */ /* 0x0001e2000c101120 */
[----:B------:R-:W-:-:S03]  /*39a40*/  LOP3.LUT P4, RZ, R6, 0x1, RZ, 0xc0, !PT ;  /* 0x0000000106ff7812 */ /* 0x000fc6000788c0ff */
[----:B0-----:R-:W2:Y:S10]  /*39a50*/  LDL.LU.64 R132, [R1+0x1098] ;  /* 0x0010980001847983 */ /* 0x001eb40000300a00 */
[----:B------:R-:W-:Y:S01]  /*39a60*/  @P4 STG.E.U8 desc[UR32][R160.64], R138 ;  /* 0x0000008aa0004986 */ /* 0x000fe2000c101120 */
[----:B------:R-:W-:-:S02]  /*39a70*/  LOP3.LUT P4, RZ, R7, 0x80000000, RZ, 0xc0, !PT ;  /* 0x8000000007ff7812 */ /* 0x000fc4000788c0ff */
[C---:B------:R-:W-:Y:S02]  /*39a80*/  PRMT R0, R139.reuse, 0x7772, RZ ;  /* 0x000077728b007816 */ /* 0x040fe400000000ff */
[----:B------:R-:W-:-:S09]  /*39a90*/  PRMT R139, R139, 0x7773, RZ ;  /* 0x000077738b8b7816 */ /* 0x000fd200000000ff */
[----:B------:R-:W-:Y:S01]  /*39aa0*/  @P4 STG.E.U8 desc[UR32][R162.64], R0 ;  /* 0x00000000a2004986 */ /* 0x000fe2000c101120 */
[----:B------:R-:W-:-:S13]  /*39ab0*/  LOP3.LUT P4, RZ, R7, 0x40000000, RZ, 0xc0, !PT ;  /* 0x4000000007ff7812 */ /* 0x000fda000788c0ff */
[----:B------:R0:W-:Y:S04]  /*39ac0*/  @P4 STG.E.U8 desc[UR32][R134.64], R139 ;  /* 0x0000008b86004986 */ /* 0x0001e8000c101120 */
[----:B0-----:R-:W4:Y:S01]  /*39ad0*/  LDL.LU.64 R134, [R1+0x1090] ;  /* 0x0010900001867983 */ /* 0x001f220000300a00 */
[----:B------:R-:W-:Y:S02]  /*39ae0*/  LOP3.LUT P4, RZ, R7, 0x20000000, RZ, 0xc0, !PT ;  /* 0x2000000007ff7812 */ /* 0x000fe4000788c0ff */
[C---:B------:R-:W-:Y:S02]  /*39af0*/  LOP3.LUT P5, RZ, R5.reuse, 0x800, RZ, 0xc0, !PT ;  /* 0x0000080005ff7812 */ /* 0x040fe400078ac0ff */
[C---:B------:R-:W-:Y:S02]  /*39b00*/  LOP3.LUT P6, RZ, R5.reuse, 0x400, RZ, 0xc0, !PT ;  /* 0x0000040005ff7812 */ /* 0x040fe400078cc0ff */
[----:B------:R-:W-:-:S02]  /*39b10*/  LOP3.LUT P0, RZ, R5, 0x200, RZ, 0xc0, !PT ;  /* 0x0000020005ff7812 */ /* 0x000fc4000780c0ff */
        /* <DEDUP_REMOVED lines=9> */
[----:B0-----:R-:W-:Y:S02]  /*39bb0*/  PRMT R0, R133, 0x7771, RZ ;  /* 0x0000777185007816 */ /* 0x001fe400000000ff */
[----:B------:R-:W2:Y:S04]  /*39bc0*/  LDL.LU.64 R168, [R1+0x568] ;  /* 0x0005680001a87983 */ /* 0x000ea80000300a00 */
[----:B---3--:R4:W-:Y:S02]  /*39bd0*/  @P6 STG.E.U8 desc[UR32][R170.64], R0 ;  /* 0x00000000aa006986 */ /* 0x0089e4000c101120 */
[----:B----4-:R-:W-:-:S02]  /*39be0*/  PRMT R0, R134, 0x7770, RZ ;  /* 0x0000777086007816 */ /* 0x010fc400000000ff */
[----:B------:R-:W3:Y:S04]  /*39bf0*/  LDL.LU.64 R170, [R1+0x560] ;  /* 0x0005600001aa7983 */ /* 0x000ee80000300a00 */
[----:B------:R0:W-:Y:S02]  /*39c00*/  @P0 STG.E.U8 desc[UR32][R172.64], R0 ;  /* 0x00000000ac000986 */ /* 0x0001e4000c101120 */
[----:B0-----:R-:W-:Y:S02]  /*39c10*/  PRMT R0, R134, 0x7771, RZ ;  /* 0x0000777186007816 */ /* 0x001fe400000000ff */
[----:B------:R-:W4:Y:S04]  /*39c20*/  LDL.LU.64 R172, [R1+0x558] ;  /* 0x0005580001ac7983 */ /* 0x000f280000300a00 */
[----:B------:R0:W-:Y:S02]  /*39c30*/  @P1 STG.E.U8 desc[UR32][R174.64], R0 ;  /* 0x00000000ae001986 */ /* 0x0001e4000c101120 */
[----:B0-----:R-:W-:-:S02]  /*39c40*/  PRMT R0, R135, 0x7770, RZ ;  /* 0x0000777087007816 */ /* 0x001fc400000000ff */
[----:B------:R-:W4:Y:S04]  /*39c50*/  LDL.LU.64 R174, [R1+0x550] ;  /* 0x0005500001ae7983 */ /* 0x000f280000300a00 */
[----:B------:R0:W-:Y:S04]  /*39c60*/  @P2 STG.E.U8 desc[UR32][R176.64], R0 ;  /* 0x00000000b0002986 */ /* 0x0001e8000c101120 */
[----:B0-----:R-:W4:Y:S01]  /*39c70*/  LDL.LU.64 R176, [R1+0x548] ;  /* 0x0005480001b07983 */ /* 0x001f220000300a00 */
        /* <DEDUP_REMOVED lines=20> */
[C---:B------:R-:W-:Y:S02]  /*39dc0*/  LOP3.LUT P3, RZ, R5.reuse, 0x40, RZ, 0xc0, !PT ;  /* 0x0000004005ff7812 */ /* 0x040fe4000786c0ff */
[----:B------:R-:W-:Y:S02]  /*39dd0*/  LOP3.LUT P0, RZ, R5, 0x20, RZ, 0xc0, !PT ;  /* 0x0000002005ff7812 */ /* 0x000fe4000780c0ff */
[----:B------:R-:W-:-:S05]  /*39de0*/  PRMT R0, R135, 0x7771, RZ ;  /* 0x0000777187007816 */ /* 0x000fca00000000ff */
[----:B------:R-:W-:Y:S02]  /*39df0*/  @P4 LOP3.LUT R7, R7, 0x4000000, RZ, 0xfc, !PT ;  /* 0x0400000007074812 */ /* 0x000fe400078efcff */
[C---:B------:R-:W-:Y:S02]  /*39e00*/  LOP3.LUT P4, RZ, R5.reuse, 0x1, RZ, 0xc0, !PT ;  /* 0x0000000105ff7812 */ /* 0x040fe4000788c0ff */
[C---:B------:R-:W-:Y:S01]  /*39e10*/  LOP3.LUT P1, RZ, R5.reuse, 0x10, RZ, 0xc0, !PT ;  /* 0x0000001005ff7812 */ /* 0x040fe2000782c0ff */
[----:B------:R0:W-:Y:S01]  /*39e20*/  @P3 STG.E.U8 desc[UR32][R178.64], R0 ;  /* 0x00000000b2003986 */ /* 0x0001e2000c101120 */
[----:B------:R-:W-:Y:S02]  /*39e30*/  LOP3.LUT P2, RZ, R5, 0x8, RZ, 0xc0, !PT ;  /* 0x0000000805ff7812 */ /* 0x000fe4000784c0ff */
[----:B------:R-:W-:Y:S02]  /*39e40*/  LOP3.LUT R7, R7, 0xf7ffffff, RZ, 0xc0, !PT ;  /* 0xf7ffffff07077812 */ /* 0x000fe400078ec0ff */
[----:B------:R-:W-:-:S02]  /*39e50*/  LOP3.LUT P3, RZ, R5, 0x4, RZ, 0xc0, !PT ;  /* 0x0000000405ff7812 */ /* 0x000fc4000786c0ff */
[C---:B0-----:R-:W-:Y:S01]  /*39e60*/  PRMT R0, R132.reuse, 0x7772, RZ ;  /* 0x0000777284007816 */ /* 0x041fe200000000ff */
[----:B------:R-:W4:Y:S02]  /*39e70*/  LDL.LU.64 R178, [R1+0x538] ;  /* 0x0005380001b27983 */ /* 0x000f240000300a00 */
[----:B------:R-:W-:Y:S02]  /*39e80*/  @P4 LOP3.LUT R7, R7, 0x8000000, RZ, 0xfc, !PT ;  /* 0x0800000007074812 */ /* 0x000fe400078efcff */
[----:B------:R-:W-:Y:S01]  /*39e90*/  LOP3.LUT P4, RZ, R5, 0x2, RZ, 0xc0, !PT ;  /* 0x0000000205ff7812 */ /* 0x000fe2000788c0ff */
[----:B------:R-:W4:Y:S01]  /*39ea0*/  LDL.LU.64 R158, [R1+0x530] ;  /* 0x00053000019e7983 */ /* 0x000f220000300a00 */
[----:B------:R-:W-:-:S03]  /*39eb0*/  PRMT R132, R132, 0x7773, RZ ;  /* 0x0000777384847816 */ /* 0x000fc600000000ff */
[----:B------:R-:W4:Y:S04]  /*39ec0*/  LDL.LU.64 R160, [R1+0x520] ;  /* 0x0005200001a07983 */ /* 0x000f280000300a00 */
[----:B------:R-:W4:Y:S04]  /*39ed0*/  LDL.LU.64 R162, [R1+0x518] ;  /* 0x0005180001a27983 */ /* 0x000f280000300a00 */
[----:B------:R-:W4:Y:S04]  /*39ee0*/  LDL.LU.64 R164, [R1+0x510] ;  /* 0x0005100001a47983 */ /* 0x000f280000300a00 */
[----:B------:R-:W4:Y:S04]  /*39ef0*/  LDL.LU.64 R166, [R1+0x508] ;  /* 0x0005080001a67983 */ /* 0x000f280000300a00 */
[----:B--2---:R0:W-:Y:S02]  /*39f00*/  @P0 STG.E.U8 desc[UR32][R168.64], R0 ;  /* 0x00000000a8000986 */ /* 0x0041e4000c101120 */
[----:B0-----:R-:W-:-:S02]  /*39f10*/  PRMT R0, R133, 0x7772, RZ ;  /* 0x0000777285007816 */ /* 0x001fc400000000ff */
[----:B------:R-:W2:Y:S01]  /*39f20*/  LDL.LU.64 R168, [R1+0x500] ;  /* 0x0005000001a87983 */ /* 0x000ea20000300a00 */
[----:B------:R-:W-:-:S03]  /*39f30*/  PRMT R133, R133, 0x7773, RZ ;  /* 0x0000777385857816 */ /* 0x000fc600000000ff */
[----:B---3--:R0:W-:Y:S04]  /*39f40*/  @P1 STG.E.U8 desc[UR32][R170.64], R132 ;  /* 0x00000084aa001986 */ /* 0x0081e8000c101120 */
[----:B0-----:R-:W3:Y:S04]  /*39f50*/  LDL.LU.64 R170, [R1+0x4f8] ;  /* 0x0004f80001aa7983 */ /* 0x001ee80000300a00 */
[----:B----4-:R0:W-:Y:S02]  /*39f60*/  @P2 STG.E.U8 desc[UR32][R172.64], R0 ;  /* 0x00000000ac002986 */ /* 0x0101e4000c101120 */
[----:B0-----:R-:W-:-:S02]  /*39f70*/  PRMT R0, R134, 0x7772, RZ ;  /* 0x0000777286007816 */ /* 0x001fc400000000ff */
[----:B------:R-:W4:Y:S04]  /*39f80*/  LDL.LU.64 R172, [R1+0x4f0] ;  /* 0x0004f00001ac7983 */ /* 0x000f280000300a00 */
[----:B------:R-:W-:Y:S01]  /*39f90*/  @P3 STG.E.U8 desc[UR32][R174.64], R133 ;  /* 0x00000085ae003986 */ /* 0x000fe2000c101120 */
[----:B------:R-:W-:-:S03]  /*39fa0*/  PRMT R134, R134, 0x7773, RZ ;  /* 0x0000777386867816 */ /* 0x000fc600000000ff */
[----:B------:R-:W-:Y:S01]  /*39fb0*/  @P4 STG.E.U8 desc[UR32][R176.64], R0 ;  /* 0x00000000b0004986 */ /* 0x000fe2000c101120 */
[----:B------:R-:W-:-:S13]  /*39fc0*/  LOP3.LUT P4, RZ, R7, 0x8000000, RZ, 0xc0, !PT ;  /* 0x0800000007ff7812 */ /* 0x000fda000788c0ff */
[----:B------:R0:W-:Y:S04]  /*39fd0*/  @P4 STG.E.U8 desc[UR32][R128.64], R134 ;  /* 0x0000008680004986 */ /* 0x0001e8000c101120 */
[----:B0-----:R-:W2:Y:S01]  /*39fe0*/  LDL.LU.64 R128, [R1+0x1088] ;  /* 0x0010880001807983 */ /* 0x001ea20000300a00 */
[----:B------:R-:W-:Y:S02]  /*39ff0*/  LOP3.LUT P4, RZ, R7, 0x4000000, RZ, 0xc0, !PT ;  /* 0x0400000007ff7812 */ /* 0x000fe4000788c0ff */
[C---:B------:R-:W-:Y:S01]  /*3a000*/  PRMT R0, R135.reuse, 0x7772, RZ ;  /* 0x0000777287007816 */ /* 0x040fe200000000ff */
[----:B------:R-:W4:Y:S01]  /*3a010*/  LDL.LU.64 R174, [R1+0x4e8] ;  /* 0x0004e80001ae7983 */ /* 0x000f220000300a00 */
[----:B------:R-:W-:-:S03]  /*3a020*/  PRMT R135, R135, 0x7773, RZ ;  /* 0x0000777387877816 */ /* 0x000fc600000000ff */
[----:B------:R-:W4:Y:S06]  /*3a030*/  LDL.LU.64 R176, [R1+0x4e0] ;  /* 0x0004e00001b07983 */ /* 0x000f2c0000300a00 */
[----:B------:R0:W-:Y:S01]  /*3a040*/  @P4 STG.E.U8 desc[UR32][R178.64], R0 ;  /* 0x00000000b2004986 */ /* 0x0001e2000c101120 */
[----:B------:R-:W-:-:S03]  /*3a050*/  LOP3.LUT P4, RZ, R7, 0x2000000, RZ, 0xc0, !PT ;  /* 0x0200000007ff7812 */ /* 0x000fc6000788c0ff */
[----:B0-----:R-:W4:Y:S10]  /*3a060*/  LDL.LU.64 R178, [R1+0x4d8] ;  /* 0x0004d80001b27983 */ /* 0x001f340000300a00 */
[----:B------:R-:W-:Y:S01]  /*3a070*/  @P4 STG.E.U8 desc[UR32][R158.64], R135 ;  /* 0x000000879e004986 */ /* 0x000fe2000c101120 */
[----:B------:R-:W-:-:S02]  /*3a080*/  LOP3.LUT P4, RZ, R7, 0x1000000, RZ, 0xc0, !PT ;  /* 0x0100000007ff7812 */ /* 0x000fc4000788c0ff */
[----:B--2---:R-:W-:-:S11]  /*3a090*/  PRMT R0, R128, 0x7770, RZ ;  /* 0x0000777080007816 */ /* 0x004fd600000000ff */
[----:B------:R0:W-:Y:S04]  /*3a0a0*/  @P4 STG.E.U8 desc[UR32][R130.64], R0 ;  /* 0x0000000082004986 */ /* 0x0001e8000c101120 */
[----:B0-----:R-:W2:Y:S01]  /*3a0b0*/  LDL.LU.64 R130, [R1+0x1080] ;  /* 0x0010800001827983 */ /* 0x001ea20000300a00 */
[----:B------:R-:W-:Y:S02]  /*3a0c0*/  LOP3.LUT P4, RZ, R7, 0x800000, RZ, 0xc0, !PT ;  /* 0x0080000007ff7812 */ /* 0x000fe4000788c0ff */
[----:B------:R-:W-:-:S11]  /*3a0d0*/  PRMT R0, R128, 0x7771, RZ ;  /* 0x0000777180007816 */ /* 0x000fd600000000ff */
        /* <DEDUP_REMOVED lines=11> */
[----:B------:R-:W-:Y:S02]  /*3a190*/  LOP3.LUT P1, RZ, R4, 0x200000, RZ, 0xc0, !PT ;  /* 0x0020000004ff7812 */ /* 0x000fe4000782c0ff */
[----:B--2---:R-:W-:-:S05]  /*3a1a0*/  PRMT R0, R130, 0x7770, RZ ;  /* 0x0000777082007816 */ /* 0x004fca00000000ff */
[----:B------:R0:W-:Y:S02]  /*3a1b0*/  @P4 STG.E.U8 desc[UR32][R166.64], R0 ;  /* 0x00000000a6004986 */ /* 0x0001e4000c101120 */
[----:B0-----:R-:W-:-:S05]  /*3a1c0*/  PRMT R0, R130, 0x7771, RZ ;  /* 0x0000777182007816 */ /* 0x001fca00000000ff */
[----:B------:R0:W-:Y:S02]  /*3a1d0*/  @P5 STG.E.U8 desc[UR32][R168.64], R0 ;  /* 0x00000000a8005986 */ /* 0x0001e4000c101120 */
[----:B0-----:R-:W-:-:S05]  /*3a1e0*/  PRMT R0, R131, 0x7770, RZ ;  /* 0x0000777083007816 */ /* 0x001fca00000000ff */
[----:B---3--:R0:W-:Y:S02]  /*3a1f0*/  @P6 STG.E.U8 desc[UR32][R170.64], R0 ;  /* 0x00000000aa006986 */ /* 0x0081e4000c101120 */
[----:B0-----:R-:W-:-:S05]  /*3a200*/  PRMT R0, R131, 0x7771, RZ ;  /* 0x0000777183007816 */ /* 0x001fca00000000ff */
[----:B----4-:R0:W-:Y:S02]  /*3a210*/  @P0 STG.E.U8 desc[UR32][R172.64], R0 ;  /* 0x00000000ac000986 */ /* 0x0101e4000c101120 */
[----:B0-----:R-:W-:Y:S02]  /*3a220*/  PRMT R0, R128, 0x7772, RZ ;  /* 0x0000777280007816 */ /* 0x001fe400000000ff */
[----:B------:R-:W2:Y:S04]  /*3a230*/  LDL.LU.64 R172, [R1+0x4d0] ;  /* 0x0004d00001ac7983 */ /* 0x000ea80000300a00 */
[----:B------:R0:W-:Y:S04]  /*3a240*/  @P1 STG.E.U8 desc[UR32][R174.64], R0 ;  /* 0x00000000ae001986 */ /* 0x0001e8000c101120 */
[----:B0-----:R-:W3:Y:S01]  /*3a250*/  LDL.LU.64 R174, [R1+0x4c8] ;  /* 0x0004c80001ae7983 */ /* 0x001ee20000300a00 */
[----:B------:R-:W-:-:S02]  /*3a260*/  LOP3.LUT P2, RZ, R4, 0x100000, RZ, 0xc0, !PT ;  /* 0x0010000004ff7812 */ /* 0x000fc4000784c0ff */
[----:B------:R-:W-:Y:S02]  /*3a270*/  LOP3.LUT P3, RZ, R4, 0x80000, RZ, 0xc0, !PT ;  /* 0x0008000004ff7812 */ /* 0x000fe4000786c0ff */
[----:B------:R-:W-:Y:S02]  /*3a280*/  PRMT R128, R128, 0x7773, RZ ;  /* 0x0000777380807816 */ /* 0x000fe400000000ff */
[C---:B------:R-:W-:Y:S02]  /*3a290*/  LOP3.LUT P0, RZ, R4.reuse, 0x40000, RZ, 0xc0, !PT ;  /* 0x0004000004ff7812 */ /* 0x040fe4000780c0ff */
[----:B------:R-:W-:Y:S02]  /*3a2a0*/  PRMT R0, R129, 0x7772, RZ ;  /* 0x0000777281007816 */ /* 0x000fe400000000ff */
[----:B------:R-:W-:-:S03]  /*3a2b0*/  LOP3.LUT P1, RZ, R4, 0x20000, RZ, 0xc0, !PT ;  /* 0x0002000004ff7812 */ /* 0x000fc6000782c0ff */
[----:B------:R0:W-:Y:S01]  /*3a2c0*/  @P2 STG.E.U8 desc[UR32][R176.64], R128 ;  /* 0x00000080b0002986 */ /* 0x0001e2000c101120 */
[----:B------:R-:W-:-:S03]  /*3a2d0*/  LOP3.LUT P2, RZ, R4, 0x10000, RZ, 0xc0, !PT ;  /* 0x0001000004ff7812 */ /* 0x000fc6000784c0ff */
[----:B------:R1:W-:Y:S01]  /*3a2e0*/  @P3 STG.E.U8 desc[UR32][R178.64], R0 ;  /* 0x00000000b2003986 */ /* 0x0003e2000c101120 */
[----:B------:R-:W-:-:S03]  /*3a2f0*/  PRMT R129, R129, 0x7773, RZ ;  /* 0x0000777381817816 */ /* 0x000fc600000000ff */
[----:B0-----:R-:W4:Y:S04]  /*3a300*/  LDL.LU.64 R176, [R1+0x4b8] ;  /* 0x0004b80001b07983 */ /* 0x001f280000300a00 */
[----:B-1----:R-:W4:Y:S01]  /*3a310*/  LDL.LU.64 R178, [R1+0x4b0] ;  /* 0x0004b00001b27983 */ /* 0x002f220000300a00 */
[C---:B------:R-:W-:Y:S02]  /*3a320*/  PRMT R0, R130.reuse, 0x7772, RZ ;  /* 0x0000777282007816 */ /* 0x040fe400000000ff */
[----:B------:R-:W-:Y:S01]  /*3a330*/  PRMT R130, R130, 0x7773, RZ ;  /* 0x0000777382827816 */ /* 0x000fe200000000ff */
        /* <DEDUP_REMOVED lines=11> */
[----:B------:R-:W-:Y:S01]  /*3a3f0*/  LOP3.LUT P4, RZ, R4, 0x100, RZ, 0xc0, !PT ;  /* 0x0000010004ff7812 */ /* 0x000fe2000788c0ff */
[----:B--2---:R-:W-:Y:S04]  /*3a400*/  @P0 STG.E.U8 desc[UR32][R172.64], R129 ;  /* 0x00000081ac000986 */ /* 0x004fe8000c101120 */
[----:B---3--:R-:W-:Y:S04]  /*3a410*/  @P1 STG.E.U8 desc[UR32][R174.64], R0 ;  /* 0x00000000ae001986 */ /* 0x008fe8000c101120 */
[----:B------:R0:W-:Y:S04]  /*3a420*/  @P2 STG.E.U8 desc[UR32][R124.64], R130 ;  /* 0x000000827c002986 */ /* 0x0001e8000c101120 */
[----:B0-----:R-:W2:Y:S01]  /*3a430*/  LDL.LU.64 R124, [R1+0x1078] ;  /* 0x00107800017c7983 */ /* 0x001ea20000300a00 */
[----:B------:R-:W-:-:S02]  /*3a440*/  LOP3.LUT R7, R7, 0xffffbfff, RZ, 0xc0, !PT ;  /* 0xffffbfff07077812 */ /* 0x000fc400078ec0ff */
[C---:B------:R-:W-:Y:S01]  /*3a450*/  LOP3.LUT P3, RZ, R4.reuse, 0x8000, RZ, 0xc0, !PT ;  /* 0x0000800004ff7812 */ /* 0x040fe2000786c0ff */
[----:B------:R-:W3:Y:S01]  /*3a460*/  LDL.LU.64 R168, [R1+0x478] ;  /* 0x0004780001a87983 */ /* 0x000ee20000300a00 */
[----:B------:R-:W-:Y:S02]  /*3a470*/  @P4 LOP3.LUT R7, R7, 0x4000, RZ, 0xfc, !PT ;  /* 0x0000400007074812 */ /* 0x000fe400078efcff */
[----:B------:R-:W-:Y:S01]  /*3a480*/  LOP3.LUT P4, RZ, R4, 0x200, RZ, 0xc0, !PT ;  /* 0x0000020004ff7812 */ /* 0x000fe2000788c0ff */
[----:B------:R-:W3:Y:S01]  /*3a490*/  LDL.LU.64 R170, [R1+0x468] ;  /* 0x0004680001aa7983 */ /* 0x000ee20000300a00 */
[----:B------:R-:W-:Y:S02]  /*3a4a0*/  LOP3.LUT R7, R7, 0xffff7fff, RZ, 0xc0, !PT ;  /* 0xffff7fff07077812 */ /* 0x000fe400078ec0ff */
[----:B------:R-:W-:Y:S01]  /*3a4b0*/  PRMT R0, R131, 0x7772, RZ ;  /* 0x0000777283007816 */ /* 0x000fe200000000ff */
[----:B------:R-:W3:Y:S08]  /*3a4c0*/  LDL.LU.64 R172, [R1+0x460] ;  /* 0x0004600001ac7983 */ /* 0x000ef00000300a00 */
[----:B------:R-:W-:-:S02]  /*3a4d0*/  @P4 LOP3.LUT R7, R7, 0x8000, RZ, 0xfc, !PT ;  /* 0x0000800007074812 */ /* 0x000fc400078efcff */
[----:B------:R-:W-:Y:S01]  /*3a4e0*/  PRMT R131, R131, 0x7773, RZ ;  /* 0x0000777383837816 */ /* 0x000fe200000000ff */
[----:B----4-:R0:W-:Y:S01]  /*3a4f0*/  @P3 STG.E.U8 desc[UR32][R176.64], R0 ;  /* 0x00000000b0003986 */ /* 0x0101e2000c101120 */
[----:B------:R-:W-:Y:S02]  /*3a500*/  LOP3.LUT P4, RZ, R4, 0x400, RZ, 0xc0, !PT ;  /* 0x0000040004ff7812 */ /* 0x000fe4000788c0ff */
[----:B------:R-:W-:Y:S01]  /*3a510*/  LOP3.LUT R7, R7, 0xfffeffff, RZ, 0xc0, !PT ;  /* 0xfffeffff07077812 */ /* 0x000fe200078ec0ff */
[----:B------:R-:W4:Y:S04]  /*3a520*/  LDL.LU.64 R174, [R1+0x458] ;  /* 0x0004580001ae7983 */ /* 0x000f280000300a00 */
[----:B0-----:R-:W4:Y:S06]  /*3a530*/  LDL.LU.64 R176, [R1+0x450] ;  /* 0x0004500001b07983 */ /* 0x001f2c0000300a00 */
        /* <DEDUP_REMOVED lines=11> */
[----:B------:R-:W-:Y:S01]  /*3a5f0*/  @P4 STG.E.U8 desc[UR32][R178.64], R131 ;  /* 0x00000083b2004986 */ /* 0x000fe2000c101120 */
[----:B------:R-:W-:Y:S02]  /*3a600*/  LOP3.LUT P4, RZ, R7, 0x80000, RZ, 0xc0, !PT ;  /* 0x0008000007ff7812 */ /* 0x000fe4000788c0ff */
[----:B--2---:R-:W-:-:S11]  /*3a610*/  PRMT R0, R124, 0x7770, RZ ;  /* 0x000077707c007816 */ /* 0x004fd600000000ff */
[----:B------:R0:W-:Y:S04]  /*3a620*/  @P4 STG.E.U8 desc[UR32][R126.64], R0 ;  /* 0x000000007e004986 */ /* 0x0001e8000c101120 */
[----:B0-----:R-:W2:Y:S04]  /*3a630*/  LDL.LU.64 R126, [R1+0x1070] ;  /* 0x00107000017e7983 */ /* 0x001ea80000300a00 */
[----:B------:R-:W4:Y:S01]  /*3a640*/  LDL.LU.64 R178, [R1+0x448] ;  /* 0x0004480001b27983 */ /* 0x000f220000300a00 */
        /* <DEDUP_REMOVED lines=23> */
[----:B---3--:R0:W-:Y:S01]  /*3a7c0*/  @P4 STG.E.U8 desc[UR32][R168.64], R0 ;  /* 0x00000000a8004986 */ /* 0x0081e2000c101120 */
[----:B------:R-:W-:Y:S02]  /*3a7d0*/  LOP3.LUT P4, RZ, R7, 0x1000, RZ, 0xc0, !PT ;  /* 0x0000100007ff7812 */ /* 0x000fe4000788c0ff */
[----:B0-----:R-:W-:-:S11]  /*3a7e0*/  PRMT R0, R127, 0x7771, RZ ;  /* 0x000077717f007816 */ /* 0x001fd600000000ff */
[----:B------:R0:W-:Y:S02]  /*3a7f0*/  @P4 STG.E.U8 desc[UR32][R242.64], R0 ;  /* 0x00000000f2004986 */ /* 0x0001e4000c101120 */
[C---:B0-----:R-:W-:Y:S02]  /*3a800*/  PRMT R0, R124.reuse, 0x7772, RZ ;  /* 0x000077727c007816 */ /* 0x041fe400000000ff */
[----:B------:R-:W2:Y:S01]  /*3a810*/  LDL.LU.64 R242, [R1+0x1068] ;  /* 0x0010680001f27983 */ /* 0x000ea20000300a00 */
[----:B------:R-:W-:-:S03]  /*3a820*/  PRMT R124, R124, 0x7773, RZ ;  /* 0x000077737c7c7816 */ /* 0x000fc600000000ff */
[----:B------:R0:W-:Y:S04]  /*3a830*/  @P5 STG.E.U8 desc[UR32][R170.64], R0 ;  /* 0x00000000aa005986 */ /* 0x0001e8000c101120 */
[----:B------:R-:W-:Y:S01]  /*3a840*/  @P6 STG.E.U8 desc[UR32][R172.64], R124 ;  /* 0x0000007cac006986 */ /* 0x000fe2000c101120 */
        /* <DEDUP_REMOVED lines=8> */
[----:B0-----:R-:W3:Y:S04]  /*3a8d0*/  LDL.LU.64 R120, [R1+0x1060] ;  /* 0x0010600001787983 */ /* 0x001ee80000300a00 */
[----:B------:R-:W4:Y:S04]  /*3a8e0*/  LDL.LU.64 R168, [R1+0x438] ;  /* 0x0004380001a87983 */ /* 0x000f280000300a00 */
[----:B------:R-:W3:Y:S04]  /*3a8f0*/  LDL.LU.64 R170, [R1+0x430] ;  /* 0x0004300001aa7983 */ /* 0x000ee80000300a00 */
[----:B------:R-:W3:Y:S04]  /*3a900*/  LDL.LU.64 R172, [R1+0x428] ;  /* 0x0004280001ac7983 */ /* 0x000ee80000300a00 */
[----:B------:R-:W3:Y:S01]  /*3a910*/  LDL.LU.64 R174, [R1+0x418] ;  /* 0x0004180001ae7983 */ /* 0x000ee20000300a00 */
[----:B------:R-:W-:-:S02]  /*3a920*/  PRMT R0, R127, 0x7772, RZ ;  /* 0x000077727f007816 */ /* 0x000fc400000000ff */
[----:B------:R-:W-:Y:S01]  /*3a930*/  PRMT R127, R127, 0x7773, RZ ;  /* 0x000077737f7f7816 */ /* 0x000fe200000000ff */
[----:B------:R-:W3:Y:S04]  /*3a940*/  LDL.LU.64 R176, [R1+0x410] ;  /* 0x0004100001b07983 */ /* 0x000ee80000300a00 */
[----:B------:R-:W3:Y:S04]  /*3a950*/  LDL.LU.64 R178, [R1+0x408] ;  /* 0x0004080001b27983 */ /* 0x000ee80000300a00 */
[----:B------:R-:W3:Y:S04]  /*3a960*/  LDL.LU.64 R158, [R1+0x400] ;  /* 0x00040000019e7983 */ /* 0x000ee80000300a00 */
[----:B------:R-:W3:Y:S04]  /*3a970*/  LDL.LU.64 R160, [R1+0x3f8] ;  /* 0x0003f80001a07983 */ /* 0x000ee80000300a00 */
[----:B------:R-:W3:Y:S04]  /*3a980*/  LDL.LU.64 R162, [R1+0x3f0] ;  /* 0x0003f00001a27983 */ /* 0x000ee80000300a00 */
[----:B------:R-:W3:Y:S04]  /*3a990*/  LDL.LU.64 R164, [R1+0x3e8] ;  /* 0x0003e80001a47983 */ /* 0x000ee80000300a00 */
[----:B------:R-:W3:Y:S01]  /*3a9a0*/  LDL.LU.64 R166, [R1+0x3e0] ;  /* 0x0003e00001a67983 */ /* 0x000ee20000300a00 */
[----:B------:R-:W-:-:S02]  /*3a9b0*/  LOP3.LUT R7, R7, 0xffffffef, RZ, 0xc0, !PT ;  /* 0xffffffef07077812 */ /* 0x000fc400078ec0ff */
[C---:B--2---:R-:W-:Y:S02]  /*3a9c0*/  LOP3.LUT P0, RZ, R242.reuse, 0x80000000, RZ, 0xc0, !PT ;  /* 0x80000000f2ff7812 */ /* 0x044fe4000780c0ff */
[C---:B------:R-:W-:Y:S02]  /*3a9d0*/  LOP3.LUT P1, RZ, R242.reuse, 0x40000000, RZ, 0xc0, !PT ;  /* 0x40000000f2ff7812 */ /* 0x040fe4000782c0ff */
[C---:B------:R-:W-:Y:S02]  /*3a9e0*/  LOP3.LUT P2, RZ, R242.reuse, 0x20000000, RZ, 0xc0, !PT ;  /* 0x20000000f2ff7812 */ /* 0x040fe4000784c0ff */
[----:B------:R-:W-:-:S07]  /*3a9f0*/  LOP3.LUT P3, RZ, R242, 0x10000000, RZ, 0xc0, !PT ;  /* 0x10000000f2ff7812 */ /* 0x000fce000786c0ff */
[----:B----4-:R0:W-:Y:S04]  /*3aa00*/  @P0 STG.E.U8 desc[UR32][R168.64], R0 ;  /* 0x00000000a8000986 */ /* 0x0101e8000c101120 */
[----:B---3--:R-:W-:Y:S01]  /*3aa10*/  @P1 STG.E.U8 desc[UR32][R170.64], R127 ;  /* 0x0000007faa001986 */ /* 0x008fe2000c101120 */
[----:B0-----:R-:W-:-:S05]  /*3aa20*/  PRMT R0, R120, 0x7770, RZ ;  /* 0x0000777078007816 */ /* 0x001fca00000000ff */
[----:B------:R0:W-:Y:S02]  /*3aa30*/  @P2 STG.E.U8 desc[UR32][R172.64], R0 ;  /* 0x00000000ac002986 */ /* 0x0001e4000c101120 */
[----:B0-----:R-:W-:-:S05]  /*3aa40*/  PRMT R0, R120, 0x7771, RZ ;  /* 0x0000777178007816 */ /* 0x001fca00000000ff */
[----:B------:R0:W-:Y:S04]  /*3aa50*/  @P3 STG.E.U8 desc[UR32][R122.64], R0 ;  /* 0x000000007a003986 */ /* 0x0001e8000c101120 */
[----:B0-----:R-:W2:Y:S01]  /*3aa60*/  LDL.LU.64 R122, [R1+0x1058] ;  /* 0x00105800017a7983 */ /* 0x001ea20000300a00 */
[----:B------:R-:W-:Y:S02]  /*3aa70*/  LOP3.LUT P4, RZ, R242, 0x80000, RZ, 0xc0, !PT ;  /* 0x00080000f2ff7812 */ /* 0x000fe4000788c0ff */
[----:B------:R-:W-:Y:S01]  /*3aa80*/  PRMT R0, R121, 0x7770, RZ ;  /* 0x0000777079007816 */ /* 0x000fe200000000ff */
[----:B------:R-:W3:Y:S04]  /*3aa90*/  LDL.LU.64 R168, [R1+0x3d0] ;  /* 0x0003d00001a87983 */ /* 0x000ee80000300a00 */
[----:B------:R-:W4:Y:S04]  /*3aaa0*/  LDL.LU.64 R170, [R1+0x3c8] ;  /* 0x0003c80001aa7983 */ /* 0x000f280000300a00 */
[----:B------:R-:W4:Y:S02]  /*3aab0*/  LDL.LU.64 R172, [R1+0x3c0] ;  /* 0x0003c00001ac7983 */ /* 0x000f240000300a00 */
        /* <DEDUP_REMOVED lines=23> */
[----:B------:R0:W-:Y:S01]  /*3ac30*/  @P4 STG.E.U8 desc[UR32][R174.64], R0 ;  /* 0x00000000ae004986 */ /* 0x0001e2000c101120 */
[----:B------:R-:W-:Y:S02]  /*3ac40*/  LOP3.LUT P4, RZ, R7, 0x800, RZ, 0xc0, !PT ;  /* 0x0000080007ff7812 */ /* 0x000fe4000788c0ff */
[----:B0-----:R-:W-:Y:S01]  /*3ac50*/  PRMT R0, R121, 0x7771, RZ ;  /* 0x0000777179007816 */ /* 0x001fe200000000ff */
[----:B------:R-:W4:Y:S10]  /*3ac60*/  LDL.LU.64 R174, [R1+0x3b8] ;  /* 0x0003b80001ae7983 */ /* 0x000f340000300a00 */
[----:B------:R0:W-:Y:S01]  /*3ac70*/  @P4 STG.E.U8 desc[UR32][R176.64], R0 ;  /* 0x00000000b0004986 */ /* 0x0001e2000c101120 */
[----:B------:R-:W-:-:S03]  /*3ac80*/  LOP3.LUT P4, RZ, R7, 0x400, RZ, 0xc0, !PT ;  /* 0x0000040007ff7812 */ /* 0x000fc6000788c0ff */
[----:B0-----:R-:W4:Y:S01]  /*3ac90*/  LDL.LU.64 R176, [R1+0x3b0] ;  /* 0x0003b00001b07983 */ /* 0x001f220000300a00 */
[----:B--2---:R-:W-:-:S09]  /*3aca0*/  PRMT R0, R122, 0x7770, RZ ;  /* 0x000077707a007816 */ /* 0x004fd200000000ff */
[----:B------:R0:W-:Y:S01]  /*3acb0*/  @P4 STG.E.U8 desc[UR32][R178.64], R0 ;  /* 0x00000000b2004986 */ /* 0x0001e2000c101120 */
[C---:B------:R-:W-:Y:S02]  /*3acc0*/  LOP3.LUT P4, RZ, R7.reuse, 0x200, RZ, 0xc0, !PT ;  /* 0x0000020007ff7812 */ /* 0x040fe4000788c0ff */
[----:B0-----:R-:W-:Y:S01]  /*3acd0*/  PRMT R0, R122, 0x7771, RZ ;  /* 0x000077717a007816 */ /* 0x001fe200000000ff */
[----:B------:R-:W2:Y:S10]  /*3ace0*/  LDL.LU.64 R178, [R1+0x3a8] ;  /* 0x0003a80001b27983 */ /* 0x000eb40000300a00 */
[----:B------:R0:W-:Y:S01]  /*3acf0*/  @P4 STG.E.U8 desc[UR32][R158.64], R0 ;  /* 0x000000009e004986 */ /* 0x0001e2000c101120 */
[----:B------:R-:W-:-:S02]  /*3ad00*/  LOP3.LUT P4, RZ, R7, 0x100, RZ, 0xc0, !PT ;  /* 0x0000010007ff7812 */ /* 0x000fc4000788c0ff */
        /* <DEDUP_REMOVED lines=15> */
[C---:B------:R-:W-:Y:S02]  /*3ae00*/  LOP3.LUT P5, RZ, R242.reuse, 0x40000, RZ, 0xc0, !PT ;  /* 0x00040000f2ff7812 */ /* 0x040fe400078ac0ff */
[C---:B------:R-:W-:Y:S02]  /*3ae10*/  LOP3.LUT P6, RZ, R242.reuse, 0x20000, RZ, 0xc0, !PT ;  /* 0x00020000f2ff7812 */ /* 0x040fe400078cc0ff */
[C---:B------:R-:W-:Y:S02]  /*3ae20*/  LOP3.LUT P0, RZ, R242.reuse, 0x10000, RZ, 0xc0, !PT ;  /* 0x00010000f2ff7812 */ /* 0x040fe4000780c0ff */
[----:B------:R-:W-:-:S02]  /*3ae30*/  LOP3.LUT P1, RZ, R242, 0x8000, RZ, 0xc0, !PT ;  /* 0x00008000f2ff7812 */ /* 0x000fc4000782c0ff */
[----:B------:R-:W-:Y:S02]  /*3ae40*/  PRMT R121, R121, 0x7773, RZ ;  /* 0x0000777379797816 */ /* 0x000fe400000000ff */
[----:B------:R-:W-:Y:S02]  /*3ae50*/  PRMT R0, R122, 0x7772, RZ ;  /* 0x000077727a007816 */ /* 0x000fe400000000ff */
[C---:B------:R-:W-:Y:S01]  /*3ae60*/  LOP3.LUT P2, RZ, R242.reuse, 0x4000, RZ, 0xc0, !PT ;  /* 0x00004000f2ff7812 */ /* 0x040fe2000784c0ff */
[----:B---3--:R-:W-:Y:S01]  /*3ae70*/  @P5 STG.E.U8 desc[UR32][R168.64], R121 ;  /* 0x00000079a8005986 */ /* 0x008fe2000c101120 */
[----:B------:R-:W-:Y:S02]  /*3ae80*/  LOP3.LUT P3, RZ, R242, 0x2000, RZ, 0xc0, !PT ;  /* 0x00002000f2ff7812 */ /* 0x000fe4000786c0ff */
[----:B------:R-:W-:Y:S01]  /*3ae90*/  PRMT R122, R122, 0x7773, RZ ;  /* 0x000077737a7a7816 */ /* 0x000fe200000000ff */
[----:B----4-:R0:W-:Y:S04]  /*3aea0*/  @P6 STG.E.U8 desc[UR32][R170.64], R0 ;  /* 0x00000000aa006986 */ /* 0x0101e8000c101120 */
[----:B------:R1:W-:Y:S01]  /*3aeb0*/  @P0 STG.E.U8 desc[UR32][R172.64], R122 ;  /* 0x0000007aac000986 */ /* 0x0003e2000c101120 */
[----:B------:R-:W-:-:S02]  /*3aec0*/  LOP3.LUT P0, RZ, R242, 0x1000, RZ, 0xc0, !PT ;  /* 0x00001000f2ff7812 */ /* 0x000fc4000780c0ff */
[C---:B0-----:R-:W-:Y:S01]  /*3aed0*/  PRMT R0, R123.reuse, 0x7772, RZ ;  /* 0x000077727b007816 */ /* 0x041fe200000000ff */
[----:B------:R-:W3:Y:S01]  /*3aee0*/  LDL.LU.64 R170, [R1+0x398] ;  /* 0x0003980001aa7983 */ /* 0x000ee20000300a00 */
[----:B------:R-:W-:-:S03]  /*3aef0*/  PRMT R123, R123, 0x7773, RZ ;  /* 0x000077737b7b7816 */ /* 0x000fc600000000ff */
[----:B------:R0:W-:Y:S04]  /*3af00*/  @P1 STG.E.U8 desc[UR32][R174.64], R0 ;  /* 0x00000000ae001986 */ /* 0x0001e8000c101120 */
[----:B-1----:R-:W4:Y:S04]  /*3af10*/  LDL.LU.64 R172, [R1+0x390] ;  /* 0x0003900001ac7983 */ /* 0x002f280000300a00 */
[----:B0-----:R-:W4:Y:S04]  /*3af20*/  LDL.LU.64 R174, [R1+0x388] ;  /* 0x0003880001ae7983 */ /* 0x001f280000300a00 */
[----:B------:R0:W-:Y:S04]  /*3af30*/  @P2 STG.E.U8 desc[UR32][R176.64], R123 ;  /* 0x0000007bb0002986 */ /* 0x0001e8000c101120 */
[----:B0-----:R-:W4:Y:S01]  /*3af40*/  LDL.LU.64 R176, [R1+0x380] ;  /* 0x0003800001b07983 */ /* 0x001f220000300a00 */
[----:B------:R-:W-:-:S02]  /*3af50*/  LOP3.LUT P4, RZ, R242, 0x1, RZ, 0xc0, !PT ;  /* 0x00000001f2ff7812 */ /* 0x000fc4000788c0ff */
[----:B------:R-:W-:-:S11]  /*3af60*/  LOP3.LUT R4, R4, 0xefffffff, RZ, 0xc0, !PT ;  /* 0xefffffff04047812 */ /* 0x000fd600078ec0ff */
[----:B------:R-:W-:Y:S02]  /*3af70*/  @P4 LOP3.LUT R4, R4, 0x10000000, RZ, 0xfc, !PT ;  /* 0x1000000004044812 */ /* 0x000fe400078efcff */
[----:B------:R-:W-:Y:S02]  /*3af80*/  LOP3.LUT P4, RZ, R242, 0x2, RZ, 0xc0, !PT ;  /* 0x00000002f2ff7812 */ /* 0x000fe4000788c0ff */
[----:B--2---:R-:W-:-:S05]  /*3af90*/  PRMT R0, R116, 0x7770, RZ ;  /* 0x0000777074007816 */ /* 0x004fca00000000ff */
[----:B------:R0:W-:Y:S02]  /*3afa0*/  @P3 STG.E.U8 desc[UR32][R178.64], R0 ;  /* 0x00000000b2003986 */ /* 0x0001e4000c101120 */
[----:B0-----:R-:W-:Y:S02]  /*3afb0*/  PRMT R0, R116, 0x7771, RZ ;  /* 0x0000777174007816 */ /* 0x001fe400000000ff */
[----:B------:R-:W2:Y:S04]  /*3afc0*/  LDL.LU.64 R178, [R1+0x378] ;  /* 0x0003780001b27983 */ /* 0x000ea80000300a00 */
[----:B------:R-:W2:Y:S04]  /*3afd0*/  LDL.LU.64 R158, [R1+0x370] ;  /* 0x00037000019e7983 */ /* 0x000ea80000300a00 */
[----:B------:R0:W-:Y:S04]  /*3afe0*/  @P0 STG.E.U8 desc[UR32][R118.64], R0 ;  /* 0x0000000076000986 */ /* 0x0001e8000c101120 */
[----:B0-----:R-:W2:Y:S04]  /*3aff0*/  LDL.LU.64 R118, [R1+0x1048] ;  /* 0x0010480001767983 */ /* 0x001ea80000300a00 */
[----:B------:R-:W2:Y:S04]  /*3b000*/  LDL.LU.64 R160, [R1+0x368] ;  /* 0x0003680001a07983 */ /* 0x000ea80000300a00 */
[----:B------:R-:W2:Y:S04]  /*3b010*/  LDL.LU.64 R162, [R1+0x360] ;  /* 0x0003600001a27983 */ /* 0x000ea80000300a00 */
[----:B------:R-:W2:Y:S01]  /*3b020*/  LDL.LU.64 R164, [R1+0x358] ;  /* 0x0003580001a47983 */ /* 0x000ea20000300a00 */
[----:B------:R-:W-:-:S02]  /*3b030*/  LOP3.LUT R4, R4, 0xdfffffff, RZ, 0xc0, !PT ;  /* 0xdfffffff04047812 */ /* 0x000fc400078ec0ff */
[----:B------:R-:W-:Y:S01]  /*3b040*/  LOP3.LUT R7, R7, 0xfffffffe, RZ, 0xc0, !PT ;  /* 0xfffffffe07077812 */ /* 0x000fe200078ec0ff */
[----:B------:R-:W2:Y:S01]  /*3b050*/  LDL.LU.64 R166, [R1+0x348] ;  /* 0x0003480001a67983 */ /* 0x000ea20000300a00 */
[----:B------:R-:W-:Y:S02]  /*3b060*/  @P4 LOP3.LUT R4, R4, 0x20000000, RZ, 0xfc, !PT ;  /* 0x2000000004044812 */ /* 0x000fe400078efcff */
[----:B------:R-:W-:Y:S01]  /*3b070*/  LOP3.LUT P4, RZ, R242, 0x4, RZ, 0xc0, !PT ;  /* 0x00000004f2ff7812 */ /* 0x000fe2000788c0ff */
[----:B------:R-:W2:Y:S01]  /*3b080*/  LDL.LU.64 R168, [R1+0x340] ;  /* 0x0003400001a87983 */ /* 0x000ea20000300a00 */
        /* <DEDUP_REMOVED lines=10> */
[C---:B------:R-:W-:Y:S02]  /*3b130*/  LOP3.LUT P4, RZ, R242.reuse, 0x40, RZ, 0xc0, !PT ;  /* 0x00000040f2ff7812 */ /* 0x040fe4000788c0ff */
[----:B------:R-:W-:Y:S02]  /*3b140*/  LOP3.LUT R7, R7, 0xfffffffb, RZ, 0xc0, !PT ;  /* 0xfffffffb07077812 */ /* 0x000fe400078ec0ff */
[C---:B------:R-:W-:Y:S02]  /*3b150*/  LOP3.LUT P1, RZ, R242.reuse, 0x800, RZ, 0xc0, !PT ;  /* 0x00000800f2ff7812 */ /* 0x040fe4000782c0ff */
[----:B------:R-:W-:Y:S02]  /*3b160*/  LOP3.LUT P2, RZ, R242, 0x400, RZ, 0xc0, !PT ;  /* 0x00000400f2ff7812 */ /* 0x000fe4000784c0ff */
[----:B------:R-:W-:-:S05]  /*3b170*/  PRMT R0, R117, 0x7770, RZ ;  /* 0x0000777075007816 */ /* 0x000fca00000000ff */
[----:B------:R-:W-:Y:S02]  /*3b180*/  @P4 LOP3.LUT R7, R7, 0x4, RZ, 0xfc, !PT ;  /* 0x0000000407074812 */ /* 0x000fe400078efcff */
[C---:B------:R-:W-:Y:S02]  /*3b190*/  LOP3.LUT P4, RZ, R242.reuse, 0x80, RZ, 0xc0, !PT ;  /* 0x00000080f2ff7812 */ /* 0x040fe4000788c0ff */
[----:B------:R-:W-:Y:S01]  /*3b1a0*/  LOP3.LUT P3, RZ, R242, 0x200, RZ, 0xc0, !PT ;  /* 0x00000200f2ff7812 */ /* 0x000fe2000786c0ff */
[----:B---3--:R0:W-:Y:S01]  /*3b1b0*/  @P1 STG.E.U8 desc[UR32][R170.64], R0 ;  /* 0x00000000aa001986 */ /* 0x0081e2000c101120 */
[----:B------:R-:W-:Y:S02]  /*3b1c0*/  LOP3.LUT R7, R7, 0xfffffff7, RZ, 0xc0, !PT ;  /* 0xfffffff707077812 */ /* 0x000fe400078ec0ff */
[----:B0-----:R-:W-:Y:S01]  /*3b1d0*/  PRMT R0, R117, 0x7771, RZ ;  /* 0x0000777175007816 */ /* 0x001fe200000000ff */
[----:B------:R-:W3:Y:S06]  /*3b1e0*/  LDL.LU.64 R170, [R1+0x338] ;  /* 0x0003380001aa7983 */ /* 0x000eec0000300a00 */
[----:B------:R-:W-:-:S02]  /*3b1f0*/  @P4 LOP3.LUT R7, R7, 0x8, RZ, 0xfc, !PT ;  /* 0x0000000807074812 */ /* 0x000fc400078efcff */
[----:B------:R-:W-:Y:S01]  /*3b200*/  LOP3.LUT P4, RZ, R242, 0x100, RZ, 0xc0, !PT ;  /* 0x00000100f2ff7812 */ /* 0x000fe2000788c0ff */
[----:B----4-:R0:W-:Y:S04]  /*3b210*/  @P2 STG.E.U8 desc[UR32][R172.64], R0 ;  /* 0x00000000ac002986 */ /* 0x0101e8000c101120 */
[----:B0-----:R-:W4:Y:S01]  /*3b220*/  LDL.LU.64 R172, [R1+0x330] ;  /* 0x0003300001ac7983 */ /* 0x001f220000300a00 */
[----:B--2---:R-:W-:-:S05]  /*3b230*/  PRMT R0, R118, 0x7770, RZ ;  /* 0x0000777076007816 */ /* 0x004fca00000000ff */
[----:B------:R0:W-:Y:S02]  /*3b240*/  @P3 STG.E.U8 desc[UR32][R174.64], R0 ;  /* 0x00000000ae003986 */ /* 0x0001e4000c101120 */
[----:B0-----:R-:W-:Y:S02]  /*3b250*/  PRMT R0, R118, 0x7771, RZ ;  /* 0x0000777176007816 */ /* 0x001fe400000000ff */
[----:B------:R-:W2:Y:S04]  /*3b260*/  LDL.LU.64 R174, [R1+0x328] ;  /* 0x0003280001ae7983 */ /* 0x000ea80000300a00 */
        /* <DEDUP_REMOVED lines=10> */
[----:B0-----:R-:W-:-:S11]  /*3b310*/  PRMT R0, R116, 0x7772, RZ ;  /* 0x0000777274007816 */ /* 0x001fd600000000ff */
[----:B------:R0:W-:Y:S01]  /*3b320*/  @P4 STG.E.U8 desc[UR32][R160.64], R0 ;  /* 0x00000000a0004986 */ /* 0x0001e2000c101120 */
[----:B------:R-:W-:Y:S02]  /*3b330*/  LOP3.LUT P4, RZ, R7, 0x1, RZ, 0xc0, !PT ;  /* 0x0000000107ff7812 */ /* 0x000fe4000788c0ff */
[----:B------:R-:W-:-:S11]  /*3b340*/  PRMT R116, R116, 0x7773, RZ ;  /* 0x0000777374747816 */ /* 0x000fd600000000ff */
[----:B------:R-:W-:Y:S01]  /*3b350*/  @P4 STG.E.U8 desc[UR32][R162.64], R116 ;  /* 0x00000074a2004986 */ /* 0x000fe2000c101120 */
[----:B------:R-:W-:Y:S02]  /*3b360*/  LOP3.LUT P4, RZ, R4, 0x80000000, RZ, 0xc0, !PT ;  /* 0x8000000004ff7812 */ /* 0x000fe4000788c0ff */
[C---:B0-----:R-:W-:Y:S02]  /*3b370*/  PRMT R0, R117.reuse, 0x7772, RZ ;  /* 0x0000777275007816 */ /* 0x041fe400000000ff */
[----:B------:R-:W-:-:S09]  /*3b380*/  PRMT R117, R117, 0x7773, RZ ;  /* 0x0000777375757816 */ /* 0x000fd200000000ff */
[----:B------:R-:W-:Y:S01]  /*3b390*/  @P4 STG.E.U8 desc[UR32][R164.64], R0 ;  /* 0x00000000a4004986 */ /* 0x000fe2000c101120 */
[----:B------:R-:W-:-:S13]  /*3b3a0*/  LOP3.LUT P4, RZ, R4, 0x40000000, RZ, 0xc0, !PT ;  /* 0x4000000004ff7812 */ /* 0x000fda000788c0ff */
[----:B------:R0:W-:Y:S04]  /*3b3b0*/  @P4 STG.E.U8 desc[UR32][R112.64], R117 ;  /* 0x0000007570004986 */ /* 0x0001e8000c101120 */
[----:B0-----:R-:W2:Y:S01]  /*3b3c0*/  LDL.LU.64 R112, [R1+0x1040] ;  /* 0x0010400001707983 */ /* 0x001ea20000300a00 */
[----:B------:R-:W-:Y:S02]  /*3b3d0*/  LOP3.LUT P4, RZ, R4, 0x20000000, RZ, 0xc0, !PT ;  /* 0x2000000004ff7812 */ /* 0x000fe4000788c0ff */
[----:B------:R-:W-:Y:S02]  /*3b3e0*/  PRMT R0, R118, 0x7772, RZ ;  /* 0x0000777276007816 */ /* 0x000fe400000000ff */
[C---:B------:R-:W-:Y:S02]  /*3b3f0*/  LOP3.LUT P5, RZ, R243.reuse, 0x80000000, RZ, 0xc0, !PT ;  /* 0x80000000f3ff7812 */ /* 0x040fe400078ac0ff */
[----:B------:R-:W-:-:S07]  /*3b400*/  LOP3.LUT P6, RZ, R243, 0x40000000, RZ, 0xc0, !PT ;  /* 0x40000000f3ff7812 */ /* 0x000fce00078cc0ff */
[----:B------:R0:W-:Y:S01]  /*3b410*/  @P4 STG.E.U8 desc[UR32][R166.64], R0 ;  /* 0x00000000a6004986 */ /* 0x0001e2000c101120 */
[----:B------:R-:W-:Y:S02]  /*3b420*/  LOP3.LUT P4, RZ, R4, 0x10000000, RZ, 0xc0, !PT ;  /* 0x1000000004ff7812 */ /* 0x000fe4000788c0ff */
[C---:B------:R-:W-:Y:S02]  /*3b430*/  LOP3.LUT P0, RZ, R243.reuse, 0x20000000, RZ, 0xc0, !PT ;  /* 0x20000000f3ff7812 */ /* 0x040fe4000780c0ff */
[----:B------:R-:W-:Y:S02]  /*3b440*/  PRMT R118, R118, 0x7773, RZ ;  /* 0x0000777376767816 */ /* 0x000fe400000000ff */
[----:B------:R-:W-:Y:S02]  /*3b450*/  LOP3.LUT P1, RZ, R243, 0x10000000, RZ, 0xc0, !PT ;  /* 0x10000000f3ff7812 */ /* 0x000fe4000782c0ff */
[----:B0-----:R-:W-:-:S05]  /*3b460*/  PRMT R0, R119, 0x7772, RZ ;  /* 0x0000777277007816 */ /* 0x001fca00000000ff */
[----:B------:R-:W-:Y:S01]  /*3b470*/  @P4 STG.E.U8 desc[UR32][R168.64], R118 ;  /* 0x00000076a8004986 */ /* 0x000fe2000c101120 */
[----:B------:R-:W-:-:S03]  /*3b480*/  PRMT R119, R119, 0x7773, RZ ;  /* 0x0000777377777816 */ /* 0x000fc600000000ff */
[----:B---3--:R2:W-:Y:S01]  /*3b490*/  @P5 STG.E.U8 desc[UR32][R170.64], R0 ;  /* 0x00000000aa005986 */ /* 0x0085e2000c101120 */
[----:B------:R-:W-:-:S03]  /*3b4a0*/  LOP3.LUT P2, RZ, R243, 0x8000000, RZ, 0xc0, !PT ;  /* 0x08000000f3ff7812 */ /* 0x000fc6000784c0ff */
[----:B----4-:R-:W-:Y:S01]  /*3b4b0*/  @P6 STG.E.U8 desc[UR32][R172.64], R119 ;  /* 0x00000077ac006986 */ /* 0x010fe2000c101120 */
[C---:B------:R-:W-:Y:S02]  /*3b4c0*/  LOP3.LUT P3, RZ, R243.reuse, 0x4000000, RZ, 0xc0, !PT ;  /* 0x04000000f3ff7812 */ /* 0x040fe4000786c0ff */
[----:B------:R-:W-:Y:S02]  /*3b4d0*/  LOP3.LUT P4, RZ, R243, 0x2000, RZ, 0xc0, !PT ;  /* 0x00002000f3ff7812 */ /* 0x000fe4000788c0ff */
[----:B------:R-:W-:-:S11]  /*3b4e0*/  LOP3.LUT R4, R4, 0xffefffff, RZ, 0xc0, !PT ;  /* 0xffefffff04047812 */ /* 0x000fd600078ec0ff */
[----:B------:R-:W-:Y:S02]  /*3b4f0*/  @P4 LOP3.LUT R4, R4, 0x100000, RZ, 0xfc, !PT ;  /* 0x0010000004044812 */ /* 0x000fe400078efcff */
[----:B------:R-:W-:Y:S02]  /*3b500*/  LOP3.LUT P4, RZ, R243, 0x4000, RZ, 0xc0, !PT ;  /* 0x00004000f3ff7812 */ /* 0x000fe4000788c0ff */
[----:B--2---:R-:W-:-:S05]  /*3b510*/  PRMT R0, R112, 0x7770, RZ ;  /* 0x0000777070007816 */ /* 0x004fca00000000ff */
[----:B------:R0:W-:Y:S02]  /*3b520*/  @P0 STG.E.U8 desc[UR32][R174.64], R0 ;  /* 0x00000000ae000986 */ /* 0x0001e4000c101120 */
[----:B0-----:R-:W-:-:S05]  /*3b530*/  PRMT R0, R112, 0x7771, RZ ;  /* 0x0000777170007816 */ /* 0x001fca00000000ff */
[----:B------:R0:W-:Y:S02]  /*3b540*/  @P1 STG.E.U8 desc[UR32][R176.64], R0 ;  /* 0x00000000b0001986 */ /* 0x0001e4000c101120 */
        /* <DEDUP_REMOVED lines=14> */
[----:B------:R-:W-:-:S02]  /*3b630*/  LOP3.LUT R4, R4, 0xffdfffff, RZ, 0xc0, !PT ;  /* 0xffdfffff04047812 */ /* 0x000fc400078ec0ff */
[C---:B------:R-:W-:Y:S01]  /*3b640*/  LOP3.LUT P0, RZ, R243.reuse, 0x2000000, RZ, 0xc0, !PT ;  /* 0x02000000f3ff7812 */ /* 0x040fe2000780c0ff */
[----:B------:R-:W4:Y:S01]  /*3b650*/  LDL.LU.64 R166, [R1+0x2b0] ;  /* 0x0002b00001a67983 */ /* 0x000f220000300a00 */
        /* <DEDUP_REMOVED lines=19> */
[----:B------:R-:W-:Y:S02]  /*3b790*/  LOP3.LUT P3, RZ, R243, 0x400000, RZ, 0xc0, !PT ;  /* 0x00400000f3ff7812 */ /* 0x000fe4000786c0ff */
[----:B------:R-:W-:-:S09]  /*3b7a0*/  LOP3.LUT R4, R4, 0xf7ffffff, RZ, 0xc0, !PT ;  /* 0xf7ffffff04047812 */ /* 0x000fd200078ec0ff */
[----:B------:R-:W-:Y:S02]  /*3b7b0*/  @P4 LOP3.LUT R4, R4, 0x8000000, RZ, 0xfc, !PT ;  /* 0x0800000004044812 */ /* 0x000fe400078efcff */
[----:B------:R-:W-:Y:S02]  /*3b7c0*/  LOP3.LUT P4, RZ, R243, 0x200000, RZ, 0xc0, !PT ;  /* 0x00200000f3ff7812 */ /* 0x000fe4000788c0ff */
[----:B--2---:R-:W-:-:S05]  /*3b7d0*/  PRMT R0, R114, 0x7770, RZ ;  /* 0x0000777072007816 */ /* 0x004fca00000000ff */
[----:B---3--:R0:W-:Y:S02]  /*3b7e0*/  @P0 STG.E.U8 desc[UR32][R168.64], R0 ;  /* 0x00000000a8000986 */ /* 0x0081e4000c101120 */
[----:B0-----:R-:W-:Y:S02]  /*3b7f0*/  PRMT R0, R114, 0x7771, RZ ;  /* 0x0000777172007816 */ /* 0x001fe400000000ff */
[----:B------:R-:W2:Y:S04]  /*3b800*/  LDL.LU.64 R168, [R1+0x2a8] ;  /* 0x0002a80001a87983 */ /* 0x000ea80000300a00 */
[----:B----4-:R0:W-:Y:S02]  /*3b810*/  @P1 STG.E.U8 desc[UR32][R170.64], R0 ;  /* 0x00000000aa001986 */ /* 0x0101e4000c101120 */
[----:B0-----:R-:W-:-:S02]  /*3b820*/  PRMT R0, R115, 0x7770, RZ ;  /* 0x0000777073007816 */ /* 0x001fc400000000ff */
[----:B------:R-:W3:Y:S04]  /*3b830*/  LDL.LU.64 R170, [R1+0x2a0] ;  /* 0x0002a00001aa7983 */ /* 0x000ee80000300a00 */
[----:B------:R0:W-:Y:S02]  /*3b840*/  @P2 STG.E.U8 desc[UR32][R172.64], R0 ;  /* 0x00000000ac002986 */ /* 0x0001e4000c101120 */
[----:B0-----:R-:W-:Y:S02]  /*3b850*/  PRMT R0, R115, 0x7771, RZ ;  /* 0x0000777173007816 */ /* 0x001fe400000000ff */
[----:B------:R-:W4:Y:S04]  /*3b860*/  LDL.LU.64 R172, [R1+0x298] ;  /* 0x0002980001ac7983 */ /* 0x000f280000300a00 */
[----:B------:R0:W-:Y:S02]  /*3b870*/  @P3 STG.E.U8 desc[UR32][R174.64], R0 ;  /* 0x00000000ae003986 */ /* 0x0001e4000c101120 */
[----:B0-----:R-:W-:-:S02]  /*3b880*/  PRMT R0, R112, 0x7772, RZ ;  /* 0x0000777270007816 */ /* 0x001fc400000000ff */
[----:B------:R-:W4:Y:S04]  /*3b890*/  LDL.LU.64 R174, [R1+0x290] ;  /* 0x0002900001ae7983 */ /* 0x000f280000300a00 */
[----:B------:R0:W-:Y:S01]  /*3b8a0*/  @P4 STG.E.U8 desc[UR32][R176.64], R0 ;  /* 0x00000000b0004986 */ /* 0x0001e2000c101120 */
[----:B------:R-:W-:Y:S02]  /*3b8b0*/  LOP3.LUT P4, RZ, R4, 0x8000000, RZ, 0xc0, !PT ;  /* 0x0800000004ff7812 */ /* 0x000fe4000788c0ff */
[----:B------:R-:W-:Y:S02]  /*3b8c0*/  PRMT R112, R112, 0x7773, RZ ;  /* 0x0000777370707816 */ /* 0x000fe400000000ff */
[----:B0-----:R-:W-:Y:S01]  /*3b8d0*/  PRMT R0, R113, 0x7772, RZ ;  /* 0x0000777271007816 */ /* 0x001fe200000000ff */
[----:B------:R-:W4:Y:S08]  /*3b8e0*/  LDL.LU.64 R176, [R1+0x288] ;  /* 0x0002880001b07983 */ /* 0x000f300000300a00 */
[----:B------:R-:W-:Y:S01]  /*3b8f0*/  @P4 STG.E.U8 desc[UR32][R160.64], R112 ;  /* 0x00000070a0004986 */ /* 0x000fe2000c101120 */
[----:B------:R-:W-:-:S02]  /*3b900*/  LOP3.LUT P4, RZ, R4, 0x4000000, RZ, 0xc0, !PT ;  /* 0x0400000004ff7812 */ /* 0x000fc4000788c0ff */
[----:B------:R-:W-:-:S11]  /*3b910*/  PRMT R113, R113, 0x7773, RZ ;  /* 0x0000777371717816 */ /* 0x000fd600000000ff */
[----:B------:R0:W-:Y:S01]  /*3b920*/  @P4 STG.E.U8 desc[UR32][R178.64], R0 ;  /* 0x00000000b2004986 */ /* 0x0001e2000c101120 */
[----:B------:R-:W-:Y:S02]  /*3b930*/  LOP3.LUT P4, RZ, R4, 0x2000000, RZ, 0xc0, !PT ;  /* 0x0200000004ff7812 */ /* 0x000fe4000788c0ff */
[----:B0-----:R-:W-:Y:S01]  /*3b940*/  PRMT R0, R114, 0x7772, RZ ;  /* 0x0000777272007816 */ /* 0x001fe200000000ff */
[----:B------:R-:W4:Y:S10]  /*3b950*/  LDL.LU.64 R178, [R1+0x278] ;  /* 0x0002780001b27983 */ /* 0x000f340000300a00 */
[----:B------:R-:W-:Y:S01]  /*3b960*/  @P4 STG.E.U8 desc[UR32][R162.64], R113 ;  /* 0x00000071a2004986 */ /* 0x000fe2000c101120 */
[----:B------:R-:W-:-:S02]  /*3b970*/  LOP3.LUT P4, RZ, R4, 0x1000000, RZ, 0xc0, !PT ;  /* 0x0100000004ff7812 */ /* 0x000fc4000788c0ff */
[----:B------:R-:W-:-:S11]  /*3b980*/  PRMT R114, R114, 0x7773, RZ ;  /* 0x0000777372727816 */ /* 0x000fd600000000ff */
[----:B------:R0:W-:Y:S01]  /*3b990*/  @P4 STG.E.U8 desc[UR32][R108.64], R0 ;  /* 0x000000006c004986 */ /* 0x0001e2000c101120 */
[----:B------:R-:W-:-:S03]  /*3b9a0*/  LOP3.LUT P4, RZ, R4, 0x800000, RZ, 0xc0, !PT ;  /* 0x0080000004ff7812 */ /* 0x000fc6000788c0ff */
[----:B0-----:R-:W2:Y:S10]  /*3b9b0*/  LDL.LU.64 R108, [R1+0x1030] ;  /* 0x00103000016c7983 */ /* 0x001eb40000300a00 */
[----:B------:R-:W-:Y:S01]  /*3b9c0*/  @P4 STG.E.U8 desc[UR32][R164.64], R114 ;  /* 0x00000072a4004986 */ /* 0x000fe2000c101120 */
[----:B------:R-:W-:-:S02]  /*3b9d0*/  LOP3.LUT P4, RZ, R4, 0x400000, RZ, 0xc0, !PT ;  /* 0x0040000004ff7812 */ /* 0x000fc4000788c0ff */
[----:B------:R-:W-:-:S11]  /*3b9e0*/  PRMT R0, R115, 0x7772, RZ ;  /* 0x0000777273007816 */ /* 0x000fd600000000ff */
[----:B------:R0:W-:Y:S04]  /*3b9f0*/  @P4 STG.E.U8 desc[UR32][R110.64], R0 ;  /* 0x000000006e004986 */ /* 0x0001e8000c101120 */
[----:B0-----:R-:W4:Y:S01]  /*3ba00*/  LDL.LU.64 R110, [R1+0x1028] ;  /* 0x00102800016e7983 */ /* 0x001f220000300a00 */
[----:B------:R-:W-:Y:S02]  /*3ba10*/  LOP3.LUT P4, RZ, R4, 0x200000, RZ, 0xc0, !PT ;  /* 0x0020000004ff7812 */ /* 0x000fe4000788c0ff */
[----:B------:R-:W-:Y:S02]  /*3ba20*/  PRMT R115, R115, 0x7773, RZ ;  /* 0x0000777373737816 */ /* 0x000fe400000000ff */
[----:B------:R-:W-:-:S09]  /*3ba30*/  LOP3.LUT P5, RZ, R243, 0x1000, RZ, 0xc0, !PT ;  /* 0x00001000f3ff7812 */ /* 0x000fd200078ac0ff */
[----:B------:R-:W-:Y:S01]  /*3ba40*/  @P4 STG.E.U8 desc[UR32][R166.64], R115 ;  /* 0x00000073a6004986 */ /* 0x000fe2000c101120 */
[----:B------:R-:W-:Y:S02]  /*3ba50*/  LOP3.LUT P4, RZ, R4, 0x100000, RZ, 0xc0, !PT ;  /* 0x0010000004ff7812 */ /* 0x000fe4000788c0ff */
[C---:B------:R-:W-:Y:S02]  /*3ba60*/  LOP3.LUT P6, RZ, R243.reuse, 0x800, RZ, 0xc0, !PT ;  /* 0x00000800f3ff7812 */ /* 0x040fe400078cc0ff */
[C---:B------:R-:W-:Y:S02]  /*3ba70*/  LOP3.LUT P0, RZ, R243.reuse, 0x400, RZ, 0xc0, !PT ;  /* 0x00000400f3ff7812 */ /* 0x040fe4000780c0ff */
[C---:B------:R-:W-:Y:S02]  /*3ba80*/  LOP3.LUT P1, RZ, R243.reuse, 0x200, RZ, 0xc0, !PT ;  /* 0x00000200f3ff7812 */ /* 0x040fe4000782c0ff */
[C---:B------:R-:W-:Y:S02]  /*3ba90*/  LOP3.LUT P2, RZ, R243.reuse, 0x100, RZ, 0xc0, !PT ;  /* 0x00000100f3ff7812 */ /* 0x040fe4000784c0ff */
[----:B------:R-:W-:-:S02]  /*3baa0*/  LOP3.LUT P3, RZ, R243, 0x80, RZ, 0xc0, !PT ;  /* 0x00000080f3ff7812 */ /* 0x000fc4000786c0ff */
[----:B--2---:R-:W-:-:S05]  /*3bab0*/  PRMT R0, R108, 0x7770, RZ ;  /* 0x000077706c007816 */ /* 0x004fca00000000ff */
[----:B------:R0:W-:Y:S02]  /*3bac0*/  @P4 STG.E.U8 desc[UR32][R168.64], R0 ;  /* 0x00000000a8004986 */ /* 0x0001e4000c101120 */
[----:B0-----:R-:W-:-:S05]  /*3bad0*/  PRMT R0, R108, 0x7771, RZ ;  /* 0x000077716c007816 */ /* 0x001fca00000000ff */
[----:B---3--:R0:W-:Y:S02]  /*3bae0*/  @P5 STG.E.U8 desc[UR32][R170.64], R0 ;  /* 0x00000000aa005986 */ /* 0x0081e4000c101120 */
[----:B0-----:R-:W-:-:S05]  /*3baf0*/  PRMT R0, R109, 0x7770, RZ ;  /* 0x000077706d007816 */ /* 0x001fca00000000ff */
[----:B----4-:R0:W-:Y:S02]  /*3bb00*/  @P6 STG.E.U8 desc[UR32][R172.64], R0 ;  /* 0x00000000ac006986 */ /* 0x0101e4000c101120 */
        /* <DEDUP_REMOVED lines=11> */
[----:B------:R-:W4:Y:S01]  /*3bbc0*/  LDL.LU.64 R176, [R1+0x250] ;  /* 0x0002500001b07983 */ /* 0x000f220000300a00 */
[----:B------:R-:W-:-:S05]  /*3bbd0*/  PRMT R0, R111, 0x7770, RZ ;  /* 0x000077706f007816 */ /* 0x000fca00000000ff */
[----:B------:R0:W-:Y:S04]  /*3bbe0*/  @P3 STG.E.U8 desc[UR32][R178.64], R0 ;  /* 0x00000000b2003986 */ /* 0x0001e8000c101120 */
[----:B0-----:R-:W4:Y:S04]  /*3bbf0*/  LDL.LU.64 R178, [R1+0x240] ;  /* 0x0002400001b27983 */ /* 0x001f280000300a00 */
[----:B------:R-:W4:Y:S01]  /*3bc00*/  LDL.LU.64 R158, [R1+0x238] ;  /* 0x00023800019e7983 */ /* 0x000f220000300a00 */
[----:B------:R-:W-:Y:S02]  /*3bc10*/  LOP3.LUT R4, R4, 0xffffefff, RZ, 0xc0, !PT ;  /* 0xffffefff04047812 */ /* 0x000fe400078ec0ff */
[C---:B------:R-:W-:Y:S01]  /*3bc20*/  LOP3.LUT P0, RZ, R243.reuse, 0x40, RZ, 0xc0, !PT ;  /* 0x00000040f3ff7812 */ /* 0x040fe2000780c0ff */
[----:B------:R-:W4:Y:S01]  /*3bc30*/  LDL.LU.64 R160, [R1+0x228] ;  /* 0x0002280001a07983 */ /* 0x000f220000300a00 */
[----:B------:R-:W-:-:S02]  /*3bc40*/  LOP3.LUT P1, RZ, R243, 0x20, RZ, 0xc0, !PT ;  /* 0x00000020f3ff7812 */ /* 0x000fc4000782c0ff */
[----:B------:R-:W-:Y:S01]  /*3bc50*/  PRMT R0, R111, 0x7771, RZ ;  /* 0x000077716f007816 */ /* 0x000fe200000000ff */
[----:B------:R-:W4:Y:S01]  /*3bc60*/  LDL.LU.64 R162, [R1+0x220] ;  /* 0x0002200001a27983 */ /* 0x000f220000300a00 */
[C---:B------:R-:W-:Y:S02]  /*3bc70*/  LOP3.LUT P2, RZ, R243.reuse, 0x10, RZ, 0xc0, !PT ;  /* 0x00000010f3ff7812 */ /* 0x040fe4000784c0ff */
[----:B------:R-:W-:Y:S01]  /*3bc80*/  LOP3.LUT P3, RZ, R243, 0x8, RZ, 0xc0, !PT ;  /* 0x00000008f3ff7812 */ /* 0x000fe2000786c0ff */
[----:B------:R-:W4:Y:S04]  /*3bc90*/  LDL.LU.64 R164, [R1+0x218] ;  /* 0x0002180001a47983 */ /* 0x000f280000300a00 */
[----:B------:R-:W4:Y:S01]  /*3bca0*/  LDL.LU.64 R166, [R1+0x210] ;  /* 0x0002100001a67983 */ /* 0x000f220000300a00 */
        /* <DEDUP_REMOVED lines=22> */
[----:B---3--:R0:W-:Y:S10]  /*3be10*/  @P0 STG.E.U8 desc[UR32][R168.64], R0 ;  /* 0x00000000a8000986 */ /* 0x0081f4000c101120 */
[----:B------:R-:W-:-:S02]  /*3be20*/  @P4 LOP3.LUT R4, R4, 0x80000, RZ, 0xfc, !PT ;  /* 0x0008000004044812 */ /* 0x000fc400078efcff */
[----:B------:R-:W-:Y:S01]  /*3be30*/  LOP3.LUT P4, RZ, R243, 0x4, RZ, 0xc0, !PT ;  /* 0x00000004f3ff7812 */ /* 0x000fe2000788c0ff */
[----:B0-----:R-:W2:Y:S01]  /*3be40*/  LDL.LU.64 R168, [R1+0x208] ;  /* 0x0002080001a87983 */ /* 0x001ea20000300a00 */
[C---:B------:R-:W-:Y:S02]  /*3be50*/  PRMT R0, R108.reuse, 0x7772, RZ ;  /* 0x000077726c007816 */ /* 0x040fe400000000ff */
[----:B------:R-:W-:-:S03]  /*3be60*/  PRMT R108, R108, 0x7773, RZ ;  /* 0x000077736c6c7816 */ /* 0x000fc600000000ff */
[----:B----4-:R0:W-:Y:S04]  /*3be70*/  @P1 STG.E.U8 desc[UR32][R170.64], R0 ;  /* 0x00000000aa001986 */ /* 0x0101e8000c101120 */
[----:B------:R1:W-:Y:S01]  /*3be80*/  @P2 STG.E.U8 desc[UR32][R172.64], R108 ;  /* 0x0000006cac002986 */ /* 0x0003e2000c101120 */
[----:B0-----:R-:W-:-:S03]  /*3be90*/  PRMT R0, R109, 0x7772, RZ ;  /* 0x000077726d007816 */ /* 0x001fc600000000ff */
[----:B------:R-:W3:Y:S01]  /*3bea0*/  LDL.LU.64 R170, [R1+0x200] ;  /* 0x0002000001aa7983 */ /* 0x000ee20000300a00 */
[----:B------:R-:W-:-:S03]  /*3beb0*/  PRMT R109, R109, 0x7773, RZ ;  /* 0x000077736d6d7816 */ /* 0x000fc600000000ff */
[----:B------:R0:W-:Y:S04]  /*3bec0*/  @P3 STG.E.U8 desc[UR32][R174.64], R0 ;  /* 0x00000000ae003986 */ /* 0x0001e8000c101120 */
[----:B------:R-:W-:Y:S01]  /*3bed0*/  @P4 STG.E.U8 desc[UR32][R176.64], R109 ;  /* 0x0000006db0004986 */ /* 0x000fe2000c101120 */
[----:B------:R-:W-:-:S03]  /*3bee0*/  LOP3.LUT P4, RZ, R4, 0x80000, RZ, 0xc0, !PT ;  /* 0x0008000004ff7812 */ /* 0x000fc6000788c0ff */
[----:B-1----:R-:W4:Y:S01]  /*3bef0*/  LDL.LU.64 R172, [R1+0x1f8] ;  /* 0x0001f80001ac7983 */ /* 0x002f220000300a00 */
[----:B0-----:R-:W-:-:S09]  /*3bf00*/  PRMT R0, R110, 0x7772, RZ ;  /* 0x000077726e007816 */ /* 0x001fd200000000ff */
[----:B------:R0:W-:Y:S01]  /*3bf10*/  @P4 STG.E.U8 desc[UR32][R104.64], R0 ;  /* 0x0000000068004986 */ /* 0x0001e2000c101120 */
[----:B------:R-:W-:-:S03]  /*3bf20*/  LOP3.LUT P4, RZ, R4, 0x40000, RZ, 0xc0, !PT ;  /* 0x0004000004ff7812 */ /* 0x000fc6000788c0ff */
[----:B0-----:R-:W2:Y:S01]  /*3bf30*/  LDL.LU.64 R104, [R1+0x1018] ;  /* 0x0010180001687983 */ /* 0x001ea20000300a00 */
[----:B------:R-:W-:Y:S02]  /*3bf40*/  PRMT R110, R110, 0x7773, RZ ;  /* 0x000077736e6e7816 */ /* 0x000fe400000000ff */
[----:B------:R-:W-:Y:S01]  /*3bf50*/  PRMT R0, R111, 0x7772, RZ ;  /* 0x000077726f007816 */ /* 0x000fe200000000ff */
[----:B------:R-:W4:Y:S06]  /*3bf60*/  LDL.LU.64 R174, [R1+0x1f0] ;  /* 0x0001f00001ae7983 */ /* 0x000f2c0000300a00 */
[----:B------:R0:W-:Y:S01]  /*3bf70*/  @P4 STG.E.U8 desc[UR32][R178.64], R110 ;  /* 0x0000006eb2004986 */ /* 0x0001e2000c101120 */
[----:B------:R-:W-:-:S02]  /*3bf80*/  LOP3.LUT P4, RZ, R4, 0x20000, RZ, 0xc0, !PT ;  /* 0x0002000004ff7812 */ /* 0x000fc4000788c0ff */
[----:B------:R-:W-:Y:S01]  /*3bf90*/  PRMT R111, R111, 0x7773, RZ ;  /* 0x000077736f6f7816 */ /* 0x000fe200000000ff */
[----:B------:R-:W4:Y:S04]  /*3bfa0*/  LDL.LU.64 R176, [R1+0x1e8] ;  /* 0x0001e80001b07983 */ /* 0x000f280000300a00 */
[----:B0-----:R-:W4:Y:S06]  /*3bfb0*/  LDL.LU.64 R178, [R1+0x1e0] ;  /* 0x0001e00001b27983 */ /* 0x001f2c0000300a00 */
[----:B------:R-:W-:Y:S01]  /*3bfc0*/  @P4 STG.E.U8 desc[UR32][R158.64], R0 ;  /* 0x000000009e004986 */ /* 0x000fe2000c101120 */
[----:B------:R-:W-:-:S13]  /*3bfd0*/  LOP3.LUT P4, RZ, R4, 0x10000, RZ, 0xc0, !PT ;  /* 0x0001000004ff7812 */ /* 0x000fda000788c0ff */
[----:B------:R0:W-:Y:S04]  /*3bfe0*/  @P4 STG.E.U8 desc[UR32][R106.64], R111 ;  /* 0x0000006f6a004986 */ /* 0x0001e8000c101120 */
[----:B0-----:R-:W3:Y:S01]  /*3bff0*/  LDL.LU.64 R106, [R1+0x1010] ;  /* 0x00101000016a7983 */ /* 0x001ee20000300a00 */
[----:B------:R-:W-:Y:S02]  /*3c000*/  LOP3.LUT P4, RZ, R4, 0x8000, RZ, 0xc0, !PT ;  /* 0x0000800004ff7812 */ /* 0x000fe4000788c0ff */
        /* <DEDUP_REMOVED lines=14> */
[----:B------:R3:W-:Y:S02]  /*3c0f0*/  @P4 STG.E.U8 desc[UR32][R166.64], R0 ;  /* 0x00000000a6004986 */ /* 0x0007e4000c101120 */
[----:B---3--:R-:W-:-:S05]  /*3c100*/  PRMT R0, R106, 0x7770, RZ ;  /* 0x000077706a007816 */ /* 0x008fca00000000ff */
[----:B------:R0:W-:Y:S02]  /*3c110*/  @P5 STG.E.U8 desc[UR32][R168.64], R0 ;  /* 0x00000000a8005986 */ /* 0x0001e4000c101120 */
[----:B0-----:R-:W-:-:S05]  /*3c120*/  PRMT R0, R106, 0x7771, RZ ;  /* 0x000077716a007816 */ /* 0x001fca00000000ff */
[----:B------:R0:W-:Y:S02]  /*3c130*/  @P6 STG.E.U8 desc[UR32][R170.64], R0 ;  /* 0x00000000aa006986 */ /* 0x0001e4000c101120 */
[C---:B0-----:R-:W-:Y:S02]  /*3c140*/  PRMT R0, R107.reuse, 0x7770, RZ ;  /* 0x000077706b007816 */ /* 0x041fe400000000ff */
[----:B------:R-:W2:Y:S04]  /*3c150*/  LDL.LU.64 R170, [R1+0x1d8] ;  /* 0x0001d80001aa7983 */ /* 0x000ea80000300a00 */
[----:B----4-:R0:W-:Y:S02]  /*3c160*/  @P0 STG.E.U8 desc[UR32][R172.64], R0 ;  /* 0x00000000ac000986 */ /* 0x0101e4000c101120 */
[----:B0-----:R-:W-:-:S02]  /*3c170*/  PRMT R0, R107, 0x7771, RZ ;  /* 0x000077716b007816 */ /* 0x001fc400000000ff */
[----:B------:R-:W3:Y:S04]  /*3c180*/  LDL.LU.64 R172, [R1+0x1d0] ;  /* 0x0001d00001ac7983 */ /* 0x000ee80000300a00 */
[----:B------:R0:W-:Y:S04]  /*3c190*/  @P1 STG.E.U8 desc[UR32][R174.64], R0 ;  /* 0x00000000ae001986 */ /* 0x0001e8000c101120 */
[----:B0-----:R-:W4:Y:S01]  /*3c1a0*/  LDL.LU.64 R174, [R1+0x1c8] ;  /* 0x0001c80001ae7983 */ /* 0x001f220000300a00 */
[----:B------:R-:W-:Y:S02]  /*3c1b0*/  LOP3.LUT P2, RZ, R244, 0x200000, RZ, 0xc0, !PT ;  /* 0x00200000f4ff7812 */ /* 0x000fe4000784c0ff */
[----:B------:R-:W-:-:S02]  /*3c1c0*/  PRMT R0, R104, 0x7772, RZ ;  /* 0x0000777268007816 */ /* 0x000fc400000000ff */
[C---:B------:R-:W-:Y:S02]  /*3c1d0*/  LOP3.LUT P3, RZ, R244.reuse, 0x100000, RZ, 0xc0, !PT ;  /* 0x00100000f4ff7812 */ /* 0x040fe4000786c0ff */
[----:B------:R-:W-:Y:S02]  /*3c1e0*/  LOP3.LUT P0, RZ, R244, 0x80000, RZ, 0xc0, !PT ;  /* 0x00080000f4ff7812 */ /* 0x000fe4000780c0ff */
[----:B------:R-:W-:-:S05]  /*3c1f0*/  PRMT R104, R104, 0x7773, RZ ;  /* 0x0000777368687816 */ /* 0x000fca00000000ff */
[----:B------:R0:W-:Y:S01]  /*3c200*/  @P2 STG.E.U8 desc[UR32][R176.64], R0 ;  /* 0x00000000b0002986 */ /* 0x0001e2000c101120 */
[C---:B------:R-:W-:Y:S02]  /*3c210*/  LOP3.LUT P1, RZ, R244.reuse, 0x40000, RZ, 0xc0, !PT ;  /* 0x00040000f4ff7812 */ /* 0x040fe4000782c0ff */
[C---:B------:R-:W-:Y:S01]  /*3c220*/  LOP3.LUT P2, RZ, R244.reuse, 0x20000, RZ, 0xc0, !PT ;  /* 0x00020000f4ff7812 */ /* 0x040fe2000784c0ff */
[----:B------:R1:W-:Y:S04]  /*3c230*/  @P3 STG.E.U8 desc[UR32][R178.64], R104 ;  /* 0x00000068b2003986 */ /* 0x0003e8000c101120 */
[----:B0-----:R-:W4:Y:S01]  /*3c240*/  LDL.LU.64 R176, [R1+0x1b8] ;  /* 0x0001b80001b07983 */ /* 0x001f220000300a00 */
[----:B------:R-:W-:Y:S02]  /*3c250*/  LOP3.LUT P3, RZ, R244, 0x10000, RZ, 0xc0, !PT ;  /* 0x00010000f4ff7812 */ /* 0x000fe4000786c0ff */
[C---:B------:R-:W-:Y:S01]  /*3c260*/  PRMT R0, R105.reuse, 0x7772, RZ ;  /* 0x0000777269007816 */ /* 0x040fe200000000ff */
[----:B-1----:R-:W4:Y:S01]  /*3c270*/  LDL.LU.64 R178, [R1+0x1b0] ;  /* 0x0001b00001b27983 */ /* 0x002f220000300a00 */
[----:B------:R-:W-:-:S03]  /*3c280*/  PRMT R105, R105, 0x7773, RZ ;  /* 0x0000777369697816 */ /* 0x000fc600000000ff */
        /* <DEDUP_REMOVED lines=11> */
[----:B--2---:R0:W-:Y:S02]  /*3c340*/  @P0 STG.E.U8 desc[UR32][R170.64], R0 ;  /* 0x00000000aa000986 */ /* 0x0041e4000c101120 */
[C---:B0-----:R-:W-:Y:S02]  /*3c350*/  PRMT R0, R106.reuse, 0x7772, RZ ;  /* 0x000077726a007816 */ /* 0x041fe400000000ff */
[----:B------:R-:W-:Y:S01]  /*3c360*/  PRMT R106, R106, 0x7773, RZ ;  /* 0x000077736a6a7816 */ /* 0x000fe200000000ff */
[----:B---3--:R-:W-:Y:S04]  /*3c370*/  @P1 STG.E.U8 desc[UR32][R172.64], R105 ;  /* 0x00000069ac001986 */ /* 0x008fe8000c101120 */
[----:B----4-:R-:W-:Y:S04]  /*3c380*/  @P2 STG.E.U8 desc[UR32][R174.64], R0 ;  /* 0x00000000ae002986 */ /* 0x010fe8000c101120 */
[----:B------:R0:W-:Y:S04]  /*3c390*/  @P3 STG.E.U8 desc[UR32][R100.64], R106 ;  /* 0x0000006a64003986 */ /* 0x0001e8000c101120 */
[----:B0-----:R-:W2:Y:S01]  /*3c3a0*/  LDL.LU.64 R100, [R1+0x1008] ;  /* 0x0010080001647983 */ /* 0x001ea20000300a00 */
[----:B------:R-:W-:-:S02]  /*3c3b0*/  LOP3.LUT R4, R4, 0xffffffbf, RZ, 0xc0, !PT ;  /* 0xffffffbf04047812 */ /* 0x000fc400078ec0ff */
[C---:B------:R-:W-:Y:S01]  /*3c3c0*/  PRMT R0, R107.reuse, 0x7772, RZ ;  /* 0x000077726b007816 */ /* 0x040fe200000000ff */
[----:B------:R-:W3:Y:S01]  /*3c3d0*/  LDL.LU.64 R164, [R1+0x180] ;  /* 0x0001800001a47983 */ /* 0x000ee20000300a00 */
[----:B------:R-:W-:Y:S02]  /*3c3e0*/  @P4 LOP3.LUT R4, R4, 0x40, RZ, 0xfc, !PT ;  /* 0x0000004004044812 */ /* 0x000fe400078efcff */
[----:B------:R-:W-:Y:S01]  /*3c3f0*/  LOP3.LUT P4, RZ, R244, 0x400, RZ, 0xc0, !PT ;  /* 0x00000400f4ff7812 */ /* 0x000fe2000788c0ff */
[----:B------:R-:W4:Y:S01]  /*3c400*/  LDL.LU.64 R166, [R1+0x178] ;  /* 0x0001780001a67983 */ /* 0x000f220000300a00 */
[----:B------:R-:W-:Y:S02]  /*3c410*/  LOP3.LUT R4, R4, 0xffffff7f, RZ, 0xc0, !PT ;  /* 0xffffff7f04047812 */ /* 0x000fe400078ec0ff */
[----:B------:R-:W-:Y:S01]  /*3c420*/  PRMT R107, R107, 0x7773, RZ ;  /* 0x000077736b6b7816 */ /* 0x000fe200000000ff */
[----:B------:R-:W4:Y:S04]  /*3c430*/  LDL.LU.64 R168, [R1+0x170] ;  /* 0x0001700001a87983 */ /* 0x000f280000300a00 */
[----:B------:R-:W4:Y:S04]  /*3c440*/  LDL.LU.64 R170, [R1+0x168] ;  /* 0x0001680001aa7983 */ /* 0x000f280000300a00 */
[----:B------:R-:W-:Y:S01]  /*3c450*/  @P4 LOP3.LUT R4, R4, 0x80, RZ, 0xfc, !PT ;  /* 0x0000008004044812 */ /* 0x000fe200078efcff */
        /* <DEDUP_REMOVED lines=16> */
[----:B------:R-:W-:-:S03]  /*3c560*/  LOP3.LUT P4, RZ, R4, 0x800, RZ, 0xc0, !PT ;  /* 0x0000080004ff7812 */ /* 0x000fc6000788c0ff */
[----:B0-----:R-:W4:Y:S10]  /*3c570*/  LDL.LU.64 R176, [R1+0xb08] ;  /* 0x000b080001b07983 */ /* 0x001f340000300a00 */
[----:B------:R-:W-:Y:S01]  /*3c580*/  @P4 STG.E.U8 desc[UR32][R178.64], R107 ;  /* 0x0000006bb2004986 */ /* 0x000fe2000c101120 */
[----:B------:R-:W-:-:S02]  /*3c590*/  LOP3.LUT P4, RZ, R4, 0x400, RZ, 0xc0, !PT ;  /* 0x0000040004ff7812 */ /* 0x000fc4000788c0ff */
        /* <DEDUP_REMOVED lines=24> */
[----:B---3--:R0:W-:Y:S01]  /*3c720*/  @P4 STG.E.U8 desc[UR32][R164.64], R0 ;  /* 0x00000000a4004986 */ /* 0x0081e2000c101120 */
[----:B------:R-:W-:Y:S02]  /*3c730*/  LOP3.LUT P4, RZ, R4, 0x10, RZ, 0xc0, !PT ;  /* 0x0000001004ff7812 */ /* 0x000fe4000788c0ff */
[----:B0-----:R-:W-:-:S11]  /*3c740*/  PRMT R0, R103, 0x7770, RZ ;  /* 0x0000777067007816 */ /* 0x001fd600000000ff */
[----:B----4-:R0:W-:Y:S02]  /*3c750*/  @P4 STG.E.U8 desc[UR32][R166.64], R0 ;  /* 0x00000000a6004986 */ /* 0x0101e4000c101120 */
[----:B0-----:R-:W-:-:S05]  /*3c760*/  PRMT R0, R103, 0x7771, RZ ;  /* 0x0000777167007816 */ /* 0x001fca00000000ff */
[----:B------:R0:W-:Y:S02]  /*3c770*/  @P5 STG.E.U8 desc[UR32][R168.64], R0 ;  /* 0x00000000a8005986 */ /* 0x0001e4000c101120 */
[C---:B0-----:R-:W-:Y:S02]  /*3c780*/  PRMT R0, R100.reuse, 0x7772, RZ ;  /* 0x0000777264007816 */ /* 0x041fe400000000ff */
[----:B------:R-:W-:-:S03]  /*3c790*/  PRMT R100, R100, 0x7773, RZ ;  /* 0x0000777364647816 */ /* 0x000fc600000000ff */
[----:B------:R0:W-:Y:S04]  /*3c7a0*/  @P6 STG.E.U8 desc[UR32][R170.64], R0 ;  /* 0x00000000aa006986 */ /* 0x0001e8000c101120 */
[----:B------:R-:W-:Y:S01]  /*3c7b0*/  @P0 STG.E.U8 desc[UR32][R172.64], R100 ;  /* 0x00000064ac000986 */ /* 0x000fe2000c101120 */
[----:B------:R-:W-:Y:S02]  /*3c7c0*/  LOP3.LUT P0, RZ, R244, 0x1, RZ, 0xc0, !PT ;  /* 0x00000001f4ff7812 */ /* 0x000fe4000780c0ff */
[C---:B0-----:R-:W-:Y:S02]  /*3c7d0*/  PRMT R0, R101.reuse, 0x7772, RZ ;  /* 0x0000777265007816 */ /* 0x041fe400000000ff */
[----:B------:R-:W-:-:S03]  /*3c7e0*/  PRMT R101, R101, 0x7773, RZ ;  /* 0x0000777365657816 */ /* 0x000fc600000000ff */
[----:B------:R0:W-:Y:S04]  /*3c7f0*/  @P1 STG.E.U8 desc[UR32][R174.64], R0 ;  /* 0x00000000ae001986 */ /* 0x0001e8000c101120 */
[----:B------:R1:W-:Y:S01]  /*3c800*/  @P2 STG.E.U8 desc[UR32][R176.64], R101 ;  /* 0x00000065b0002986 */ /* 0x0003e2000c101120 */
[----:B0-----:R-:W-:-:S03]  /*3c810*/  PRMT R0, R102, 0x7772, RZ ;  /* 0x0000777266007816 */ /* 0x001fc600000000ff */
[----:B------:R-:W2:Y:S01]  /*3c820*/  LDL.LU.64 R174, [R1+0xb28] ;  /* 0x000b280001ae7983 */ /* 0x000ea20000300a00 */
[----:B------:R-:W-:-:S03]  /*3c830*/  PRMT R102, R102, 0x7773, RZ ;  /* 0x0000777366667816 */ /* 0x000fc600000000ff */
[----:B------:R0:W-:Y:S04]  /*3c840*/  @P3 STG.E.U8 desc[UR32][R178.64], R0 ;  /* 0x00000000b2003986 */ /* 0x0001e8000c101120 */
[----:B-1----:R-:W3:Y:S04]  /*3c850*/  LDL.LU.64 R176, [R1+0xb30] ;  /* 0x000b300001b07983 */ /* 0x002ee80000300a00 */
[----:B------:R1:W-:Y:S04]  /*3c860*/  @P0 STG.E.U8 desc[UR32][R96.64], R102 ;  /* 0x0000006660000986 */ /* 0x0003e8000c101120 */
[----:B0-----:R-:W4:Y:S04]  /*3c870*/  LDL.LU.64 R178, [R1+0xb40] ;  /* 0x000b400001b27983 */ /* 0x001f280000300a00 */
[----:B------:R-:W4:Y:S04]  /*3c880*/  LDL.LU.64 R156, [R1+0xb48] ;  /* 0x000b4800019c7983 */ /* 0x000f280000300a00 */
[----:B------:R-:W4:Y:S04]  /*3c890*/  LDL.LU.64 R158, [R1+0xb50] ;  /* 0x000b5000019e7983 */ /* 0x000f280000300a00 */
[----:B-1----:R-:W4:Y:S01]  /*3c8a0*/  LDL.LU.64 R96, [R1+0xff8] ;  /* 0x000ff80001607983 */ /* 0x002f220000300a00 */
[----:B------:R-:W-:-:S02]  /*3c8b0*/  LOP3.LUT P4, RZ, R245, 0x100000, RZ, 0xc0, !PT ;  /* 0x00100000f5ff7812 */ /* 0x000fc4000788c0ff */
[----:B------:R-:W-:Y:S01]  /*3c8c0*/  LOP3.LUT R5, R5, 0xefffffff, RZ, 0xc0, !PT ;  /* 0xefffffff05057812 */ /* 0x000fe200078ec0ff */
[----:B------:R-:W4:Y:S01]  /*3c8d0*/  LDL.LU.64 R160, [R1+0xb60] ;  /* 0x000b600001a07983 */ /* 0x000f220000300a00 */
[C---:B------:R-:W-:Y:S02]  /*3c8e0*/  LOP3.LUT P1, RZ, R245.reuse, 0x80000000, RZ, 0xc0, !PT ;  /* 0x80000000f5ff7812 */ /* 0x040fe4000782c0ff */
[C---:B------:R-:W-:Y:S01]  /*3c8f0*/  LOP3.LUT P2, RZ, R245.reuse, 0x40000000, RZ, 0xc0, !PT ;  /* 0x40000000f5ff7812 */ /* 0x040fe2000784c0ff */
[----:B------:R-:W4:Y:S01]  /*3c900*/  LDL.LU.64 R162, [R1+0xb68] ;  /* 0x000b680001a27983 */ /* 0x000f220000300a00 */
[----:B------:R-:W-:Y:S02]  /*3c910*/  LOP3.LUT P3, RZ, R245, 0x20000000, RZ, 0xc0, !PT ;  /* 0x20000000f5ff7812 */ /* 0x000fe4000786c0ff */
[----:B------:R-:W-:Y:S01]  /*3c920*/  PRMT R0, R103, 0x7772, RZ ;  /* 0x0000777267007816 */ /* 0x000fe200000000ff */
[----:B------:R-:W4:Y:S02]  /*3c930*/  LDL.LU.64 R164, [R1+0xb70] ;  /* 0x000b700001a47983 */ /* 0x000f240000300a00 */
[----:B------:R-:W-:-:S02]  /*3c940*/  @P4 LOP3.LUT R5, R5, 0x10000000, RZ, 0xfc, !PT ;  /* 0x1000000005054812 */ /* 0x000fc400078efcff */
[----:B------:R-:W-:Y:S01]  /*3c950*/  LOP3.LUT P4, RZ, R245, 0x200000, RZ, 0xc0, !PT ;  /* 0x00200000f5ff7812 */ /* 0x000fe2000788c0ff */
[----:B------:R-:W4:Y:S01]  /*3c960*/  LDL.LU.64 R166, [R1+0xb78] ;  /* 0x000b780001a67983 */ /* 0x000f220000300a00 */
[----:B------:R-:W-:Y:S02]  /*3c970*/  LOP3.LUT R5, R5, 0xdfffffff, RZ, 0xc0, !PT ;  /* 0xdfffffff05057812 */ /* 0x000fe400078ec0ff */
[----:B------:R-:W-:Y:S01]  /*3c980*/  PRMT R103, R103, 0x7773, RZ ;  /* 0x0000777367677816 */ /* 0x000fe200000000ff */
[----:B------:R-:W4:Y:S08]  /*3c990*/  LDL.LU.64 R168, [R1+0xb80] ;  /* 0x000b800001a87983 */ /* 0x000f300000300a00 */
        /* <DEDUP_REMOVED lines=20> */
[----:B--2---:R4:W-:Y:S04]  /*3cae0*/  @P1 STG.E.U8 desc[UR32][R174.64], R0 ;  /* 0x00000000ae001986 */ /* 0x0049e8000c101120 */
[----:B---3--:R-:W-:Y:S01]  /*3caf0*/  @P2 STG.E.U8 desc[UR32][R176.64], R103 ;  /* 0x00000067b0002986 */ /* 0x008fe2000c101120 */
[----:B----4-:R-:W-:-:S05]  /*3cb00*/  PRMT R0, R96, 0x7770, RZ ;  /* 0x0000777060007816 */ /* 0x010fca00000000ff */
[----:B------:R0:W-:Y:S04]  /*3cb10*/  @P3 STG.E.U8 desc[UR32][R98.64], R0 ;  /* 0x0000000062003986 */ /* 0x0001e8000c101120 */
[----:B0-----:R-:W2:Y:S04]  /*3cb20*/  LDL.LU.64 R98, [R1+0xff0] ;  /* 0x000ff00001627983 */ /* 0x001ea80000300a00 */
[----:B------:R-:W3:Y:S04]  /*3cb30*/  LDL.LU.64 R170, [R1+0xb88] ;  /* 0x000b880001aa7983 */ /* 0x000ee80000300a00 */
[----:B------:R-:W4:Y:S01]  /*3cb40*/  LDL.LU.64 R172, [R1+0xb98] ;  /* 0x000b980001ac7983 */ /* 0x000f220000300a00 */
[----:B------:R-:W-:-:S03]  /*3cb50*/  PRMT R0, R96, 0x7771, RZ ;  /* 0x0000777160007816 */ /* 0x000fc600000000ff */
[----:B------:R-:W4:Y:S04]  /*3cb60*/  LDL.LU.64 R174, [R1+0xba0] ;  /* 0x000ba00001ae7983 */ /* 0x000f280000300a00 */
[----:B------:R-:W4:Y:S04]  /*3cb70*/  LDL.LU.64 R176, [R1+0xba8] ;  /* 0x000ba80001b07983 */ /* 0x000f280000300a00 */
[----:B------:R0:W-:Y:S04]  /*3cb80*/  @P4 STG.E.U8 desc[UR32][R178.64], R0 ;  /* 0x00000000b2004986 */ /* 0x0001e8000c101120 */
[----:B0-----:R-:W4:Y:S01]  /*3cb90*/  LDL.LU.64 R178, [R1+0xbb0] ;  /* 0x000bb00001b27983 */ /* 0x001f220000300a00 */
        /* <DEDUP_REMOVED lines=28> */
[----:B------:R-:W-:Y:S02]  /*3cd60*/  PRMT R96, R96, 0x7773, RZ ;  /* 0x0000777360607816 */ /* 0x000fe400000000ff */
[----:B0-----:R-:W-:-:S09]  /*3cd70*/  PRMT R0, R97, 0x7772, RZ ;  /* 0x0000777261007816 */ /* 0x001fd200000000ff */
[----:B---3--:R-:W-:Y:S01]  /*3cd80*/  @P4 STG.E.U8 desc[UR32][R170.64], R96 ;  /* 0x00000060aa004986 */ /* 0x008fe2000c101120 */
[----:B------:R-:W-:-:S03]  /*3cd90*/  PRMT R97, R97, 0x7773, RZ ;  /* 0x0000777361617816 */ /* 0x000fc600000000ff */
        /* <DEDUP_REMOVED lines=9> */
[----:B------:R1:W-:Y:S04]  /*3ce30*/  @P3 STG.E.U8 desc[UR32][R246.64], R99 ;  /* 0x00000063f6003986 */ /* 0x0003e8000c101120 */
[----:B0-----:R-:W2:Y:S04]  /*3ce40*/  LDL.LU.64 R92, [R1+0xfe8] ;  /* 0x000fe800015c7983 */ /* 0x001ea80000300a00 */
[----:B-1----:R-:W3:Y:S04]  /*3ce50*/  LDL.LU.64 R246, [R1+0xfe0] ;  /* 0x000fe00001f67983 */ /* 0x002ee80000300a00 */
[----:B------:R-:W4:Y:S01]  /*3ce60*/  LDL.LU.64 R170, [R1+0xbd0] ;  /* 0x000bd00001aa7983 */ /* 0x000f220000300a00 */
[----:B------:R-:W-:-:S02]  /*3ce70*/  LOP3.LUT P0, RZ, R245, 0x2000, RZ, 0xc0, !PT ;  /* 0x00002000f5ff7812 */ /* 0x000fc4000780c0ff */
[C---:B------:R-:W-:Y:S01]  /*3ce80*/  LOP3.LUT P1, RZ, R245.reuse, 0x1000, RZ, 0xc0, !PT ;  /* 0x00001000f5ff7812 */ /* 0x040fe2000782c0ff */
[----:B------:R-:W3:Y:S04]  /*3ce90*/  LDL.LU.64 R172, [R1+0xbe0] ;  /* 0x000be00001ac7983 */ /* 0x000ee80000300a00 */
[----:B------:R-:W3:Y:S04]  /*3cea0*/  LDL.LU.64 R174, [R1+0xbe8] ;  /* 0x000be80001ae7983 */ /* 0x000ee80000300a00 */
[----:B------:R-:W3:Y:S04]  /*3ceb0*/  LDL.LU.64 R176, [R1+0xbf0] ;  /* 0x000bf00001b07983 */ /* 0x000ee80000300a00 */
[----:B------:R-:W3:Y:S04]  /*3cec0*/  LDL.LU.64 R178, [R1+0xbf8] ;  /* 0x000bf80001b27983 */ /* 0x000ee80000300a00 */
[----:B------:R-:W3:Y:S04]  /*3ced0*/  LDL.LU.64 R158, [R1+0xc00] ;  /* 0x000c0000019e7983 */ /* 0x000ee80000300a00 */
[----:B------:R-:W3:Y:S04]  /*3cee0*/  LDL.LU.64 R160, [R1+0xc08] ;  /* 0x000c080001a07983 */ /* 0x000ee80000300a00 */
[----:B------:R-:W3:Y:S01]  /*3cef0*/  LDL.LU.64 R162, [R1+0xc18] ;  /* 0x000c180001a27983 */ /* 0x000ee20000300a00 */
        /* <DEDUP_REMOVED lines=9> */
[----:B----4-:R0:W-:Y:S02]  /*3cf90*/  @P0 STG.E.U8 desc[UR32][R170.64], R0 ;  /* 0x00000000aa000986 */ /* 0x0101e4000c101120 */
[----:B0-----:R-:W-:-:S05]  /*3cfa0*/  PRMT R0, R92, 0x7771, RZ ;  /* 0x000077715c007816 */ /* 0x001fca00000000ff */
[----:B------:R0:W-:Y:S04]  /*3cfb0*/  @P1 STG.E.U8 desc[UR32][R94.64], R0 ;  /* 0x000000005e001986 */ /* 0x0001e8000c101120 */
[----:B0-----:R-:W2:Y:S04]  /*3cfc0*/  LDL.LU.64 R94, [R1+0xfd8] ;  /* 0x000fd800015e7983 */ /* 0x001ea80000300a00 */
[----:B------:R-:W4:Y:S01]  /*3cfd0*/  LDL.LU.64 R164, [R1+0xc20] ;  /* 0x000c200001a47983 */ /* 0x000f220000300a00 */
[----:B------:R-:W-:Y:S02]  /*3cfe0*/  @P4 LOP3.LUT R5, R5, 0x400000, RZ, 0xfc, !PT ;  /* 0x0040000005054812 */ /* 0x000fe400078efcff */
[----:B------:R-:W-:Y:S01]  /*3cff0*/  LOP3.LUT P4, RZ, R245, 0x10, RZ, 0xc0, !PT ;  /* 0x00000010f5ff7812 */ /* 0x000fe2000788c0ff */
[----:B------:R-:W4:Y:S01]  /*3d000*/  LDL.LU.64 R166, [R1+0xc30] ;  /* 0x000c300001a67983 */ /* 0x000f220000300a00 */
[----:B------:R-:W-:-:S02]  /*3d010*/  LOP3.LUT R5, R5, 0xff7fffff, RZ, 0xc0, !PT ;  /* 0xff7fffff05057812 */ /* 0x000fc400078ec0ff */
[C---:B------:R-:W-:Y:S01]  /*3d020*/  LOP3.LUT P2, RZ, R245.reuse, 0x800, RZ, 0xc0, !PT ;  /* 0x00000800f5ff7812 */ /* 0x040fe2000784c0ff */
[----:B------:R-:W4:Y:S01]  /*3d030*/  LDL.LU.64 R168, [R1+0xc40] ;  /* 0x000c400001a87983 */ /* 0x000f220000300a00 */
[----:B------:R-:W-:Y:S02]  /*3d040*/  LOP3.LUT P3, RZ, R245, 0x400, RZ, 0xc0, !PT ;  /* 0x00000400f5ff7812 */ /* 0x000fe4000786c0ff */
[----:B------:R-:W-:Y:S01]  /*3d050*/  PRMT R0, R93, 0x7770, RZ ;  /* 0x000077705d007816 */ /* 0x000fe200000000ff */
[----:B------:R-:W4:Y:S04]  /*3d060*/  LDL.LU.64 R170, [R1+0xc48] ;  /* 0x000c480001aa7983 */ /* 0x000f280000300a00 */
        /* <DEDUP_REMOVED lines=15> */
[----:B0-----:R-:W3:Y:S01]  /*3d160*/  LDL.LU.64 R172, [R1+0xc50] ;  /* 0x000c500001ac7983 */ /* 0x001ee20000300a00 */
[----:B------:R-:W-:-:S05]  /*3d170*/  PRMT R0, R93, 0x7771, RZ ;  /* 0x000077715d007816 */ /* 0x000fca00000000ff */
[----:B------:R0:W-:Y:S04]  /*3d180*/  @P3 STG.E.U8 desc[UR32][R174.64], R0 ;  /* 0x00000000ae003986 */ /* 0x0001e8000c101120 */
[----:B0-----:R-:W3:Y:S01]  /*3d190*/  LDL.LU.64 R174, [R1+0xc58] ;  /* 0x000c580001ae7983 */ /* 0x001ee20000300a00 */
[----:B--2---:R-:W-:-:S05]  /*3d1a0*/  PRMT R0, R94, 0x7770, RZ ;  /* 0x000077705e007816 */ /* 0x004fca00000000ff */
[----:B------:R0:W-:Y:S01]  /*3d1b0*/  @P4 STG.E.U8 desc[UR32][R176.64], R0 ;  /* 0x00000000b0004986 */ /* 0x0001e2000c101120 */
[C---:B------:R-:W-:Y:S02]  /*3d1c0*/  LOP3.LUT P4, RZ, R5.reuse, 0x8000000, RZ, 0xc0, !PT ;  /* 0x0800000005ff7812 */ /* 0x040fe4000788c0ff */
        /* <DEDUP_REMOVED lines=14> */
[----:B------:R-:W-:-:S11]  /*3d2b0*/  PRMT R92, R92, 0x7773, RZ ;  /* 0x000077735c5c7816 */ /* 0x000fd600000000ff */
[----:B----4-:R-:W-:Y:S01]  /*3d2c0*/  @P4 STG.E.U8 desc[UR32][R164.64], R92 ;  /* 0x0000005ca4004986 */ /* 0x010fe2000c101120 */
[----:B------:R-:W-:Y:S02]  /*3d2d0*/  LOP3.LUT P4, RZ, R5, 0x400000, RZ, 0xc0, !PT ;  /* 0x0040000005ff7812 */ /* 0x000fe4000788c0ff */
[----:B0-----:R-:W-:-:S11]  /*3d2e0*/  PRMT R0, R93, 0x7772, RZ ;  /* 0x000077725d007816 */ /* 0x001fd600000000ff */
[----:B------:R0:W-:Y:S04]  /*3d2f0*/  @P4 STG.E.U8 desc[UR32][R88.64], R0 ;  /* 0x0000000058004986 */ /* 0x0001e8000c101120 */
[----:B0-----:R-:W4:Y:S01]  /*3d300*/  LDL.LU.64 R88, [R1+0xfd0] ;  /* 0x000fd00001587983 */ /* 0x001f220000300a00 */
[----:B------:R-:W-:Y:S02]  /*3d310*/  LOP3.LUT P4, RZ, R5, 0x200000, RZ, 0xc0, !PT ;  /* 0x0020000005ff7812 */ /* 0x000fe4000788c0ff */
[----:B------:R-:W-:Y:S02]  /*3d320*/  PRMT R93, R93, 0x7773, RZ ;  /* 0x000077735d5d7816 */ /* 0x000fe400000000ff */
[----:B------:R-:W-:Y:S02]  /*3d330*/  LOP3.LUT P5, RZ, R245, 0x1, RZ, 0xc0, !PT ;  /* 0x00000001f5ff7812 */ /* 0x000fe400078ac0ff */
[----:B------:R-:W-:-:S07]  /*3d340*/  LOP3.LUT P6, RZ, R246, 0x80000000, RZ, 0xc0, !PT ;  /* 0x80000000f6ff7812 */ /* 0x000fce00078cc0ff */
[----:B------:R-:W-:Y:S01]  /*3d350*/  @P4 STG.E.U8 desc[UR32][R166.64], R93 ;  /* 0x0000005da6004986 */ /* 0x000fe2000c101120 */
[----:B------:R-:W-:Y:S02]  /*3d360*/  LOP3.LUT P4, RZ, R5, 0x100000, RZ, 0xc0, !PT ;  /* 0x0010000005ff7812 */ /* 0x000fe4000788c0ff */
[----:B------:R-:W-:Y:S02]  /*3d370*/  PRMT R0, R94, 0x7772, RZ ;  /* 0x000077725e007816 */ /* 0x000fe400000000ff */
[C---:B------:R-:W-:Y:S02]  /*3d380*/  LOP3.LUT P0, RZ, R246.reuse, 0x40000000, RZ, 0xc0, !PT ;  /* 0x40000000f6ff7812 */ /* 0x040fe4000780c0ff */
[----:B------:R-:W-:Y:S02]  /*3d390*/  LOP3.LUT P1, RZ, R246, 0x20000000, RZ, 0xc0, !PT ;  /* 0x20000000f6ff7812 */ /* 0x000fe4000782c0ff */
[----:B------:R-:W-:-:S05]  /*3d3a0*/  PRMT R94, R94, 0x7773, RZ ;  /* 0x000077735e5e7816 */ /* 0x000fca00000000ff */
[----:B------:R0:W-:Y:S01]  /*3d3b0*/  @P4 STG.E.U8 desc[UR32][R168.64], R0 ;  /* 0x00000000a8004986 */ /* 0x0001e2000c101120 */
[----:B------:R-:W-:-:S03]  /*3d3c0*/  LOP3.LUT P2, RZ, R246, 0x10000000, RZ, 0xc0, !PT ;  /* 0x10000000f6ff7812 */ /* 0x000fc6000784c0ff */
[----:B------:R-:W-:Y:S01]  /*3d3d0*/  @P5 STG.E.U8 desc[UR32][R170.64], R94 ;  /* 0x0000005eaa005986 */ /* 0x000fe2000c101120 */
[C---:B0-----:R-:W-:Y:S02]  /*3d3e0*/  PRMT R0, R95.reuse, 0x7772, RZ ;  /* 0x000077725f007816 */ /* 0x041fe400000000ff */
[----:B------:R-:W-:-:S03]  /*3d3f0*/  PRMT R95, R95, 0x7773, RZ ;  /* 0x000077735f5f7816 */ /* 0x000fc600000000ff */
[----:B---3--:R4:W-:Y:S01]  /*3d400*/  @P6 STG.E.U8 desc[UR32][R172.64], R0 ;  /* 0x00000000ac006986 */ /* 0x0089e2000c101120 */
[----:B------:R-:W-:-:S03]  /*3d410*/  LOP3.LUT P3, RZ, R246, 0x8000000, RZ, 0xc0, !PT ;  /* 0x08000000f6ff7812 */ /* 0x000fc6000786c0ff */
[----:B------:R-:W-:Y:S01]  /*3d420*/  @P0 STG.E.U8 desc[UR32][R174.64], R95 ;  /* 0x0000005fae000986 */ /* 0x000fe2000c101120 */
[----:B------:R-:W-:Y:S02]  /*3d430*/  LOP3.LUT P4, RZ, R246, 0x4000, RZ, 0xc0, !PT ;  /* 0x00004000f6ff7812 */ /* 0x000fe4000788c0ff */
[----:B------:R-:W-:-:S11]  /*3d440*/  LOP3.LUT R5, R5, 0xffffefff, RZ, 0xc0, !PT ;  /* 0xffffefff05057812 */ /* 0x000fd600078ec0ff */
[----:B------:R-:W-:Y:S02]  /*3d450*/  @P4 LOP3.LUT R5, R5, 0x1000, RZ, 0xfc, !PT ;  /* 0x0000100005054812 */ /* 0x000fe400078efcff */
[----:B------:R-:W-:Y:S02]  /*3d460*/  LOP3.LUT P4, RZ, R246, 0x8000, RZ, 0xc0, !PT ;  /* 0x00008000f6ff7812 */ /* 0x000fe4000788c0ff */
[----:B----4-:R-:W-:-:S05]  /*3d470*/  PRMT R0, R88, 0x7770, RZ ;  /* 0x0000777058007816 */ /* 0x010fca00000000ff */
        /* <DEDUP_REMOVED lines=16> */
[----:B------:R-:W-:-:S04]  /*3d580*/  LOP3.LUT R5, R5, 0xffffdfff, RZ, 0xc0, !PT ;  /* 0xffffdfff05057812 */ /* 0x000fc800078ec0ff */
        /* <DEDUP_REMOVED lines=12> */
[----:B------:R-:W-:-:S09]  /*3d650*/  LOP3.LUT P0, RZ, R246, 0x4000000, RZ, 0xc0, !PT ;  /* 0x04000000f6ff7812 */ /* 0x000fd2000780c0ff */
[----:B------:R-:W-:Y:S02]  /*3d660*/  @P4 LOP3.LUT R5, R5, 0x20000, RZ, 0xfc, !PT ;  /* 0x0002000005054812 */ /* 0x000fe400078efcff */
[C---:B------:R-:W-:Y:S02]  /*3d670*/  LOP3.LUT P4, RZ, R246.reuse, 0x100000, RZ, 0xc0, !PT ;  /* 0x00100000f6ff7812 */ /* 0x040fe4000788c0ff */
[----:B------:R-:W-:Y:S02]  /*3d680*/  LOP3.LUT R5, R5, 0xfffbffff, RZ, 0xc0, !PT ;  /* 0xfffbffff05057812 */ /* 0x000fe400078ec0ff */
[C---:B------:R-:W-:Y:S02]  /*3d690*/  LOP3.LUT P1, RZ, R246.reuse, 0x2000000, RZ, 0xc0, !PT ;  /* 0x02000000f6ff7812 */ /* 0x040fe4000782c0ff */
[----:B------:R-:W-:Y:S02]  /*3d6a0*/  PRMT R0, R89, 0x7771, RZ ;  /* 0x0000777159007816 */ /* 0x000fe400000000ff */
[----:B------:R-:W-:-:S05]  /*3d6b0*/  LOP3.LUT P2, RZ, R246, 0x1000000, RZ, 0xc0, !PT ;  /* 0x01000000f6ff7812 */ /* 0x000fca000784c0ff */
[----:B------:R-:W-:Y:S02]  /*3d6c0*/  @P4 LOP3.LUT R5, R5, 0x40000, RZ, 0xfc, !PT ;  /* 0x0004000005054812 */ /* 0x000fe400078efcff */
[C---:B------:R-:W-:Y:S02]  /*3d6d0*/  LOP3.LUT P4, RZ, R246.reuse, 0x200000, RZ, 0xc0, !PT ;  /* 0x00200000f6ff7812 */ /* 0x040fe4000788c0ff */
[----:B------:R-:W-:Y:S02]  /*3d6e0*/  LOP3.LUT P3, RZ, R246, 0x800000, RZ, 0xc0, !PT ;  /* 0x00800000f6ff7812 */ /* 0x000fe4000786c0ff */
[----:B------:R-:W-:-:S09]  /*3d6f0*/  LOP3.LUT R5, R5, 0xfff7ffff, RZ, 0xc0, !PT ;  /* 0xfff7ffff05057812 */ /* 0x000fd200078ec0ff */
[----:B------:R-:W-:Y:S02]  /*3d700*/  @P4 LOP3.LUT R5, R5, 0x80000, RZ, 0xfc, !PT ;  /* 0x0008000005054812 */ /* 0x000fe400078efcff */
[----:B------:R-:W-:Y:S01]  /*3d710*/  LOP3.LUT P4, RZ, R246, 0x400000, RZ, 0xc0, !PT ;  /* 0x00400000f6ff7812 */ /* 0x000fe2000788c0ff */
[----:B---3--:R2:W-:Y:S02]  /*3d720*/  @P0 STG.E.U8 desc[UR32][R166.64], R0 ;  /* 0x00000000a6000986 */ /* 0x0085e4000c101120 */
[C---:B--2---:R-:W-:Y:S02]  /*3d730*/  PRMT R0, R90.reuse, 0x7770, RZ ;  /* 0x000077705a007816 */ /* 0x044fe400000000ff */
[----:B------:R-:W2:Y:S04]  /*3d740*/  LDL.LU.64 R166, [R1+0xce8] ;  /* 0x000ce80001a67983 */ /* 0x000ea80000300a00 */
[----:B----4-:R0:W-:Y:S02]  /*3d750*/  @P1 STG.E.U8 desc[UR32][R168.64], R0 ;  /* 0x00000000a8001986 */ /* 0x0101e4000c101120 */
[----:B0-----:R-:W-:-:S02]  /*3d760*/  PRMT R0, R90, 0x7771, RZ ;  /* 0x000077715a007816 */ /* 0x001fc400000000ff */
[----:B------:R-:W3:Y:S04]  /*3d770*/  LDL.LU.64 R168, [R1+0xcf0] ;  /* 0x000cf00001a87983 */ /* 0x000ee80000300a00 */
[----:B------:R0:W-:Y:S02]  /*3d780*/  @P2 STG.E.U8 desc[UR32][R170.64], R0 ;  /* 0x00000000aa002986 */ /* 0x0001e4000c101120 */
[C---:B0-----:R-:W-:Y:S02]  /*3d790*/  PRMT R0, R91.reuse, 0x7770, RZ ;  /* 0x000077705b007816 */ /* 0x041fe400000000ff */
[----:B------:R-:W4:Y:S04]  /*3d7a0*/  LDL.LU.64 R170, [R1+0xcf8] ;  /* 0x000cf80001aa7983 */ /* 0x000f280000300a00 */
[----:B------:R0:W-:Y:S02]  /*3d7b0*/  @P3 STG.E.U8 desc[UR32][R172.64], R0 ;  /* 0x00000000ac003986 */ /* 0x0001e4000c101120 */
[----:B0-----:R-:W-:-:S02]  /*3d7c0*/  PRMT R0, R91, 0x7771, RZ ;  /* 0x000077715b007816 */ /* 0x001fc400000000ff */
[----:B------:R-:W4:Y:S04]  /*3d7d0*/  LDL.LU.64 R172, [R1+0xd00] ;  /* 0x000d000001ac7983 */ /* 0x000f280000300a00 */
[----:B------:R0:W-:Y:S01]  /*3d7e0*/  @P4 STG.E.U8 desc[UR32][R174.64], R0 ;  /* 0x00000000ae004986 */ /* 0x0001e2000c101120 */
[C---:B------:R-:W-:Y:S02]  /*3d7f0*/  LOP3.LUT P4, RZ, R5.reuse, 0x80000, RZ, 0xc0, !PT ;  /* 0x0008000005ff7812 */ /* 0x040fe4000788c0ff */
[----:B0-----:R-:W-:Y:S01]  /*3d800*/  PRMT R0, R88, 0x7772, RZ ;  /* 0x0000777258007816 */ /* 0x001fe200000000ff */
[----:B------:R-:W4:Y:S10]  /*3d810*/  LDL.LU.64 R174, [R1+0xd08] ;  /* 0x000d080001ae7983 */ /* 0x000f340000300a00 */
[----:B------:R0:W-:Y:S01]  /*3d820*/  @P4 STG.E.U8 desc[UR32][R176.64], R0 ;  /* 0x00000000b0004986 */ /* 0x0001e2000c101120 */
[----:B------:R-:W-:-:S02]  /*3d830*/  LOP3.LUT P4, RZ, R5, 0x40000, RZ, 0xc0, !PT ;  /* 0x0004000005ff7812 */ /* 0x000fc4000788c0ff */
[----:B------:R-:W-:Y:S02]  /*3d840*/  PRMT R88, R88, 0x7773, RZ ;  /* 0x0000777358587816 */ /* 0x000fe400000000ff */
[----:B0-----:R-:W-:Y:S01]  /*3d850*/  PRMT R0, R89, 0x7772, RZ ;  /* 0x0000777259007816 */ /* 0x001fe200000000ff */
[----:B------:R-:W4:Y:S08]  /*3d860*/  LDL.LU.64 R176, [R1+0xd10] ;  /* 0x000d100001b07983 */ /* 0x000f300000300a00 */
[----:B------:R0:W-:Y:S01]  /*3d870*/  @P4 STG.E.U8 desc[UR32][R178.64], R88 ;  /* 0x00000058b2004986 */ /* 0x0001e2000c101120 */
[----:B------:R-:W-:-:S02]  /*3d880*/  LOP3.LUT P4, RZ, R5, 0x20000, RZ, 0xc0, !PT ;  /* 0x0002000005ff7812 */ /* 0x000fc4000788c0ff */
[----:B------:R-:W-:Y:S01]  /*3d890*/  PRMT R89, R89, 0x7773, RZ ;  /* 0x0000777359597816 */ /* 0x000fe200000000ff */
[----:B0-----:R-:W4:Y:S10]  /*3d8a0*/  LDL.LU.64 R178, [R1+0xd20] ;  /* 0x000d200001b27983 */ /* 0x001f340000300a00 */
[----:B------:R0:W-:Y:S01]  /*3d8b0*/  @P4 STG.E.U8 desc[UR32][R160.64], R0 ;  /* 0x00000000a0004986 */ /* 0x0001e2000c101120 */
[----:B------:R-:W-:-:S13]  /*3d8c0*/  LOP3.LUT P4, RZ, R5, 0x10000, RZ, 0xc0, !PT ;  /* 0x0001000005ff7812 */ /* 0x000fda000788c0ff */
[----:B------:R-:W-:Y:S01]  /*3d8d0*/  @P4 STG.E.U8 desc[UR32][R162.64], R89 ;  /* 0x00000059a2004986 */ /* 0x000fe2000c101120 */
[----:B------:R-:W-:Y:S02]  /*3d8e0*/  LOP3.LUT P4, RZ, R5, 0x8000, RZ, 0xc0, !PT ;  /* 0x0000800005ff7812 */ /* 0x000fe4000788c0ff */
[C---:B0-----:R-:W-:Y:S02]  /*3d8f0*/  PRMT R0, R90.reuse, 0x7772, RZ ;  /* 0x000077725a007816 */ /* 0x041fe400000000ff */
[----:B------:R-:W-:-:S09]  /*3d900*/  PRMT R90, R90, 0x7773, RZ ;  /* 0x000077735a5a7816 */ /* 0x000fd200000000ff */
[----:B------:R0:W-:Y:S01]  /*3d910*/  @P4 STG.E.U8 desc[UR32][R84.64], R0 ;  /* 0x0000000054004986 */ /* 0x0001e2000c101120 */
[----:B------:R-:W-:-:S03]  /*3d920*/  LOP3.LUT P4, RZ, R5, 0x4000, RZ, 0xc0, !PT ;  /* 0x0000400005ff7812 */ /* 0x000fc6000788c0ff */
[----:B0-----:R-:W3:Y:S10]  /*3d930*/  LDL.LU.64 R84, [R1+0xfc0] ;  /* 0x000fc00001547983 */ /* 0x001ef40000300a00 */
[----:B------:R-:W-:Y:S01]  /*3d940*/  @P4 STG.E.U8 desc[UR32][R164.64], R90 ;  /* 0x0000005aa4004986 */ /* 0x000fe2000c101120 */
[----:B------:R-:W-:-:S02]  /*3d950*/  LOP3.LUT P4, RZ, R5, 0x2000, RZ, 0xc0, !PT ;  /* 0x0000200005ff7812 */ /* 0x000fc4000788c0ff */
[----:B------:R-:W-:-:S11]  /*3d960*/  PRMT R0, R91, 0x7772, RZ ;  /* 0x000077725b007816 */ /* 0x000fd600000000ff */
[----:B------:R0:W-:Y:S04]  /*3d970*/  @P4 STG.E.U8 desc[UR32][R86.64], R0 ;  /* 0x0000000056004986 */ /* 0x0001e8000c101120 */
[----:B0-----:R-:W4:Y:S01]  /*3d980*/  LDL.LU.64 R86, [R1+0xfb8] ;  /* 0x000fb80001567983 */ /* 0x001f220000300a00 */
[----:B------:R-:W-:Y:S02]  /*3d990*/  LOP3.LUT P4, RZ, R5, 0x1000, RZ, 0xc0, !PT ;  /* 0x0000100005ff7812 */ /* 0x000fe4000788c0ff */
[C---:B------:R-:W-:Y:S02]  /*3d9a0*/  LOP3.LUT P5, RZ, R246.reuse, 0x2000, RZ, 0xc0, !PT ;  /* 0x00002000f6ff7812 */ /* 0x040fe400078ac0ff */
[----:B------:R-:W-:Y:S02]  /*3d9b0*/  LOP3.LUT P6, RZ, R246, 0x1000, RZ, 0xc0, !PT ;  /* 0x00001000f6ff7812 */ /* 0x000fe400078cc0ff */
[----:B------:R-:W-:-:S02]  /*3d9c0*/  PRMT R91, R91, 0x7773, RZ ;  /* 0x000077735b5b7816 */ /* 0x000fc400000000ff */
[C---:B------:R-:W-:Y:S02]  /*3d9d0*/  LOP3.LUT P0, RZ, R246.reuse, 0x800, RZ, 0xc0, !PT ;  /* 0x00000800f6ff7812 */ /* 0x040fe4000780c0ff */
[C---:B------:R-:W-:Y:S02]  /*3d9e0*/  LOP3.LUT P1, RZ, R246.reuse, 0x400, RZ, 0xc0, !PT ;  /* 0x00000400f6ff7812 */ /* 0x040fe4000782c0ff */
[C---:B------:R-:W-:Y:S02]  /*3d9f0*/  LOP3.LUT P2, RZ, R246.reuse, 0x200, RZ, 0xc0, !PT ;  /* 0x00000200f6ff7812 */ /* 0x040fe4000784c0ff */
[----:B------:R-:W-:Y:S01]  /*3da00*/  LOP3.LUT P3, RZ, R246, 0x100, RZ, 0xc0, !PT ;  /* 0x00000100f6ff7812 */ /* 0x000fe2000786c0ff */
[----:B--2---:R-:W-:Y:S01]  /*3da10*/  @P4 STG.E.U8 desc[UR32][R166.64], R91 ;  /* 0x0000005ba6004986 */ /* 0x004fe2000c101120 */
[----:B---3--:R-:W-:-:S05]  /*3da20*/  PRMT R0, R84, 0x7770, RZ ;  /* 0x0000777054007816 */ /* 0x008fca00000000ff */
[----:B------:R0:W-:Y:S02]  /*3da30*/  @P5 STG.E.U8 desc[UR32][R168.64], R0 ;  /* 0x00000000a8005986 */ /* 0x0001e4000c101120 */
[----:B0-----:R-:W-:-:S05]  /*3da40*/  PRMT R0, R84, 0x7771, RZ ;  /* 0x0000777154007816 */ /* 0x001fca00000000ff */
[----:B----4-:R0:W-:Y:S02]  /*3da50*/  @P6 STG.E.U8 desc[UR32][R170.64], R0 ;  /* 0x00000000aa006986 */ /* 0x0101e4000c101120 */
[----:B0-----:R-:W-:-:S05]  /*3da60*/  PRMT R0, R85, 0x7770, RZ ;  /* 0x0000777055007816 */ /* 0x001fca00000000ff */
        /* <DEDUP_REMOVED lines=13> */
[----:B------:R-:W-:-:S02]  /*3db40*/  LOP3.LUT P6, RZ, R246, 0x80, RZ, 0xc0, !PT ;  /* 0x00000080f6ff7812 */ /* 0x000fc400078cc0ff */
        /* <DEDUP_REMOVED lines=12> */
[----:B------:R-:W-:Y:S01]  /*3dc10*/  @P4 LOP3.LUT R5, R5, 0x100, RZ, 0xfc, !PT ;  /* 0x0000010005054812 */ /* 0x000fe200078efcff */
[----:B--2---:R0:W-:Y:S04]  /*3dc20*/  @P6 STG.E.U8 desc[UR32][R178.64], R0 ;  /* 0x00000000b2006986 */ /* 0x0041e8000c101120 */
[----:B0-----:R-:W2:Y:S04]  /*3dc30*/  LDL.LU.64 R178, [R1+0xd68] ;  /* 0x000d680001b27983 */ /* 0x001ea80000300a00 */
[----:B------:R-:W2:Y:S01]  /*3dc40*/  LDL.LU.64 R160, [R1+0xd78] ;  /* 0x000d780001a07983 */ /* 0x000ea20000300a00 */
[----:B------:R-:W-:-:S02]  /*3dc50*/  LOP3.LUT P4, RZ, R247, 0x80000000, RZ, 0xc0, !PT ;  /* 0x80000000f7ff7812 */ /* 0x000fc4000788c0ff */
[----:B------:R-:W-:Y:S01]  /*3dc60*/  LOP3.LUT R5, R5, 0xfffffdff, RZ, 0xc0, !PT ;  /* 0xfffffdff05057812 */ /* 0x000fe200078ec0ff */
[----:B------:R-:W2:Y:S01]  /*3dc70*/  LDL.LU.64 R162, [R1+0xd88] ;  /* 0x000d880001a27983 */ /* 0x000ea20000300a00 */
[C---:B------:R-:W-:Y:S02]  /*3dc80*/  LOP3.LUT P2, RZ, R246.reuse, 0x40, RZ, 0xc0, !PT ;  /* 0x00000040f6ff7812 */ /* 0x040fe4000784c0ff */
[C---:B------:R-:W-:Y:S01]  /*3dc90*/  LOP3.LUT P3, RZ, R246.reuse, 0x20, RZ, 0xc0, !PT ;  /* 0x00000020f6ff7812 */ /* 0x040fe2000786c0ff */
[----:B------:R-:W2:Y:S01]  /*3dca0*/  LDL.LU.64 R164, [R1+0xd90] ;  /* 0x000d900001a47983 */ /* 0x000ea20000300a00 */
[----:B------:R-:W-:Y:S02]  /*3dcb0*/  PRMT R0, R87, 0x7771, RZ ;  /* 0x0000777157007816 */ /* 0x000fe400000000ff */
[----:B------:R-:W-:Y:S01]  /*3dcc0*/  LOP3.LUT P0, RZ, R246, 0x10, RZ, 0xc0, !PT ;  /* 0x00000010f6ff7812 */ /* 0x000fe2000780c0ff */
[----:B------:R-:W2:Y:S02]  /*3dcd0*/  LDL.LU.64 R166, [R1+0xd98] ;  /* 0x000d980001a67983 */ /* 0x000ea40000300a00 */
[----:B------:R-:W-:-:S02]  /*3dce0*/  @P4 LOP3.LUT R5, R5, 0x200, RZ, 0xfc, !PT ;  /* 0x0000020005054812 */ /* 0x000fc400078efcff */
[----:B------:R-:W-:Y:S02]  /*3dcf0*/  LOP3.LUT P4, RZ, R246, 0x1, RZ, 0xc0, !PT ;  /* 0x00000001f6ff7812 */ /* 0x000fe4000788c0ff */
[----:B------:R-:W-:-:S11]  /*3dd00*/  LOP3.LUT R5, R5, 0xfffffbff, RZ, 0xc0, !PT ;  /* 0xfffffbff05057812 */ /* 0x000fd600078ec0ff */
[----:B------:R-:W-:Y:S02]  /*3dd10*/  @P4 LOP3.LUT R5, R5, 0x400, RZ, 0xfc, !PT ;  /* 0x0000040005054812 */ /* 0x000fe400078efcff */
[C---:B------:R-:W-:Y:S02]  /*3dd20*/  LOP3.LUT P4, RZ, R246.reuse, 0x2, RZ, 0xc0, !PT ;  /* 0x00000002f6ff7812 */ /* 0x040fe4000788c0ff */
[----:B------:R-:W-:Y:S01]  /*3dd30*/  LOP3.LUT R5, R5, 0xfffff7ff, RZ, 0xc0, !PT ;  /* 0xfffff7ff05057812 */ /* 0x000fe200078ec0ff */
[----:B---3--:R0:W-:Y:S01]  /*3dd40*/  @P2 STG.E.U8 desc[UR32][R168.64], R0 ;  /* 0x00000000a8002986 */ /* 0x0081e2000c101120 */
[----:B------:R-:W-:-:S09]  /*3dd50*/  LOP3.LUT P1, RZ, R246, 0x8, RZ, 0xc0, !PT ;  /* 0x00000008f6ff7812 */ /* 0x000fd2000782c0ff */
[----:B------:R-:W-:Y:S02]  /*3dd60*/  @P4 LOP3.LUT R5, R5, 0x800, RZ, 0xfc, !PT ;  /* 0x0000080005054812 */ /* 0x000fe400078efcff */
[----:B------:R-:W-:Y:S01]  /*3dd70*/  LOP3.LUT P4, RZ, R246, 0x4, RZ, 0xc0, !PT ;  /* 0x00000004f6ff7812 */ /* 0x000fe2000788c0ff */
[----:B0-----:R-:W3:Y:S01]  /*3dd80*/  LDL.LU.64 R168, [R1+0xda0] ;  /* 0x000da00001a87983 */ /* 0x001ee20000300a00 */
[C---:B------:R-:W-:Y:S02]  /*3dd90*/  PRMT R0, R84.reuse, 0x7772, RZ ;  /* 0x0000777254007816 */ /* 0x040fe400000000ff */
[----:B------:R-:W-:-:S03]  /*3dda0*/  PRMT R84, R84, 0x7773, RZ ;  /* 0x0000777354547816 */ /* 0x000fc600000000ff */
[----:B----4-:R0:W-:Y:S04]  /*3ddb0*/  @P3 STG.E.U8 desc[UR32][R170.64], R0 ;  /* 0x00000000aa003986 */ /* 0x0101e8000c101120 */
[----:B------:R1:W-:Y:S01]  /*3ddc0*/  @P0 STG.E.U8 desc[UR32][R172.64], R84 ;  /* 0x00000054ac000986 */ /* 0x0003e2000c101120 */
[----:B0-----:R-:W-:-:S03]  /*3ddd0*/  PRMT R0, R85, 0x7772, RZ ;  /* 0x0000777255007816 */ /* 0x001fc600000000ff */
[----:B------:R-:W4:Y:S01]  /*3dde0*/  LDL.LU.64 R170, [R1+0xda8] ;  /* 0x000da80001aa7983 */ /* 0x000f220000300a00 */
[----:B------:R-:W-:-:S03]  /*3ddf0*/  PRMT R85, R85, 0x7773, RZ ;  /* 0x0000777355557816 */ /* 0x000fc600000000ff */
[----:B------:R0:W-:Y:S04]  /*3de00*/  @P1 STG.E.U8 desc[UR32][R174.64], R0 ;  /* 0x00000000ae001986 */ /* 0x0001e8000c101120 */
[----:B------:R-:W-:Y:S01]  /*3de10*/  @P4 STG.E.U8 desc[UR32][R176.64], R85 ;  /* 0x00000055b0004986 */ /* 0x000fe2000c101120 */
[----:B------:R-:W-:-:S03]  /*3de20*/  LOP3.LUT P4, RZ, R5, 0x800, RZ, 0xc0, !PT ;  /* 0x0000080005ff7812 */ /* 0x000fc6000788c0ff */
[----:B-1----:R-:W4:Y:S01]  /*3de30*/  LDL.LU.64 R172, [R1+0xdb0] ;  /* 0x000db00001ac7983 */ /* 0x002f220000300a00 */
[----:B0-----:R-:W-:-:S03]  /*3de40*/  PRMT R0, R86, 0x7772, RZ ;  /* 0x0000777256007816 */ /* 0x001fc600000000ff */
[----:B------:R-:W4:Y:S06]  /*3de50*/  LDL.LU.64 R174, [R1+0xdb8] ;  /* 0x000db80001ae7983 */ /* 0x000f2c0000300a00 */
[----:B------:R0:W-:Y:S01]  /*3de60*/  @P4 STG.E.U8 desc[UR32][R80.64], R0 ;  /* 0x0000000050004986 */ /* 0x0001e2000c101120 */
[----:B------:R-:W-:Y:S02]  /*3de70*/  LOP3.LUT P4, RZ, R5, 0x400, RZ, 0xc0, !PT ;  /* 0x0000040005ff7812 */ /* 0x000fe4000788c0ff */
[----:B------:R-:W-:Y:S01]  /*3de80*/  PRMT R86, R86, 0x7773, RZ ;  /* 0x0000777356567816 */ /* 0x000fe200000000ff */
[----:B0-----:R-:W3:Y:S01]  /*3de90*/  LDL.LU.64 R80, [R1+0xfb0] ;  /* 0x000fb00001507983 */ /* 0x001ee20000300a00 */
[----:B------:R-:W-:-:S02]  /*3dea0*/  PRMT R0, R87, 0x7772, RZ ;  /* 0x0000777257007816 */ /* 0x000fc400000000ff */
[----:B------:R-:W-:Y:S01]  /*3deb0*/  PRMT R87, R87, 0x7773, RZ ;  /* 0x0000777357577816 */ /* 0x000fe200000000ff */
[----:B------:R-:W4:Y:S06]  /*3dec0*/  LDL.LU.64 R176, [R1+0xdc0] ;  /* 0x000dc00001b07983 */ /* 0x000f2c0000300a00 */
[----:B--2---:R0:W-:Y:S01]  /*3ded0*/  @P4 STG.E.U8 desc[UR32][R178.64], R86 ;  /* 0x00000056b2004986 */ /* 0x0041e2000c101120 */
[----:B------:R-:W-:-:S03]  /*3dee0*/  LOP3.LUT P4, RZ, R5, 0x200, RZ, 0xc0, !PT ;  /* 0x0000020005ff7812 */ /* 0x000fc6000788c0ff */
[----:B0-----:R-:W2:Y:S10]  /*3def0*/  LDL.LU.64 R178, [R1+0xdc8] ;  /* 0x000dc80001b27983 */ /* 0x001eb40000300a00 */
        /* <DEDUP_REMOVED lines=10> */
[----:B---3--:R-:W-:-:S05]  /*3dfa0*/  PRMT R0, R80, 0x7770, RZ ;  /* 0x0000777050007816 */ /* 0x008fca00000000ff */
[----:B------:R0:W-:Y:S01]  /*3dfb0*/  @P4 STG.E.U8 desc[UR32][R162.64], R0 ;  /* 0x00000000a2004986 */ /* 0x0001e2000c101120 */
[----:B------:R-:W-:Y:S02]  /*3dfc0*/  LOP3.LUT P4, RZ, R5, 0x40, RZ, 0xc0, !PT ;  /* 0x0000004005ff7812 */ /* 0x000fe4000788c0ff */
[----:B0-----:R-:W-:-:S11]  /*3dfd0*/  PRMT R0, R80, 0x7771, RZ ;  /* 0x0000777150007816 */ /* 0x001fd600000000ff */
[----:B------:R0:W-:Y:S01]  /*3dfe0*/  @P4 STG.E.U8 desc[UR32][R164.64], R0 ;  /* 0x00000000a4004986 */ /* 0x0001e2000c101120 */
[----:B------:R-:W-:Y:S02]  /*3dff0*/  LOP3.LUT P4, RZ, R5, 0x20, RZ, 0xc0, !PT ;  /* 0x0000002005ff7812 */ /* 0x000fe4000788c0ff */
[----:B0-----:R-:W-:-:S11]  /*3e000*/  PRMT R0, R81, 0x7770, RZ ;  /* 0x0000777051007816 */ /* 0x001fd600000000ff */
[----:B------:R0:W-:Y:S02]  /*3e010*/  @P4 STG.E.U8 desc[UR32][R166.64], R0 ;  /* 0x00000000a6004986 */ /* 0x0001e4000c101120 */
[----:B0-----:R-:W-:-:S05]  /*3e020*/  PRMT R0, R81, 0x7771, RZ ;  /* 0x0000777151007816 */ /* 0x001fca00000000ff */
[----:B------:R4:W-:Y:S02]  /*3e030*/  @P5 STG.E.U8 desc[UR32][R168.64], R0 ;  /* 0x00000000a8005986 */ /* 0x0009e4000c101120 */
[----:B----4-:R-:W-:-:S05]  /*3e040*/  PRMT R0, R82, 0x7770, RZ ;  /* 0x0000777052007816 */ /* 0x010fca00000000ff */
[----:B------:R0:W-:Y:S02]  /*3e050*/  @P6 STG.E.U8 desc[UR32][R170.64], R0 ;  /* 0x00000000aa006986 */ /* 0x0001e4000c101120 */
[----:B0-----:R-:W-:-:S05]  /*3e060*/  PRMT R0, R82, 0x7771, RZ ;  /* 0x0000777152007816 */ /* 0x001fca00000000ff */
[----:B------:R0:W-:Y:S02]  /*3e070*/  @P2 STG.E.U8 desc[UR32][R172.64], R0 ;  /* 0x00000000ac002986 */ /* 0x0001e4000c101120 */
[----:B0-----:R-:W-:-:S05]  /*3e080*/  PRMT R0, R83, 0x7770, RZ ;  /* 0x0000777053007816 */ /* 0x001fca00000000ff */
[----:B------:R0:W-:Y:S02]  /*3e090*/  @P3 STG.E.U8 desc[UR32][R174.64], R0 ;  /* 0x00000000ae003986 */ /* 0x0001e4000c101120 */
[----:B0-----:R-:W-:Y:S02]  /*3e0a0*/  PRMT R0, R83, 0x7771, RZ ;  /* 0x0000777153007816 */ /* 0x001fe400000000ff */
[----:B------:R-:W3:Y:S04]  /*3e0b0*/  LDL.LU.64 R174, [R1+0xdd0] ;  /* 0x000dd00001ae7983 */ /* 0x000ee80000300a00 */
[----:B------:R0:W-:Y:S04]  /*3e0c0*/  @P0 STG.E.U8 desc[UR32][R176.64], R0 ;  /* 0x00000000b0000986 */ /* 0x0001e8000c101120 */
[----:B0-----:R-:W4:Y:S04]  /*3e0d0*/  LDL.LU.64 R176, [R1+0xde0] ;  /* 0x000de00001b07983 */ /* 0x001f280000300a00 */
[----:B------:R-:W4:Y:S04]  /*3e0e0*/  LDL.LU.64 R168, [R1+0xde8] ;  /* 0x000de80001a87983 */ /* 0x000f280000300a00 */
[----:B------:R-:W4:Y:S01]  /*3e0f0*/  LDL.LU.64 R170, [R1+0xdf0] ;  /* 0x000df00001aa7983 */ /* 0x000f220000300a00 */
[----:B------:R-:W-:-:S02]  /*3e100*/  LOP3.LUT P1, RZ, R247, 0x200000, RZ, 0xc0, !PT ;  /* 0x00200000f7ff7812 */ /* 0x000fc4000782c0ff */
[----:B------:R-:W-:-:S11]  /*3e110*/  PRMT R0, R80, 0x7772, RZ ;  /* 0x0000777250007816 */ /* 0x000fd600000000ff */
[----:B--2---:R0:W-:Y:S01]  /*3e120*/  @P1 STG.E.U8 desc[UR32][R178.64], R0 ;  /* 0x00000000b2001986 */ /* 0x0041e2000c101120 */
[----:B------:R-:W-:Y:S02]  /*3e130*/  LOP3.LUT P1, RZ, R247, 0x2000, RZ, 0xc0, !PT ;  /* 0x00002000f7ff7812 */ /* 0x000fe4000782c0ff */
[----:B------:R-:W-:Y:S02]  /*3e140*/  LOP3.LUT R5, R5, 0xfffffffb, RZ, 0xc0, !PT ;  /* 0xfffffffb05057812 */ /* 0x000fe400078ec0ff */
[C---:B------:R-:W-:Y:S02]  /*3e150*/  LOP3.LUT P2, RZ, R247.reuse, 0x100000, RZ, 0xc0, !PT ;  /* 0x00100000f7ff7812 */ /* 0x040fe4000784c0ff */
[----:B------:R-:W-:Y:S01]  /*3e160*/  LOP3.LUT P3, RZ, R247, 0x80000, RZ, 0xc0, !PT ;  /* 0x00080000f7ff7812 */ /* 0x000fe2000786c0ff */
[----:B0-----:R-:W2:Y:S06]  /*3e170*/  LDL.LU.64 R178, [R1+0xe08] ;  /* 0x000e080001b27983 */ /* 0x001eac0000300a00 */
[----:B------:R-:W-:-:S02]  /*3e180*/  @P1 LOP3.LUT R5, R5, 0x4, RZ, 0xfc, !PT ;  /* 0x0000000405051812 */ /* 0x000fc400078efcff */
[----:B------:R-:W-:Y:S01]  /*3e190*/  LOP3.LUT P1, RZ, R247, 0x4000, RZ, 0xc0, !PT ;  /* 0x00004000f7ff7812 */ /* 0x000fe2000782c0ff */
[----:B------:R-:W2:Y:S01]  /*3e1a0*/  LDL.LU.64 R172, [R1+0xe10] ;  /* 0x000e100001ac7983 */ /* 0x000ea20000300a00 */
[----:B------:R-:W-:Y:S02]  /*3e1b0*/  LOP3.LUT R5, R5, 0xfffffff7, RZ, 0xc0, !PT ;  /* 0xfffffff705057812 */ /* 0x000fe400078ec0ff */
[----:B------:R-:W-:Y:S01]  /*3e1c0*/  LOP3.LUT P5, RZ, R247, 0x40000, RZ, 0xc0, !PT ;  /* 0x00040000f7ff7812 */ /* 0x000fe200078ac0ff */
[----:B------:R-:W2:Y:S08]  /*3e1d0*/  LDL.LU.64 R164, [R1+0xe20] ;  /* 0x000e200001a47983 */ /* 0x000eb00000300a00 */
[----:B------:R-:W-:-:S02]  /*3e1e0*/  @P1 LOP3.LUT R5, R5, 0x8, RZ, 0xfc, !PT ;  /* 0x0000000805051812 */ /* 0x000fc400078efcff */
[----:B------:R-:W-:Y:S02]  /*3e1f0*/  LOP3.LUT P1, RZ, R247, 0x8000, RZ, 0xc0, !PT ;  /* 0x00008000f7ff7812 */ /* 0x000fe4000782c0ff */
[----:B------:R-:W-:Y:S02]  /*3e200*/  LOP3.LUT R5, R5, 0xffffffef, RZ, 0xc0, !PT ;  /* 0xffffffef05057812 */ /* 0x000fe400078ec0ff */
[----:B------:R-:W-:Y:S02]  /*3e210*/  LOP3.LUT P4, RZ, R247, 0x20000, RZ, 0xc0, !PT ;  /* 0x00020000f7ff7812 */ /* 0x000fe4000788c0ff */
[----:B------:R-:W-:Y:S02]  /*3e220*/  PRMT R80, R80, 0x7773, RZ ;  /* 0x0000777350507816 */ /* 0x000fe400000000ff */
[----:B------:R-:W-:-:S05]  /*3e230*/  PRMT R0, R81, 0x7772, RZ ;  /* 0x0000777251007816 */ /* 0x000fca00000000ff */
[----:B------:R-:W-:Y:S02]  /*3e240*/  @P1 LOP3.LUT R5, R5, 0x10, RZ, 0xfc, !PT ;  /* 0x0000001005051812 */ /* 0x000fe400078efcff */
[----:B------:R-:W-:Y:S02]  /*3e250*/  LOP3.LUT P1, RZ, R247, 0x10000, RZ, 0xc0, !PT ;  /* 0x00010000f7ff7812 */ /* 0x000fe4000782c0ff */
[----:B------:R-:W-:Y:S01]  /*3e260*/  PRMT R81, R81, 0x7773, RZ ;  /* 0x0000777351517816 */ /* 0x000fe200000000ff */
[----:B---3--:R0:W-:Y:S04]  /*3e270*/  @P2 STG.E.U8 desc[UR32][R174.64], R80 ;  /* 0x00000050ae002986 */ /* 0x0081e8000c101120 */
[----:B0-----:R-:W3:Y:S04]  /*3e280*/  LDL.LU.64 R174, [R1+0xe00] ;  /* 0x000e000001ae7983 */ /* 0x001ee80000300a00 */
[----:B----4-:R0:W-:Y:S04]  /*3e290*/  @P3 STG.E.U8 desc[UR32][R176.64], R0 ;  /* 0x00000000b0003986 */ /* 0x0101e8000c101120 */
[----:B------:R-:W-:Y:S01]  /*3e2a0*/  @P5 STG.E.U8 desc[UR32][R168.64], R81 ;  /* 0x00000051a8005986 */ /* 0x000fe2000c101120 */
[----:B0-----:R-:W-:-:S03]  /*3e2b0*/  PRMT R0, R82, 0x7772, RZ ;  /* 0x0000777252007816 */ /* 0x001fc600000000ff */
[----:B------:R-:W4:Y:S01]  /*3e2c0*/  LDL.LU.64 R176, [R1+0xdd8] ;  /* 0x000dd80001b07983 */ /* 0x000f220000300a00 */
[----:B------:R-:W-:-:S03]  /*3e2d0*/  PRMT R82, R82, 0x7773, RZ ;  /* 0x0000777352527816 */ /* 0x000fc600000000ff */
[----:B------:R-:W-:Y:S04]  /*3e2e0*/  @P4 STG.E.U8 desc[UR32][R170.64], R0 ;  /* 0x00000000aa004986 */ /* 0x000fe8000c101120 */
[----:B------:R-:W4:Y:S04]  /*3e2f0*/  LDL.LU.64 R166, [R1+0xd48] ;  /* 0x000d480001a67983 */ /* 0x000f280000300a00 */
[----:B------:R0:W-:Y:S04]  /*3e300*/  @P1 STG.E.U8 desc[UR32][R76.64], R82 ;  /* 0x000000524c001986 */ /* 0x0001e8000c101120 */
[----:B0-----:R-:W3:Y:S01]  /*3e310*/  LDL.LU.64 R76, [R1+0xfa0] ;  /* 0x000fa000014c7983 */ /* 0x001ee20000300a00 */
        /* <DEDUP_REMOVED lines=9> */
[----:B------:R-:W-:-:S04]  /*3e3b0*/  @P0 LOP3.LUT R5, R5, 0x2, RZ, 0xfc, !PT ;  /* 0x0000000205050812 */ /* 0x000fc800078efcff */
[----:B------:R-:W-:Y:S02]  /*3e3c0*/  LOP3.LUT P1, RZ, R5, 0x10, RZ, 0xc0, !PT ;  /* 0x0000001005ff7812 */ /* 0x000fe4000782c0ff */
[C---:B------:R-:W-:Y:S02]  /*3e3d0*/  PRMT R0, R83.reuse, 0x7772, RZ ;  /* 0x0000777253007816 */ /* 0x040fe400000000ff */
[----:B------:R-:W-:-:S09]  /*3e3e0*/  PRMT R83, R83, 0x7773, RZ ;  /* 0x0000777353537816 */ /* 0x000fd200000000ff */
[----:B--2---:R0:W-:Y:S01]  /*3e3f0*/  @P1 STG.E.U8 desc[UR32][R178.64], R0 ;  /* 0x00000000b2001986 */ /* 0x0041e2000c101120 */
[----:B------:R-:W-:-:S03]  /*3e400*/  LOP3.LUT P1, RZ, R5, 0x8, RZ, 0xc0, !PT ;  /* 0x0000000805ff7812 */ /* 0x000fc6000782c0ff */
[----:B0-----:R-:W2:Y:S10]  /*3e410*/  LDL.LU.64 R178, [R1+0xcc8] ;  /* 0x000cc80001b27983 */ /* 0x001eb40000300a00 */
[----:B------:R0:W-:Y:S01]  /*3e420*/  @P1 STG.E.U8 desc[UR32][R172.64], R83 ;  /* 0x00000053ac001986 */ /* 0x0001e2000c101120 */
[----:B------:R-:W-:-:S03]  /*3e430*/  LOP3.LUT P1, RZ, R5, 0x4, RZ, 0xc0, !PT ;  /* 0x0000000405ff7812 */ /* 0x000fc6000782c0ff */
[----:B------:R-:W2:Y:S04]  /*3e440*/  LDL.LU.64 R170, [R1+0xca0] ;  /* 0x000ca00001aa7983 */ /* 0x000ea80000300a00 */
[----:B0-----:R-:W2:Y:S01]  /*3e450*/  LDL.LU.64 R172, [R1+0xc38] ;  /* 0x000c380001ac7983 */ /* 0x001ea20000300a00 */
[----:B---3--:R-:W-:-:S05]  /*3e460*/  PRMT R0, R76, 0x7770, RZ ;  /* 0x000077704c007816 */ /* 0x008fca00000000ff */
[----:B------:R0:W-:Y:S04]  /*3e470*/  @P1 STG.E.U8 desc[UR32][R78.64], R0 ;  /* 0x000000004e001986 */ /* 0x0001e8000c101120 */
[----:B0-----:R-:W3:Y:S01]  /*3e480*/  LDL.LU.64 R78, [R1+0xf98] ;  /* 0x000f9800014e7983 */ /* 0x001ee20000300a00 */
[C---:B------:R-:W-:Y:S02]  /*3e490*/  LOP3.LUT P6, RZ, R247.reuse, 0x1000, RZ, 0xc0, !PT ;  /* 0x00001000f7ff7812 */ /* 0x040fe400078cc0ff */
[----:B------:R-:W-:Y:S02]  /*3e4a0*/  LOP3.LUT P0, RZ, R247, 0x800, RZ, 0xc0, !PT ;  /* 0x00000800f7ff7812 */ /* 0x000fe4000780c0ff */
[----:B------:R-:W-:Y:S02]  /*3e4b0*/  PRMT R0, R76, 0x7771, RZ ;  /* 0x000077714c007816 */ /* 0x000fe400000000ff */
[----:B------:R-:W-:-:S07]  /*3e4c0*/  PRMT R4, R77, 0x7770, RZ ;  /* 0x000077704d047816 */ /* 0x000fce00000000ff */
[----:B------:R-:W-:Y:S04]  /*3e4d0*/  @P6 STG.E.U8 desc[UR32][R164.64], R0 ;  /* 0x00000000a4006986 */ /* 0x000fe8000c101120 */
[----:B------:R0:W-:Y:S01]  /*3e4e0*/  @P0 STG.E.U8 desc[UR32][R174.64], R4 ;  /* 0x00000004ae000986 */ /* 0x0001e2000c101120 */
[----:B------:R-:W-:Y:S02]  /*3e4f0*/  LOP3.LUT P0, RZ, R5, 0x2, RZ, 0xc0, !PT ;  /* 0x0000000205ff7812 */ /* 0x000fe4000780c0ff */
[----:B------:R-:W-:Y:S02]  /*3e500*/  PRMT R6, R77, 0x7771, RZ ;  /* 0x000077714d067816 */ /* 0x000fe400000000ff */
[C---:B------:R-:W-:Y:S02]  /*3e510*/  LOP3.LUT P2, RZ, R247.reuse, 0x80, RZ, 0xc0, !PT ;  /* 0x00000080f7ff7812 */ /* 0x040fe4000784c0ff */
[----:B------:R-:W-:Y:S01]  /*3e520*/  LOP3.LUT P3, RZ, R247, 0x40, RZ, 0xc0, !PT ;  /* 0x00000040f7ff7812 */ /* 0x000fe2000786c0ff */
[----:B0-----:R-:W2:Y:S06]  /*3e530*/  LDL.LU.64 R174, [R1+0xc10] ;  /* 0x000c100001ae7983 */ /* 0x001eac0000300a00 */
[----:B----4-:R0:W-:Y:S01]  /*3e540*/  @P0 STG.E.U8 desc[UR32][R176.64], R6 ;  /* 0x00000006b0000986 */ /* 0x0101e2000c101120 */
[----:B------:R-:W-:-:S03]  /*3e550*/  LOP3.LUT P0, RZ, R5, 0x1, RZ, 0xc0, !PT ;  /* 0x0000000105ff7812 */ /* 0x000fc6000780c0ff */
[----:B0-----:R-:W4:Y:S01]  /*3e560*/  LDL.LU.64 R176, [R1+0xbb8] ;  /* 0x000bb80001b07983 */ /* 0x001f220000300a00 */
[----:B---3--:R-:W-:-:S09]  /*3e570*/  PRMT R5, R78, 0x7770, RZ ;  /* 0x000077704e057816 */ /* 0x008fd200000000ff */
[----:B------:R0:W-:Y:S01]  /*3e580*/  @P0 STG.E.U8 desc[UR32][R248.64], R5 ;  /* 0x00000005f8000986 */ /* 0x0001e2000c101120 */
[----:B------:R-:W-:Y:S02]  /*3e590*/  LOP3.LUT P0, RZ, R2, 0x80000000, RZ, 0xc0, !PT ;  /* 0x8000000002ff7812 */ /* 0x000fe4000780c0ff */
[----:B------:R-:W-:Y:S02]  /*3e5a0*/  PRMT R7, R78, 0x7771, RZ ;  /* 0x000077714e077816 */ /* 0x000fe400000000ff */
[C---:B------:R-:W-:Y:S02]  /*3e5b0*/  PRMT R8, R79.reuse, 0x7770, RZ ;  /* 0x000077704f087816 */ /* 0x040fe400000000ff */
[----:B------:R-:W-:Y:S01]  /*3e5c0*/  PRMT R0, R79, 0x7771, RZ ;  /* 0x000077714f007816 */ /* 0x000fe200000000ff */
[----:B0-----:R-:W3:Y:S06]  /*3e5d0*/  LDL.LU.64 R248, [R1+0xf90] ;  /* 0x000f900001f87983 */ /* 0x001eec0000300a00 */
[----:B------:R-:W-:Y:S04]  /*3e5e0*/  @P0 STG.E.U8 desc[UR32][R166.64], R7 ;  /* 0x00000007a6000986 */ /* 0x000fe8000c101120 */
[----:B------:R-:W-:Y:S04]  /*3e5f0*/  @P2 STG.E.U8 desc[UR32][R168.64], R8 ;  /* 0x00000008a8002986 */ /* 0x000fe8000c101120 */
[----:B--2---:R0:W-:Y:S04]  /*3e600*/  @P3 STG.E.U8 desc[UR32][R178.64], R0 ;  /* 0x00000000b2003986 */ /* 0x0041e8000c101120 */
[----:B0-----:R-:W2:Y:S01]  /*3e610*/  LDL.LU.64 R178, [R1+0xb90] ;  /* 0x000b900001b27983 */ /* 0x001ea20000300a00 */
[----:B------:R-:W-:-:S02]  /*3e620*/  LOP3.LUT P5, RZ, R247, 0x20, RZ, 0xc0, !PT ;  /* 0x00000020f7ff7812 */ /* 0x000fc400078ac0ff */
[C---:B------:R-:W-:Y:S02]  /*3e630*/  LOP3.LUT P4, RZ, R247.reuse, 0x10, RZ, 0xc0, !PT ;  /* 0x00000010f7ff7812 */ /* 0x040fe4000788c0ff */
[C---:B------:R-:W-:Y:S02]  /*3e640*/  LOP3.LUT P1, RZ, R247.reuse, 0x8, RZ, 0xc0, !PT ;  /* 0x00000008f7ff7812 */ /* 0x040fe4000782c0ff */
[C---:B------:R-:W-:Y:S02]  /*3e650*/  LOP3.LUT P6, RZ, R247.reuse, 0x4, RZ, 0xc0, !PT ;  /* 0x00000004f7ff7812 */ /* 0x040fe400078cc0ff */
[C---:B------:R-:W-:Y:S02]  /*3e660*/  LOP3.LUT P0, RZ, R247.reuse, 0x2, RZ, 0xc0, !PT ;  /* 0x00000002f7ff7812 */ /* 0x040fe4000780c0ff */
[----:B------:R-:W-:Y:S02]  /*3e670*/  LOP3.LUT P2, RZ, R247, 0x1, RZ, 0xc0, !PT ;  /* 0x00000001f7ff7812 */ /* 0x000fe4000784c0ff */
[----:B------:R-:W-:-:S02]  /*3e680*/  PRMT R4, R76, 0x7772, RZ ;  /* 0x000077724c047816 */ /* 0x000fc400000000ff */
[----:B------:R-:W-:Y:S02]  /*3e690*/  PRMT R76, R76, 0x7773, RZ ;  /* 0x000077734c4c7816 */ /* 0x000fe400000000ff */
[C---:B------:R-:W-:Y:S02]  /*3e6a0*/  PRMT R5, R77.reuse, 0x7772, RZ ;  /* 0x000077724d057816 */ /* 0x040fe400000000ff */
[----:B------:R-:W-:Y:S01]  /*3e6b0*/  PRMT R77, R77, 0x7773, RZ ;  /* 0x000077734d4d7816 */ /* 0x000fe200000000ff */
[----:B------:R0:W-:Y:S01]  /*3e6c0*/  @P5 STG.E.U8 desc[UR32][R170.64], R4 ;  /* 0x00000004aa005986 */ /* 0x0001e2000c101120 */
[C---:B------:R-:W-:Y:S02]  /*3e6d0*/  PRMT R6, R78.reuse, 0x7772, RZ ;  /* 0x000077724e067816 */ /* 0x040fe400000000ff */
[----:B------:R-:W-:Y:S01]  /*3e6e0*/  PRMT R78, R78, 0x7773, RZ ;  /* 0x000077734e4e7816 */ /* 0x000fe200000000ff */
[----:B------:R1:W-:Y:S04]  /*3e6f0*/  @P4 STG.E.U8 desc[UR32][R172.64], R76 ;  /* 0x0000004cac004986 */ /* 0x0003e8000c101120 */
[----:B------:R4:W-:Y:S04]  /*3e700*/  @P1 STG.E.U8 desc[UR32][R174.64], R5 ;  /* 0x00000005ae001986 */ /* 0x0009e8000c101120 */
[----:B0-----:R-:W3:Y:S04]  /*3e710*/  LDL.LU.64 R170, [R1+0xb10] ;  /* 0x000b100001aa7983 */ /* 0x001ee80000300a00 */
[----:B-1----:R-:W3:Y:S04]  /*3e720*/  LDL.LU.64 R172, [R1+0x150] ;  /* 0x0001500001ac7983 */ /* 0x002ee80000300a00 */
[----:B----4-:R0:W-:Y:S04]  /*3e730*/  @P6 STG.E.U8 desc[UR32][R176.64], R77 ;  /* 0x0000004db0006986 */ /* 0x0101e8000c101120 */
[----:B------:R-:W4:Y:S04]  /*3e740*/  LDL.LU.64 R174, [R1+0x140] ;  /* 0x0001400001ae7983 */ /* 0x000f280000300a00 */
[----:B0-----:R-:W4:Y:S04]  /*3e750*/  LDL.LU.64 R176, [R1+0x138] ;  /* 0x0001380001b07983 */ /* 0x001f280000300a00 */
[----:B------:R-:W4:Y:S04]  /*3e760*/  LDL.LU.64 R160, [R1+0x130] ;  /* 0x0001300001a07983 */ /* 0x000f280000300a00 */
[----:B------:R-:W4:Y:S04]  /*3e770*/  LDL.LU.64 R162, [R1+0x128] ;  /* 0x0001280001a27983 */ /* 0x000f280000300a00 */
[----:B--2---:R-:W-:Y:S04]  /*3e780*/  @P0 STG.E.U8 desc[UR32][R178.64], R6 ;  /* 0x00000006b2000986 */ /* 0x004fe8000c101120 */
[----:B------:R0:W-:Y:S04]  /*3e790*/  @P2 STG.E.U8 desc[UR32][R72.64], R78 ;  /* 0x0000004e48002986 */ /* 0x0001e8000c101120 */
[----:B0-----:R-:W2:Y:S01]  /*3e7a0*/  LDL.LU.64 R72, [R1+0xf88] ;  /* 0x000f880001487983 */ /* 0x001ea20000300a00 */
[----:B---3--:R-:W-:-:S02]  /*3e7b0*/  LOP3.LUT P4, RZ, R248, 0x4000000, RZ, 0xc0, !PT ;  /* 0x04000000f8ff7812 */ /* 0x008fc4000788c0ff */
[C---:B------:R-:W-:Y:S01]  /*3e7c0*/  LOP3.LUT P3, RZ, R248.reuse, 0x80000000, RZ, 0xc0, !PT ;  /* 0x80000000f8ff7812 */ /* 0x040fe2000786c0ff */
[----:B------:R-:W3:Y:S01]  /*3e7d0*/  LDL.LU.64 R178, [R1+0x120] ;  /* 0x0001200001b27983 */ /* 0x000ee20000300a00 */
[----:B------:R-:W-:Y:S02]  /*3e7e0*/  P2R R9, PR, RZ, 0x10 ;  /* 0x00000010ff097803 */ /* 0x000fe40000000000 */
[C---:B------:R-:W-:Y:S01]  /*3e7f0*/  LOP3.LUT P4, RZ, R248.reuse, 0x8000000, RZ, 0xc0, !PT ;  /* 0x08000000f8ff7812 */ /* 0x040fe2000788c0ff */
[----:B------:R-:W3:Y:S03]  /*3e800*/  LDL.LU.64 R164, [R1+0x118] ;  /* 0x0001180001a47983 */ /* 0x000ee60000300a00 */
[----:B------:R-:W-:Y:S01]  /*3e810*/  P2R R8, PR, RZ, 0x10 ;  /* 0x00000010ff087803 */ /* 0x000fe20000000000 */
[----:B------:R-:W3:Y:S01]  /*3e820*/  LDL.LU.64 R166, [R1+0x110] ;  /* 0x0001100001a67983 */ /* 0x000ee20000300a00 */
[----:B------:R-:W-:-:S02]  /*3e830*/  LOP3.LUT P4, RZ, R248, 0x10000000, RZ, 0xc0, !PT ;  /* 0x10000000f8ff7812 */ /* 0x000fc4000788c0ff */
[C---:B------:R-:W-:Y:S01]  /*3e840*/  LOP3.LUT P5, RZ, R248.reuse, 0x40000000, RZ, 0xc0, !PT ;  /* 0x40000000f8ff7812 */ /* 0x040fe200078ac0ff */
[----:B------:R-:W3:Y:S01]  /*3e850*/  LDL.LU.64 R168, [R1+0x108] ;  /* 0x0001080001a87983 */ /* 0x000ee20000300a00 */
[----:B------:R-:W-:Y:S02]  /*3e860*/  P2R R7, PR, RZ, 0x10 ;  /* 0x00000010ff077803 */ /* 0x000fe40000000000 */
[----:B------:R-:W-:Y:S02]  /*3e870*/  LOP3.LUT P4, RZ, R248, 0x20000000, RZ, 0xc0, !PT ;  /* 0x20000000f8ff7812 */ /* 0x000fe4000788c0ff */
[C---:B------:R-:W-:Y:S02]  /*3e880*/  PRMT R0, R79.reuse, 0x7772, RZ ;  /* 0x000077724f007816 */ /* 0x040fe400000000ff */
[----:B------:R-:W-:-:S03]  /*3e890*/  PRMT R79, R79, 0x7773, RZ ;  /* 0x000077734f4f7816 */ /* 0x000fc600000000ff */
[----:B------:R-:W-:Y:S04]  /*3e8a0*/  @P3 STG.E.U8 desc[UR32][R170.64], R0 ;  /* 0x00000000aa003986 */ /* 0x000fe8000c101120 */
[----:B------:R-:W-:Y:S01]  /*3e8b0*/  @P5 STG.E.U8 desc[UR32][R172.64], R79 ;  /* 0x0000004fac005986 */ /* 0x000fe2000c101120 */
[----:B--2---:R-:W-:-:S05]  /*3e8c0*/  PRMT R4, R72, 0x7770, RZ ;  /* 0x0000777048047816 */ /* 0x004fca00000000ff */
[----:B------:R0:W-:Y:S04]  /*3e8d0*/  @P4 STG.E.U8 desc[UR32][R74.64], R4 ;  /* 0x000000044a004986 */ /* 0x0001e8000c101120 */
[----:B0-----:R-:W2:Y:S01]  /*3e8e0*/  LDL.LU.64 R74, [R1+0xf80] ;  /* 0x000f8000014a7983 */ /* 0x001ea20000300a00 */
[----:B------:R-:W-:Y:S02]  /*3e8f0*/  ISETP.NE.AND P4, PT, R7, RZ, PT ;  /* 0x000000ff0700720c */ /* 0x000fe40003f85270 */
[----:B------:R-:W-:Y:S01]  /*3e900*/  PRMT R5, R72, 0x7771, RZ ;  /* 0x0000777148057816 */ /* 0x000fe200000000ff */
[----:B------:R-:W3:Y:S01]  /*3e910*/  LDL.LU.64 R170, [R1+0x100] ;  /* 0x0001000001aa7983 */ /* 0x000ee20000300a00 */
[----:B------:R-:W-:Y:S02]  /*3e920*/  LOP3.LUT P6, RZ, R248, 0x200000, RZ, 0xc0, !PT ;  /* 0x00200000f8ff7812 */ /* 0x000fe400078cc0ff */
[----:B------:R-:W-:Y:S01]  /*3e930*/  PRMT R6, R73, 0x7770, RZ ;  /* 0x0000777049067816 */ /* 0x000fe200000000ff */
[----:B------:R-:W3:Y:S06]  /*3e940*/  LDL.LU.64 R172, [R1+0xf8] ;  /* 0x0000f80001ac7983 */ /* 0x000eec0000300a00 */
[----:B----4-:R0:W-:Y:S01]  /*3e950*/  @P4 STG.E.U8 desc[UR32][R174.64], R5 ;  /* 0x00000005ae004986 */ /* 0x0101e2000c101120 */
[----:B------:R-:W-:-:S02]  /*3e960*/  ISETP.NE.AND P4, PT, R8, RZ, PT ;  /* 0x000000ff0800720c */ /* 0x000fc40003f85270 */
[----:B------:R-:W-:Y:S02]  /*3e970*/  P2R R80, PR, RZ, 0x40 ;  /* 0x00000040ff507803 */ /* 0x000fe40000000000 */
[----:B------:R-:W-:-:S04]  /*3e980*/  LOP3.LUT P6, RZ, R248, 0x400000, RZ, 0xc0, !PT ;  /* 0x00400000f8ff7812 */ /* 0x000fc800078cc0ff */
[----:B------:R-:W-:Y:S02]  /*3e990*/  P2R R77, PR, RZ, 0x40 ;  /* 0x00000040ff4d7803 */ /* 0x000fe40000000000 */
[C---:B------:R-:W-:Y:S01]  /*3e9a0*/  LOP3.LUT P6, RZ, R248.reuse, 0x800000, RZ, 0xc0, !PT ;  /* 0x00800000f8ff7812 */ /* 0x040fe200078cc0ff */
[----:B0-----:R-:W4:Y:S01]  /*3e9b0*/  LDL.LU.64 R174, [R1+0xf0] ;  /* 0x0000f00001ae7983 */ /* 0x001f220000300a00 */
[----:B------:R-:W-:-:S03]  /*3e9c0*/  LOP3.LUT P1, RZ, R248, 0x2000000, RZ, 0xc0, !PT ;  /* 0x02000000f8ff7812 */ /* 0x000fc6000782c0ff */
[----:B------:R0:W-:Y:S01]  /*3e9d0*/  @P4 STG.E.U8 desc[UR32][R176.64], R6 ;  /* 0x00000006b0004986 */ /* 0x0001e2000c101120 */
[----:B------:R-:W-:Y:S02]  /*3e9e0*/  ISETP.NE.AND P4, PT, R9, RZ, PT ;  /* 0x000000ff0900720c */ /* 0x000fe40003f85270 */
[----:B------:R-:W-:Y:S02]  /*3e9f0*/  P2R R76, PR, RZ, 0x40 ;  /* 0x00000040ff4c7803 */ /* 0x000fe40000000000 */
[----:B------:R-:W-:Y:S02]  /*3ea00*/  LOP3.LUT P6, RZ, R248, 0x1000000, RZ, 0xc0, !PT ;  /* 0x01000000f8ff7812 */ /* 0x000fe400078cc0ff */
[----:B------:R-:W-:Y:S01]  /*3ea10*/  PRMT R7, R73, 0x7771, RZ ;  /* 0x0000777149077816 */ /* 0x000fe200000000ff */
[----:B0-----:R-:W4:Y:S06]  /*3ea20*/  LDL.LU.64 R176, [R1+0xe8] ;  /* 0x0000e80001b07983 */ /* 0x001f2c0000300a00 */
[----:B------:R-:W-:Y:S01]  /*3ea30*/  @P4 STG.E.U8 desc[UR32][R160.64], R7 ;  /* 0x00000007a0004986 */ /* 0x000fe2000c101120 */
[----:B--2---:R-:W-:-:S02]  /*3ea40*/  PRMT R0, R74, 0x7770, RZ ;  /* 0x000077704a007816 */ /* 0x004fc400000000ff */
[----:B------:R-:W-:-:S03]  /*3ea50*/  PRMT R8, R74, 0x7771, RZ ;  /* 0x000077714a087816 */ /* 0x000fc600000000ff */
[----:B------:R-:W-:Y:S04]  /*3ea60*/  @P1 STG.E.U8 desc[UR32][R162.64], R0 ;  /* 0x00000000a2001986 */ /* 0x000fe8000c101120 */
[----:B---3--:R0:W-:Y:S04]  /*3ea70*/  @P6 STG.E.U8 desc[UR32][R178.64], R8 ;  /* 0x00000008b2006986 */ /* 0x0081e8000c101120 */
[----:B0-----:R-:W2:Y:S01]  /*3ea80*/  LDL.LU.64 R178, [R1+0xe0] ;  /* 0x0000e00001b27983 */ /* 0x001ea20000300a00 */
[----:B------:R-:W-:Y:S02]  /*3ea90*/  ISETP.NE.AND P6, PT, R76, RZ, PT ;  /* 0x000000ff4c00720c */ /* 0x000fe40003fc5270 */
[----:B------:R-:W-:-:S02]  /*3eaa0*/  PRMT R4, R75, 0x7770, RZ ;  /* 0x000077704b047816 */ /* 0x000fc400000000ff */
[----:B------:R-:W-:-:S09]  /*3eab0*/  PRMT R5, R75, 0x7771, RZ ;  /* 0x000077714b057816 */ /* 0x000fd200000000ff */
[----:B------:R0:W-:Y:S01]  /*3eac0*/  @P6 STG.E.U8 desc[UR32][R164.64], R4 ;  /* 0x00000004a4006986 */ /* 0x0001e2000c101120 */
[----:B------:R-:W-:Y:S02]  /*3ead0*/  ISETP.NE.AND P6, PT, R77, RZ, PT ;  /* 0x000000ff4d00720c */ /* 0x000fe40003fc5270 */
[C---:B------:R-:W-:Y:S02]  /*3eae0*/  LOP3.LUT P0, RZ, R248.reuse, 0x100000, RZ, 0xc0, !PT ;  /* 0x00100000f8ff7812 */ /* 0x040fe4000780c0ff */
[C---:B------:R-:W-:Y:S02]  /*3eaf0*/  LOP3.LUT P2, RZ, R248.reuse, 0x80000, RZ, 0xc0, !PT ;  /* 0x00080000f8ff7812 */ /* 0x040fe4000784c0ff */
[C---:B------:R-:W-:Y:S02]  /*3eb00*/  LOP3.LUT P3, RZ, R248.reuse, 0x40000, RZ, 0xc0, !PT ;  /* 0x00040000f8ff7812 */ /* 0x040fe4000786c0ff */
[----:B------:R-:W-:-:S05]  /*3eb10*/  LOP3.LUT P5, RZ, R248, 0x20000, RZ, 0xc0, !PT ;  /* 0x00020000f8ff7812 */ /* 0x000fca00078ac0ff */
[----:B------:R1:W-:Y:S01]  /*3eb20*/  @P6 STG.E.U8 desc[UR32][R166.64], R5 ;  /* 0x00000005a6006986 */ /* 0x0003e2000c101120 */
[----:B------:R-:W-:Y:S02]  /*3eb30*/  ISETP.NE.AND P6, PT, R80, RZ, PT ;  /* 0x000000ff5000720c */ /* 0x000fe40003fc5270 */
[C---:B------:R-:W-:Y:S02]  /*3eb40*/  LOP3.LUT P4, RZ, R248.reuse, 0x10000, RZ, 0xc0, !PT ;  /* 0x00010000f8ff7812 */ /* 0x040fe4000788c0ff */
[----:B------:R-:W-:Y:S02]  /*3eb50*/  LOP3.LUT P1, RZ, R248, 0x8000, RZ, 0xc0, !PT ;  /* 0x00008000f8ff7812 */ /* 0x000fe4000782c0ff */
[C---:B------:R-:W-:Y:S02]  /*3eb60*/  PRMT R6, R72.reuse, 0x7772, RZ ;  /* 0x0000777248067816 */ /* 0x040fe400000000ff */
[----:B------:R-:W-:Y:S02]  /*3eb70*/  PRMT R72, R72, 0x7773, RZ ;  /* 0x0000777348487816 */ /* 0x000fe400000000ff */
[----:B------:R-:W-:-:S02]  /*3eb80*/  PRMT R0, R73, 0x7772, RZ ;  /* 0x0000777249007816 */ /* 0x000fc400000000ff */
[----:B------:R-:W-:Y:S01]  /*3eb90*/  PRMT R73, R73, 0x7773, RZ ;  /* 0x0000777349497816 */ /* 0x000fe200000000ff */
[----:B------:R-:W-:Y:S01]  /*3eba0*/  @P6 STG.E.U8 desc[UR32][R168.64], R6 ;  /* 0x00000006a8006986 */ /* 0x000fe2000c101120 */
[C---:B0-----:R-:W-:Y:S02]  /*3ebb0*/  PRMT R4, R74.reuse, 0x7772, RZ ;  /* 0x000077724a047816 */ /* 0x041fe400000000ff */
[----:B------:R-:W-:Y:S01]  /*3ebc0*/  PRMT R74, R74, 0x7773, RZ ;  /* 0x000077734a4a7816 */ /* 0x000fe200000000ff */
[----:B------:R-:W-:Y:S01]  /*3ebd0*/  @P0 STG.E.U8 desc[UR32][R170.64], R72 ;  /* 0x00000048aa000986 */ /* 0x000fe2000c101120 */
[----:B-1----:R-:W-:-:S03]  /*3ebe0*/  PRMT R5, R75, 0x7772, RZ ;  /* 0x000077724b057816 */ /* 0x002fc600000000ff */
[----:B------:R0:W-:Y:S04]  /*3ebf0*/  @P2 STG.E.U8 desc[UR32][R172.64], R0 ;  /* 0x00000000ac002986 */ /* 0x0001e8000c101120 */
[----:B----4-:R1:W-:Y:S04]  /*3ec00*/  @P3 STG.E.U8 desc[UR32][R174.64], R73 ;  /* 0x00000049ae003986 */ /* 0x0103e8000c101120 */
[----:B------:R3:W-:Y:S04]  /*3ec10*/  @P5 STG.E.U8 desc[UR32][R176.64], R4 ;  /* 0x00000004b0005986 */ /* 0x0007e8000c101120 */
[----:B0-----:R-:W4:Y:S04]  /*3ec20*/  LDL.LU.64 R172, [R1+0xd0] ;  /* 0x0000d00001ac7983 */ /* 0x001f280000300a00 */
[----:B-1----:R-:W4:Y:S04]  /*3ec30*/  LDL.LU.64 R174, [R1+0xc8] ;  /* 0x0000c80001ae7983 */ /* 0x002f280000300a00 */
[----:B---3--:R-:W3:Y:S04]  /*3ec40*/  LDL.LU.64 R176, [R1+0xb8] ;  /* 0x0000b80001b07983 */ /* 0x008ee80000300a00 */
[----:B--2---:R0:W-:Y:S04]  /*3ec50*/  @P4 STG.E.U8 desc[UR32][R178.64], R74 ;  /* 0x0000004ab2004986 */ /* 0x0041e8000c101120 */
[----:B------:R1:W-:Y:S04]  /*3ec60*/  @P1 STG.E.U8 desc[UR32][R68.64], R5 ;  /* 0x0000000544001986 */ /* 0x0003e8000c101120 */
[----:B0-----:R-:W2:Y:S04]  /*3ec70*/  LDL.LU.64 R178, [R1+0xb0] ;  /* 0x0000b00001b27983 */ /* 0x001ea80000300a00 */
[----:B-1----:R-:W3:Y:S01]  /*3ec80*/  LDL.LU.64 R68, [R1+0xf78] ;  /* 0x000f780001447983 */ /* 0x002ee20000300a00 */
[----:B------:R-:W-:-:S02]  /*3ec90*/  LOP3.LUT P6, RZ, R248, 0x4000, RZ, 0xc0, !PT ;  /* 0x00004000f8ff7812 */ /* 0x000fc400078cc0ff */
[C---:B------:R-:W-:Y:S01]  /*3eca0*/  LOP3.LUT P0, RZ, R248.reuse, 0x2000, RZ, 0xc0, !PT ;  /* 0x00002000f8ff7812 */ /* 0x040fe2000780c0ff */
[----:B------:R-:W2:Y:S01]  /*3ecb0*/  LDL.LU.64 R160, [R1+0xa8] ;  /* 0x0000a80001a07983 */ /* 0x000ea20000300a00 */
[C---:B------:R-:W-:Y:S02]  /*3ecc0*/  LOP3.LUT P2, RZ, R248.reuse, 0x1000, RZ, 0xc0, !PT ;  /* 0x00001000f8ff7812 */ /* 0x040fe4000784c0ff */
[----:B------:R-:W-:Y:S01]  /*3ecd0*/  PRMT R75, R75, 0x7773, RZ ;  /* 0x000077734b4b7816 */ /* 0x000fe200000000ff */
[----:B------:R-:W2:Y:S04]  /*3ece0*/  LDL.LU.64 R162, [R1+0xa0] ;  /* 0x0000a00001a27983 */ /* 0x000ea80000300a00 */
[----:B------:R-:W2:Y:S04]  /*3ecf0*/  LDL.LU.64 R168, [R1+0x98] ;  /* 0x0000980001a87983 */ /* 0x000ea80000300a00 */
[----:B------:R-:W2:Y:S04]  /*3ed00*/  LDL.LU.64 R164, [R1+0x90] ;  /* 0x0000900001a47983 */ /* 0x000ea80000300a00 */
[----:B------:R-:W2:Y:S04]  /*3ed10*/  LDL.LU.64 R166, [R1+0x88] ;  /* 0x0000880001a67983 */ /* 0x000ea80000300a00 */
[----:B------:R-:W2:Y:S04]  /*3ed20*/  LDL.LU.64 R170, [R1+0x80] ;  /* 0x0000800001aa7983 */ /* 0x000ea80000300a00 */
[----:B----4-:R-:W-:Y:S01]  /*3ed30*/  @P6 STG.E.U8 desc[UR32][R172.64], R75 ;  /* 0x0000004bac006986 */ /* 0x010fe2000c101120 */
[----:B------:R-:W-:-:S04]  /*3ed40*/  LOP3.LUT P5, RZ, R248, 0x80, RZ, 0xc0, !PT ;  /* 0x00000080f8ff7812 */ /* 0x000fc800078ac0ff */
[----:B------:R-:W-:Y:S02]  /*3ed50*/  P2R R72, PR, RZ, 0x20 ;  /* 0x00000020ff487803 */ /* 0x000fe40000000000 */
[----:B------:R-:W-:-:S04]  /*3ed60*/  LOP3.LUT P5, RZ, R248, 0x100, RZ, 0xc0, !PT ;  /* 0x00000100f8ff7812 */ /* 0x000fc800078ac0ff */
[----:B------:R-:W-:Y:S02]  /*3ed70*/  P2R R9, PR, RZ, 0x20 ;  /* 0x00000020ff097803 */ /* 0x000fe40000000000 */
[C---:B------:R-:W-:Y:S02]  /*3ed80*/  LOP3.LUT P5, RZ, R248.reuse, 0x200, RZ, 0xc0, !PT ;  /* 0x00000200f8ff7812 */ /* 0x040fe400078ac0ff */
[C---:B------:R-:W-:Y:S02]  /*3ed90*/  LOP3.LUT P3, RZ, R248.reuse, 0x800, RZ, 0xc0, !PT ;  /* 0x00000800f8ff7812 */ /* 0x040fe4000786c0ff */
[----:B------:R-:W-:Y:S02]  /*3eda0*/  P2R R8, PR, RZ, 0x20 ;  /* 0x00000020ff087803 */ /* 0x000fe40000000000 */
[----:B------:R-:W-:Y:S02]  /*3edb0*/  LOP3.LUT P5, RZ, R248, 0x400, RZ, 0xc0, !PT ;  /* 0x00000400f8ff7812 */ /* 0x000fe400078ac0ff */
[----:B---3--:R-:W-:-:S02]  /*3edc0*/  PRMT R0, R68, 0x7770, RZ ;  /* 0x0000777044007816 */ /* 0x008fc400000000ff */
[----:B------:R-:W-:-:S03]  /*3edd0*/  PRMT R6, R68, 0x7771, RZ ;  /* 0x0000777144067816 */ /* 0x000fc600000000ff */
[----:B------:R-:W-:Y:S04]  /*3ede0*/  @P0 STG.E.U8 desc[UR32][R174.64], R0 ;  /* 0x00000000ae000986 */ /* 0x000fe8000c101120 */
[----:B------:R0:W-:Y:S04]  /*3edf0*/  @P2 STG.E.U8 desc[UR32][R70.64], R6 ;  /* 0x0000000646002986 */ /* 0x0001e8000c101120 */
[----:B0-----:R-:W3:Y:S04]  /*3ee00*/  LDL.LU.64 R70, [R1+0xf70] ;  /* 0x000f700001467983 */ /* 0x001ee80000300a00 */
[----:B------:R-:W4:Y:S01]  /*3ee10*/  LDL.LU.64 R172, [R1+0x78] ;  /* 0x0000780001ac7983 */ /* 0x000f220000300a00 */
[----:B------:R-:W-:-:S02]  /*3ee20*/  PRMT R4, R69, 0x7770, RZ ;  /* 0x0000777045047816 */ /* 0x000fc400000000ff */
[----:B------:R-:W-:Y:S01]  /*3ee30*/  PRMT R7, R69, 0x7771, RZ ;  /* 0x0000777145077816 */ /* 0x000fe200000000ff */
[----:B------:R-:W4:Y:S04]  /*3ee40*/  LDL.LU.64 R174, [R1+0x70] ;  /* 0x0000700001ae7983 */ /* 0x000f280000300a00 */
[----:B------:R0:W-:Y:S04]  /*3ee50*/  @P3 STG.E.U8 desc[UR32][R176.64], R4 ;  /* 0x00000004b0003986 */ /* 0x0001e8000c101120 */
[----:B--2---:R1:W-:Y:S04]  /*3ee60*/  @P5 STG.E.U8 desc[UR32][R178.64], R7 ;  /* 0x00000007b2005986 */ /* 0x0043e8000c101120 */
[----:B0-----:R-:W2:Y:S04]  /*3ee70*/  LDL.LU.64 R176, [R1+0x68] ;  /* 0x0000680001b07983 */ /* 0x001ea80000300a00 */
[----:B-1----:R-:W2:Y:S01]  /*3ee80*/  LDL.LU.64 R178, [R1+0x60] ;  /* 0x0000600001b27983 */ /* 0x002ea20000300a00 */
[----:B------:R-:W-:-:S02]  /*3ee90*/  ISETP.NE.AND P5, PT, R8, RZ, PT ;  /* 0x000000ff0800720c */ /* 0x000fc40003fa5270 */
        /* <DEDUP_REMOVED lines=8> */
[----:B------:R-:W-:-:S02]  /*3ef20*/  PRMT R4, R68, 0x7772, RZ ;  /* 0x0000777244047816 */ /* 0x000fc400000000ff */
[----:B------:R-:W-:Y:S02]  /*3ef30*/  PRMT R68, R68, 0x7773, RZ ;  /* 0x0000777344447816 */ /* 0x000fe400000000ff */
[C---:B------:R-:W-:Y:S02]  /*3ef40*/  LOP3.LUT P6, RZ, R248.reuse, 0x2, RZ, 0xc0, !PT ;  /* 0x00000002f8ff7812 */ /* 0x040fe400078cc0ff */
[----:B------:R-:W-:Y:S02]  /*3ef50*/  LOP3.LUT P0, RZ, R248, 0x1, RZ, 0xc0, !PT ;  /* 0x00000001f8ff7812 */ /* 0x000fe4000780c0ff */
[----:B------:R-:W-:Y:S02]  /*3ef60*/  LOP3.LUT P2, RZ, R249, 0x80000000, RZ, 0xc0, !PT ;  /* 0x80000000f9ff7812 */ /* 0x000fe4000784c0ff */
[----:B---3--:R-:W-:-:S05]  /*3ef70*/  PRMT R5, R70, 0x7770, RZ ;  /* 0x0000777046057816 */ /* 0x008fca00000000ff */
[----:B------:R0:W-:Y:S01]  /*3ef80*/  @P5 STG.E.U8 desc[UR32][R160.64], R5 ;  /* 0x00000005a0005986 */ /* 0x0001e2000c101120 */
[----:B------:R-:W-:Y:S02]  /*3ef90*/  ISETP.NE.AND P5, PT, R9, RZ, PT ;  /* 0x000000ff0900720c */ /* 0x000fe40003fa5270 */
[----:B------:R-:W-:Y:S02]  /*3efa0*/  PRMT R8, R70, 0x7771, RZ ;  /* 0x0000777146087816 */ /* 0x000fe400000000ff */
[----:B------:R-:W-:-:S09]  /*3efb0*/  PRMT R0, R71, 0x7770, RZ ;  /* 0x0000777047007816 */ /* 0x000fd200000000ff */
[----:B------:R-:W-:Y:S01]  /*3efc0*/  @P5 STG.E.U8 desc[UR32][R162.64], R8 ;  /* 0x00000008a2005986 */ /* 0x000fe2000c101120 */
[----:B------:R-:W-:Y:S02]  /*3efd0*/  ISETP.NE.AND P5, PT, R72, RZ, PT ;  /* 0x000000ff4800720c */ /* 0x000fe40003fa5270 */
[----:B------:R-:W-:-:S11]  /*3efe0*/  PRMT R6, R71, 0x7771, RZ ;  /* 0x0000777147067816 */ /* 0x000fd600000000ff */
[----:B------:R1:W-:Y:S04]  /*3eff0*/  @P5 STG.E.U8 desc[UR32][R168.64], R0 ;  /* 0x00000000a8005986 */ /* 0x0003e8000c101120 */
[----:B------:R-:W-:Y:S04]  /*3f000*/  @P4 STG.E.U8 desc[UR32][R164.64], R6 ;  /* 0x00000006a4004986 */ /* 0x000fe8000c101120 */
[----:B------:R3:W-:Y:S01]  /*3f010*/  @P1 STG.E.U8 desc[UR32][R166.64], R4 ;  /* 0x00000004a6001986 */ /* 0x0007e2000c101120 */
[----:B------:R-:W-:Y:S02]  /*3f020*/  ISETP.NE.AND P1, PT, R73, RZ, PT ;  /* 0x000000ff4900720c */ /* 0x000fe40003f25270 */
[----:B0-----:R-:W-:Y:S01]  /*3f030*/  PRMT R5, R69, 0x7772, RZ ;  /* 0x0000777245057816 */ /* 0x001fe200000000ff */
[----:B-1----:R-:W2:Y:S10]  /*3f040*/  LDL.LU.64 R168, [R1+0x50] ;  /* 0x0000500001a87983 */ /* 0x002eb40000300a00 */
[----:B------:R0:W-:Y:S01]  /*3f050*/  @P1 STG.E.U8 desc[UR32][R170.64], R68 ;  /* 0x00000044aa001986 */ /* 0x0001e2000c101120 */
[----:B------:R-:W-:-:S02]  /*3f060*/  ISETP.NE.AND P1, PT, R74, RZ, PT ;  /* 0x000000ff4a00720c */ /* 0x000fc40003f25270 */
[----:B------:R-:W-:Y:S02]  /*3f070*/  PRMT R69, R69, 0x7773, RZ ;  /* 0x0000777345457816 */ /* 0x000fe400000000ff */
[----:B------:R-:W-:Y:S02]  /*3f080*/  PRMT R0, R70, 0x7772, RZ ;  /* 0x0000777246007816 */ /* 0x000fe400000000ff */
[----:B---3--:R-:W-:Y:S01]  /*3f090*/  PRMT R4, R71, 0x7772, RZ ;  /* 0x0000777247047816 */ /* 0x008fe200000000ff */
[----:B0-----:R-:W3:Y:S06]  /*3f0a0*/  LDL.LU.64 R170, [R1+0x48] ;  /* 0x0000480001aa7983 */ /* 0x001eec0000300a00 */
[----:B----4-:R0:W-:Y:S01]  /*3f0b0*/  @P1 STG.E.U8 desc[UR32][R172.64], R5 ;  /* 0x00000005ac001986 */ /* 0x0101e2000c101120 */
[----:B------:R-:W-:-:S02]  /*3f0c0*/  ISETP.NE.AND P1, PT, R76, RZ, PT ;  /* 0x000000ff4c00720c */ /* 0x000fc40003f25270 */
[----:B------:R-:W-:Y:S01]  /*3f0d0*/  PRMT R70, R70, 0x7773, RZ ;  /* 0x0000777346467816 */ /* 0x000fe200000000ff */
[----:B0-----:R-:W4:Y:S10]  /*3f0e0*/  LDL.LU.64 R172, [R1+0x38] ;  /* 0x0000380001ac7983 */ /* 0x001f340000300a00 */
[----:B------:R0:W-:Y:S04]  /*3f0f0*/  @P1 STG.E.U8 desc[UR32][R174.64], R69 ;  /* 0x00000045ae001986 */ /* 0x0001e8000c101120 */
[----:B--2---:R-:W-:Y:S04]  /*3f100*/  @P6 STG.E.U8 desc[UR32][R176.64], R0 ;  /* 0x00000000b0006986 */ /* 0x004fe8000c101120 */
[----:B------:R-:W-:Y:S04]  /*3f110*/  @P0 STG.E.U8 desc[UR32][R178.64], R70 ;  /* 0x00000046b2000986 */ /* 0x000fe8000c101120 */
[----:B0-----:R-:W2:Y:S04]  /*3f120*/  LDL.LU.64 R174, [R1+0x30] ;  /* 0x0000300001ae7983 */ /* 0x001ea80000300a00 */
[----:B------:R0:W-:Y:S04]  /*3f130*/  @P2 STG.E.U8 desc[UR32][R64.64], R4 ;  /* 0x0000000440002986 */ /* 0x0001e8000c101120 */
[----:B0-----:R-:W3:Y:S01]  /*3f140*/  LDL.LU.64 R64, [R1+0xf68] ;  /* 0x000f680001407983 */ /* 0x001ee20000300a00 */
[----:B------:R-:W-:-:S02]  /*3f150*/  LOP3.LUT P3, RZ, R249, 0x40000000, RZ, 0xc0, !PT ;  /* 0x40000000f9ff7812 */ /* 0x000fc4000786c0ff */
[C---:B------:R-:W-:Y:S01]  /*3f160*/  LOP3.LUT P5, RZ, R249.reuse, 0x20000000, RZ, 0xc0, !PT ;  /* 0x20000000f9ff7812 */ /* 0x040fe200078ac0ff */
[----:B------:R-:W2:Y:S01]  /*3f170*/  LDL.LU.64 R176, [R1+0x28] ;  /* 0x0000280001b07983 */ /* 0x000ea20000300a00 */
[----:B------:R-:W-:Y:S02]  /*3f180*/  LOP3.LUT P4, RZ, R249, 0x10000000, RZ, 0xc0, !PT ;  /* 0x10000000f9ff7812 */ /* 0x000fe4000788c0ff */
[----:B------:R-:W-:Y:S01]  /*3f190*/  PRMT R71, R71, 0x7773, RZ ;  /* 0x0000777347477816 */ /* 0x000fe200000000ff */
[----:B------:R-:W2:Y:S06]  /*3f1a0*/  LDL.LU.64 R178, [R1+0x20] ;  /* 0x0000200001b27983 */ /* 0x000eac0000300a00 */
[----:B------:R-:W-:Y:S01]  /*3f1b0*/  @P3 STG.E.U8 desc[UR32][R168.64], R71 ;  /* 0x00000047a8003986 */ /* 0x000fe2000c101120 */
[----:B---3--:R-:W-:-:S02]  /*3f1c0*/  PRMT R5, R64, 0x7770, RZ ;  /* 0x0000777040057816 */ /* 0x008fc400000000ff */
[----:B------:R-:W-:-:S03]  /*3f1d0*/  PRMT R6, R64, 0x7771, RZ ;  /* 0x0000777140067816 */ /* 0x000fc600000000ff */
[----:B------:R-:W-:Y:S04]  /*3f1e0*/  @P5 STG.E.U8 desc[UR32][R170.64], R5 ;  /* 0x00000005aa005986 */ /* 0x000fe8000c101120 */
[----:B------:R0:W-:Y:S04]  /*3f1f0*/  @P4 STG.E.U8 desc[UR32][R66.64], R6 ;  /* 0x0000000642004986 */ /* 0x0001e8000c101120 */
[----:B0-----:R-:W3:Y:S01]  /*3f200*/  LDL.LU.64 R66, [R1+0xf60] ;  /* 0x000f600001427983 */ /* 0x001ee20000300a00 */
[----:B------:R-:W-:-:S04]  /*3f210*/  LOP3.LUT P3, RZ, R249, 0x100000, RZ, 0xc0, !PT ;  /* 0x00100000f9ff7812 */ /* 0x000fc8000786c0ff */
[----:B------:R-:W-:Y:S02]  /*3f220*/  P2R R69, PR, RZ, 0x8 ;  /* 0x00000008ff457803 */ /* 0x000fe40000000000 */
[C---:B------:R-:W-:Y:S02]  /*3f230*/  LOP3.LUT P3, RZ, R249.reuse, 0x200000, RZ, 0xc0, !PT ;  /* 0x00200000f9ff7812 */ /* 0x040fe4000786c0ff */
[C---:B------:R-:W-:Y:S02]  /*3f240*/  LOP3.LUT P1, RZ, R249.reuse, 0x8000000, RZ, 0xc0, !PT ;  /* 0x08000000f9ff7812 */ /* 0x040fe4000782c0ff */
[----:B------:R-:W-:Y:S02]  /*3f250*/  P2R R68, PR, RZ, 0x8 ;  /* 0x00000008ff447803 */ /* 0x000fe40000000000 */
[C---:B------:R-:W-:Y:S02]  /*3f260*/  LOP3.LUT P3, RZ, R249.reuse, 0x400000, RZ, 0xc0, !PT ;  /* 0x00400000f9ff7812 */ /* 0x040fe4000786c0ff */
[----:B------:R-:W-:-:S02]  /*3f270*/  LOP3.LUT P6, RZ, R249, 0x4000000, RZ, 0xc0, !PT ;  /* 0x04000000f9ff7812 */ /* 0x000fc400078cc0ff */
[C---:B------:R-:W-:Y:S02]  /*3f280*/  LOP3.LUT P0, RZ, R249.reuse, 0x2000000, RZ, 0xc0, !PT ;  /* 0x02000000f9ff7812 */ /* 0x040fe4000780c0ff */
[C---:B------:R-:W-:Y:S02]  /*3f290*/  LOP3.LUT P2, RZ, R249.reuse, 0x1000000, RZ, 0xc0, !PT ;  /* 0x01000000f9ff7812 */ /* 0x040fe4000784c0ff */
[----:B------:R-:W-:Y:S02]  /*3f2a0*/  P2R R9, PR, RZ, 0x8 ;  /* 0x00000008ff097803 */ /* 0x000fe40000000000 */
[----:B------:R-:W-:Y:S02]  /*3f2b0*/  LOP3.LUT P3, RZ, R249, 0x800000, RZ, 0xc0, !PT ;  /* 0x00800000f9ff7812 */ /* 0x000fe4000786c0ff */
[C---:B------:R-:W-:Y:S02]  /*3f2c0*/  PRMT R0, R65.reuse, 0x7770, RZ ;  /* 0x0000777041007816 */ /* 0x040fe400000000ff */
[----:B------:R-:W-:-:S03]  /*3f2d0*/  PRMT R7, R65, 0x7771, RZ ;  /* 0x0000777141077816 */ /* 0x000fc600000000ff */
[----:B----4-:R0:W-:Y:S04]  /*3f2e0*/  @P1 STG.E.U8 desc[UR32][R172.64], R0 ;  /* 0x00000000ac001986 */ /* 0x0101e8000c101120 */
[----:B--2---:R-:W-:Y:S01]  /*3f2f0*/  @P6 STG.E.U8 desc[UR32][R174.64], R7 ;  /* 0x00000007ae006986 */ /* 0x004fe2000c101120 */
[C---:B0-----:R-:W-:Y:S02]  /*3f300*/  PRMT R0, R64.reuse, 0x7772, RZ ;  /* 0x0000777240007816 */ /* 0x041fe400000000ff */
[----:B------:R-:W-:Y:S02]  /*3f310*/  PRMT R64, R64, 0x7773, RZ ;  /* 0x0000777340407816 */ /* 0x000fe400000000ff */
[C---:B---3--:R-:W-:Y:S02]  /*3f320*/  PRMT R4, R66.reuse, 0x7770, RZ ;  /* 0x0000777042047816 */ /* 0x048fe400000000ff */
[----:B------:R-:W-:-:S02]  /*3f330*/  PRMT R8, R66, 0x7771, RZ ;  /* 0x0000777142087816 */ /* 0x000fc400000000ff */
[----:B------:R-:W-:Y:S01]  /*3f340*/  PRMT R5, R67, 0x7770, RZ ;  /* 0x0000777043057816 */ /* 0x000fe200000000ff */
[----:B------:R-:W-:Y:S04]  /*3f350*/  @P0 STG.E.U8 desc[UR32][R176.64], R4 ;  /* 0x00000004b0000986 */ /* 0x000fe8000c101120 */
[----:B------:R-:W-:Y:S04]  /*3f360*/  @P2 STG.E.U8 desc[UR32][R178.64], R8 ;  /* 0x00000008b2002986 */ /* 0x000fe8000c101120 */
[----:B------:R0:W-:Y:S01]  /*3f370*/  @P3 STG.E.U8 desc[UR32][R56.64], R5 ;  /* 0x0000000538003986 */ /* 0x0001e2000c101120 */
[----:B------:R-:W-:-:S02]  /*3f380*/  ISETP.NE.AND P3, PT, R9, RZ, PT ;  /* 0x000000ff0900720c */ /* 0x000fc40003f65270 */
[----:B------:R-:W-:Y:S01]  /*3f390*/  PRMT R6, R67, 0x7771, RZ ;  /* 0x0000777143067816 */ /* 0x000fe200000000ff */
[----:B0-----:R-:W2:Y:S10]  /*3f3a0*/  LDL.LU.64 R56, [R1+0xf58] ;  /* 0x000f580001387983 */ /* 0x001eb40000300a00 */
[----:B------:R0:W-:Y:S01]  /*3f3b0*/  @P3 STG.E.U8 desc[UR32][R58.64], R6 ;  /* 0x000000063a003986 */ /* 0x0001e2000c101120 */
[----:B------:R-:W-:-:S03]  /*3f3c0*/  ISETP.NE.AND P3, PT, R68, RZ, PT ;  /* 0x000000ff4400720c */ /* 0x000fc60003f65270 */
[----:B0-----:R-:W3:Y:S10]  /*3f3d0*/  LDL.LU.64 R58, [R1+0xf50] ;  /* 0x000f5000013a7983 */ /* 0x001ef40000300a00 */
[----:B------:R0:W-:Y:S04]  /*3f3e0*/  @P3 STG.E.U8 desc[UR32][R60.64], R0 ;  /* 0x000000003c003986 */ /* 0x0001e8000c101120 */
[----:B0-----:R-:W4:Y:S01]  /*3f3f0*/  LDL.LU.64 R60, [R1+0xf48] ;  /* 0x000f4800013c7983 */ /* 0x001f220000300a00 */
[----:B------:R-:W-:-:S13]  /*3f400*/  ISETP.NE.AND P3, PT, R69, RZ, PT ;  /* 0x000000ff4500720c */ /* 0x000fda0003f65270 */
[----:B------:R0:W-:Y:S04]  /*3f410*/  @P3 STG.E.U8 desc[UR32][R62.64], R64 ;  /* 0x000000403e003986 */ /* 0x0001e8000c101120 */
[----:B0-----:R-:W2:Y:S01]  /*3f420*/  LDL.LU.64 R62, [R1+0xf40] ;  /* 0x000f4000013e7983 */ /* 0x001ea20000300a00 */
        /* <DEDUP_REMOVED lines=9> */
[----:B------:R-:W-:-:S05]  /*3f4c0*/  PRMT R65, R65, 0x7773, RZ ;  /* 0x0000777341417816 */ /* 0x000fca00000000ff */
[----:B------:R-:W-:Y:S04]  /*3f4d0*/  @P5 STG.E.U8 desc[UR32][R12.64], R7 ;  /* 0x000000070c005986 */ /* 0x000fe8000c101120 */
[----:B------:R-:W-:Y:S01]  /*3f4e0*/  @P4 STG.E.U8 desc[UR32][R14.64], R65 ;  /* 0x000000410e004986 */ /* 0x000fe2000c101120 */
[----:B------:R-:W-:Y:S02]  /*3f4f0*/  ISETP.NE.AND P4, PT, R70, RZ, PT ;  /* 0x000000ff4600720c */ /* 0x000fe40003f85270 */
[C---:B------:R-:W-:Y:S02]  /*3f500*/  PRMT R5, R66.reuse, 0x7772, RZ ;  /* 0x0000777242057816 */ /* 0x040fe400000000ff */
        /* <DEDUP_REMOVED lines=9> */
[C---:B------:R-:W-:Y:S02]  /*3f5a0*/  PRMT R69, R67.reuse, 0x7772, RZ ;  /* 0x0000777243457816 */ /* 0x040fe400000000ff */
[----:B------:R-:W-:-:S09]  /*3f5b0*/  PRMT R67, R67, 0x7773, RZ ;  /* 0x0000777343437816 */ /* 0x000fd200000000ff */
[----:B------:R-:W-:Y:S04]  /*3f5c0*/  @P4 STG.E.U8 desc[UR32][R20.64], R69 ;  /* 0x0000004514004986 */ /* 0x000fe8000c101120 */
[----:B------:R-:W-:Y:S01]  /*3f5d0*/  @P1 STG.E.U8 desc[UR32][R22.64], R67 ;  /* 0x0000004316001986 */ /* 0x000fe2000c101120 */
[C---:B------:R-:W-:Y:S02]  /*3f5e0*/  LOP3.LUT P3, RZ, R249.reuse, 0x400, RZ, 0xc0, !PT ;  /* 0x00000400f9ff7812 */ /* 0x040fe4000786c0ff */
[C---:B------:R-:W-:Y:S02]  /*3f5f0*/  LOP3.LUT P5, RZ, R249.reuse, 0x200, RZ, 0xc0, !PT ;  /* 0x00000200f9ff7812 */ /* 0x040fe400078ac0ff */
[----:B------:R-:W-:Y:S02]  /*3f600*/  LOP3.LUT P1, RZ, R249, 0x100, RZ, 0xc0, !PT ;  /* 0x00000100f9ff7812 */ /* 0x000fe4000782c0ff */
[----:B------:R-:W-:-:S04]  /*3f610*/  LOP3.LUT P4, RZ, R3, 0x10000000, RZ, 0xc0, !PT ;  /* 0x1000000003ff7812 */ /* 0x000fc8000788c0ff */
[----:B0-----:R-:W-:Y:S02]  /*3f620*/  P2R R16, PR, RZ, 0x10 ;  /* 0x00000010ff107803 */ /* 0x001fe40000000000 */
[----:B------:R-:W-:-:S04]  /*3f630*/  LOP3.LUT P4, RZ, R3, 0x20000000, RZ, 0xc0, !PT ;  /* 0x2000000003ff7812 */ /* 0x000fc8000788c0ff */
[----:B------:R-:W-:Y:S02]  /*3f640*/  P2R R14, PR, RZ, 0x10 ;  /* 0x00000010ff0e7803 */ /* 0x000fe40000000000 */
[----:B------:R-:W-:-:S04]  /*3f650*/  LOP3.LUT P4, RZ, R3, 0x40000000, RZ, 0xc0, !PT ;  /* 0x4000000003ff7812 */ /* 0x000fc8000788c0ff */
[----:B------:R-:W-:Y:S02]  /*3f660*/  P2R R12, PR, RZ, 0x10 ;  /* 0x00000010ff0c7803 */ /* 0x000fe40000000000 */
[----:B------:R-:W-:-:S04]  /*3f670*/  LOP3.LUT P4, RZ, R3, 0x80000000, RZ, 0xc0, !PT ;  /* 0x8000000003ff7812 */ /* 0x000fc8000788c0ff */
[----:B------:R-:W-:Y:S02]  /*3f680*/  P2R R8, PR, RZ, 0x10 ;  /* 0x00000010ff087803 */ /* 0x000fe40000000000 */
[----:B------:R-:W-:Y:S02]  /*3f690*/  LOP3.LUT P4, RZ, R249, 0x1, RZ, 0xc0, !PT ;  /* 0x00000001f9ff7812 */ /* 0x000fe4000788c0ff */
[C---:B----4-:R-:W-:Y:S02]  /*3f6a0*/  PRMT R7, R60.reuse, 0x7770, RZ ;  /* 0x000077703c077816 */ /* 0x050fe400000000ff */
[----:B------:R-:W-:Y:S02]  /*3f6b0*/  PRMT R13, R60, 0x7771, RZ ;  /* 0x000077713c0d7816 */ /* 0x000fe400000000ff */
[----:B------:R-:W-:Y:S01]  /*3f6c0*/  PRMT R5, R61, 0x7770, RZ ;  /* 0x000077703d057816 */ /* 0x000fe200000000ff */
[----:B------:R0:W-:Y:S04]  /*3f6d0*/  @P6 STG.E.U8 desc[UR32][R24.64], R7 ;  /* 0x0000000718006986 */ /* 0x0001e8000c101120 */
[----:B------:R4:W-:Y:S04]  /*3f6e0*/  @P0 STG.E.U8 desc[UR32][R26.64], R13 ;  /* 0x0000000d1a000986 */ /* 0x0009e8000c101120 */
[----:B------:R3:W-:Y:S01]  /*3f6f0*/  @P2 STG.E.U8 desc[UR32][R28.64], R5 ;  /* 0x000000051c002986 */ /* 0x0007e2000c101120 */
[----:B------:R-:W-:-:S04]  /*3f700*/  LOP3.LUT P2, RZ, R249, 0x4, RZ, 0xc0, !PT ;  /* 0x00000004f9ff7812 */ /* 0x000fc8000784c0ff */
[----:B------:R-:W-:Y:S02]  /*3f710*/  P2R R6, PR, RZ, 0x4 ;  /* 0x00000004ff067803 */ /* 0x000fe40000000000 */
[----:B------:R-:W-:-:S04]  /*3f720*/  LOP3.LUT P2, RZ, R249, 0x8, RZ, 0xc0, !PT ;  /* 0x00000008f9ff7812 */ /* 0x000fc8000784c0ff */
[----:B------:R-:W-:Y:S02]  /*3f730*/  P2R R4, PR, RZ, 0x4 ;  /* 0x00000004ff047803 */ /* 0x000fe40000000000 */
[C---:B------:R-:W-:Y:S02]  /*3f740*/  LOP3.LUT P2, RZ, R249.reuse, 0x10, RZ, 0xc0, !PT ;  /* 0x00000010f9ff7812 */ /* 0x040fe4000784c0ff */
[C---:B------:R-:W-:Y:S02]  /*3f750*/  LOP3.LUT P6, RZ, R249.reuse, 0x80, RZ, 0xc0, !PT ;  /* 0x00000080f9ff7812 */ /* 0x040fe400078cc0ff */
[C---:B------:R-:W-:Y:S02]  /*3f760*/  LOP3.LUT P0, RZ, R249.reuse, 0x40, RZ, 0xc0, !PT ;  /* 0x00000040f9ff7812 */ /* 0x040fe4000780c0ff */
[----:B------:R-:W-:Y:S02]  /*3f770*/  P2R R0, PR, RZ, 0x4 ;  /* 0x00000004ff007803 */ /* 0x000fe40000000000 */
[----:B------:R-:W-:-:S02]  /*3f780*/  LOP3.LUT P2, RZ, R249, 0x20, RZ, 0xc0, !PT ;  /* 0x00000020f9ff7812 */ /* 0x000fc4000784c0ff */
[----:B-1----:R-:W-:Y:S02]  /*3f790*/  PRMT R9, R61, 0x7771, RZ ;  /* 0x000077713d097816 */ /* 0x002fe400000000ff */
[C---:B--2---:R-:W-:Y:S02]  /*3f7a0*/  PRMT R15, R62.reuse, 0x7770, RZ ;  /* 0x000077703e0f7816 */ /* 0x044fe400000000ff */
[----:B------:R-:W-:Y:S02]  /*3f7b0*/  PRMT R17, R62, 0x7771, RZ ;  /* 0x000077713e117816 */ /* 0x000fe400000000ff */
[C---:B0-----:R-:W-:Y:S01]  /*3f7c0*/  PRMT R7, R63.reuse, 0x7770, RZ ;  /* 0x000077703f077816 */ /* 0x041fe200000000ff */
[----:B------:R0:W-:Y:S01]  /*3f7d0*/  @P3 STG.E.U8 desc[UR32][R30.64], R9 ;  /* 0x000000091e003986 */ /* 0x0001e2000c101120 */
[----:B----4-:R-:W-:Y:S02]  /*3f7e0*/  PRMT R13, R63, 0x7771, RZ ;  /* 0x000077713f0d7816 */ /* 0x010fe400000000ff */
[----:B---3--:R-:W-:Y:S01]  /*3f7f0*/  PRMT R5, R60, 0x7772, RZ ;  /* 0x000077723c057816 */ /* 0x008fe200000000ff */
[----:B------:R1:W-:Y:S04]  /*3f800*/  @P5 STG.E.U8 desc[UR32][R32.64], R15 ;  /* 0x0000000f20005986 */ /* 0x0003e8000c101120 */
[----:B------:R-:W-:Y:S04]  /*3f810*/  @P1 STG.E.U8 desc[UR32][R34.64], R17 ;  /* 0x0000001122001986 */ /* 0x000fe8000c101120 */
[----:B------:R2:W-:Y:S04]  /*3f820*/  @P6 STG.E.U8 desc[UR32][R36.64], R7 ;  /* 0x0000000724006986 */ /* 0x0005e8000c101120 */
[----:B------:R3:W-:Y:S04]  /*3f830*/  @P0 STG.E.U8 desc[UR32][R38.64], R13 ;  /* 0x0000000d26000986 */ /* 0x0007e8000c101120 */
[----:B------:R4:W-:Y:S01]  /*3f840*/  @P2 STG.E.U8 desc[UR32][R40.64], R5 ;  /* 0x0000000528002986 */ /* 0x0009e2000c101120 */
[----:B------:R-:W-:-:S02]  /*3f850*/  ISETP.NE.AND P2, PT, R0, RZ, PT ;  /* 0x000000ff0000720c */ /* 0x000fc40003f45270 */
[----:B0-----:R-:W-:Y:S02]  /*3f860*/  PRMT R9, R60, 0x7773, RZ ;  /* 0x000077733c097816 */ /* 0x001fe400000000ff */
[----:B-1----:R-:W-:-:S09]  /*3f870*/  PRMT R15, R61, 0x7772, RZ ;  /* 0x000077723d0f7816 */ /* 0x002fd200000000ff */
[----:B------:R0:W-:Y:S01]  /*3f880*/  @P2 STG.E.U8 desc[UR32][R42.64], R9 ;  /* 0x000000092a002986 */ /* 0x0001e2000c101120 */
[----:B------:R-:W-:Y:S02]  /*3f890*/  ISETP.NE.AND P2, PT, R4, RZ, PT ;  /* 0x000000ff0400720c */ /* 0x000fe40003f45270 */
[----:B------:R-:W-:Y:S02]  /*3f8a0*/  LOP3.LUT P3, RZ, R249, 0x2, RZ, 0xc0, !PT ;  /* 0x00000002f9ff7812 */ /* 0x000fe4000786c0ff */
[----:B------:R-:W-:Y:S01]  /*3f8b0*/  PRMT R61, R61, 0x7773, RZ ;  /* 0x000077733d3d7816 */ /* 0x000fe200000000ff */
[----:B------:R-:W1:Y:S08]  /*3f8c0*/  LDS.128 R248, [R251] ;  /* 0x00000000fbf87984 */ /* 0x000e700000000c00 */
[----:B------:R0:W-:Y:S01]  /*3f8d0*/  @P2 STG.E.U8 desc[UR32][R44.64], R15 ;  /* 0x0000000f2c002986 */ /* 0x0001e2000c101120 */
[----:B------:R-:W-:-:S02]  /*3f8e0*/  ISETP.NE.AND P2, PT, R6, RZ, PT ;  /* 0x000000ff0600720c */ /* 0x000fc40003f45270 */
[C---:B--2---:R-:W-:Y:S02]  /*3f8f0*/  PRMT R7, R62.reuse, 0x7772, RZ ;  /* 0x000077723e077816 */ /* 0x044fe400000000ff */
[----:B---3--:R-:W-:-:S09]  /*3f900*/  PRMT R13, R62, 0x7773, RZ ;  /* 0x000077733e0d7816 */ /* 0x008fd200000000ff */
[----:B------:R-:W-:Y:S04]  /*3f910*/  @P2 STG.E.U8 desc[UR32][R46.64], R61 ;  /* 0x0000003d2e002986 */ /* 0x000fe8000c101120 */
[----:B------:R2:W-:Y:S04]  /*3f920*/  @P3 STG.E.U8 desc[UR32][R48.64], R7 ;  /* 0x0000000730003986 */ /* 0x0005e8000c101120 */
[----:B------:R3:W-:Y:S01]  /*3f930*/  @P4 STG.E.U8 desc[UR32][R50.64], R13 ;  /* 0x0000000d32004986 */ /* 0x0007e2000c101120 */
[----:B------:R-:W-:Y:S02]  /*3f940*/  ISETP.NE.AND P4, PT, R8, RZ, PT ;  /* 0x000000ff0800720c */ /* 0x000fe40003f85270 */
[----:B----4-:R-:W-:-:S02]  /*3f950*/  PRMT R5, R63, 0x7772, RZ ;  /* 0x000077723f057816 */ /* 0x010fc400000000ff */
[----:B------:R-:W-:-:S09]  /*3f960*/  PRMT R63, R63, 0x7773, RZ ;  /* 0x000077733f3f7816 */ /* 0x000fd200000000ff */
[----:B------:R4:W-:Y:S01]  /*3f970*/  @P4 STG.E.U8 desc[UR32][R52.64], R5 ;  /* 0x0000000534004986 */ /* 0x0009e2000c101120 */
[----:B------:R-:W-:Y:S02]  /*3f980*/  ISETP.NE.AND P4, PT, R12, RZ, PT ;  /* 0x000000ff0c00720c */ /* 0x000fe40003f85270 */
[----:B0-----:R-:W-:-:S11]  /*3f990*/  PRMT R9, R56, 0x7770, RZ ;  /* 0x0000777038097816 */ /* 0x001fd600000000ff */
[----:B------:R-:W-:Y:S01]  /*3f9a0*/  @P4 STG.E.U8 desc[UR32][R54.64], R63 ;  /* 0x0000003f36004986 */ /* 0x000fe2000c101120 */
[----:B------:R-:W-:Y:S02]  /*3f9b0*/  ISETP.NE.AND P4, PT, R14, RZ, PT ;  /* 0x000000ff0e00720c */ /* 0x000fe40003f85270 */
[----:B------:R-:W-:-:S11]  /*3f9c0*/  PRMT R15, R56, 0x7771, RZ ;  /* 0x00007771380f7816 */ /* 0x000fd600000000ff */
[----:B------:R0:W-:Y:S01]  /*3f9d0*/  @P4 STG.E.U8 desc[UR32][R180.64], R9 ;  /* 0x00000009b4004986 */ /* 0x0001e2000c101120 */
[----:B------:R-:W-:Y:S02]  /*3f9e0*/  ISETP.NE.AND P4, PT, R16, RZ, PT ;  /* 0x000000ff1000720c */ /* 0x000fe40003f85270 */
[C---:B------:R-:W-:Y:S02]  /*3f9f0*/  LOP3.LUT P1, RZ, R3.reuse, 0x8000000, RZ, 0xc0, !PT ;  /* 0x0800000003ff7812 */ /* 0x040fe4000782c0ff */
[C---:B------:R-:W-:Y:S02]  /*3fa00*/  LOP3.LUT P5, RZ, R3.reuse, 0x4000000, RZ, 0xc0, !PT ;  /* 0x0400000003ff7812 */ /* 0x040fe400078ac0ff */
[----:B------:R-:W-:-:S07]  /*3fa10*/  LOP3.LUT P6, RZ, R3, 0x2000000, RZ, 0xc0, !PT ;  /* 0x0200000003ff7812 */ /* 0x000fce00078cc0ff */
[----:B------:R1:W-:Y:S01]  /*3fa20*/  @P4 STG.E.U8 desc[UR32][R182.64], R15 ;  /* 0x0000000fb6004986 */ /* 0x0003e2000c101120 */
[----:B------:R-:W-:Y:S02]  /*3fa30*/  LOP3.LUT P4, RZ, R3, 0x10000, RZ, 0xc0, !PT ;  /* 0x0001000003ff7812 */ /* 0x000fe4000788c0ff */
[----:B--2---:R-:W-:Y:S02]  /*3fa40*/  PRMT R7, R57, 0x7770, RZ ;  /* 0x0000777039077816 */ /* 0x004fe400000000ff */
[----:B------:R-:W-:Y:S02]  /*3fa50*/  P2R R6, PR, RZ, 0x10 ;  /* 0x00000010ff067803 */ /* 0x000fe40000000000 */
[----:B------:R-:W-:Y:S02]  /*3fa60*/  LOP3.LUT P4, RZ, R3, 0x20000, RZ, 0xc0, !PT ;  /* 0x0002000003ff7812 */ /* 0x000fe4000788c0ff */
[----:B---3--:R-:W-:Y:S02]  /*3fa70*/  PRMT R13, R57, 0x7771, RZ ;  /* 0x00007771390d7816 */ /* 0x008fe400000000ff */
[----:B----4-:R-:W-:-:S02]  /*3fa80*/  PRMT R5, R58, 0x7770, RZ ;  /* 0x000077703a057816 */ /* 0x010fc400000000ff */
[----:B------:R-:W-:Y:S01]  /*3fa90*/  P2R R4, PR, RZ, 0x10 ;  /* 0x00000010ff047803 */ /* 0x000fe20000000000 */
[----:B------:R2:W-:Y:S01]  /*3faa0*/  @P1 STG.E.U8 desc[UR32][R184.64], R7 ;  /* 0x00000007b8001986 */ /* 0x0005e2000c101120 */
[C---:B------:R-:W-:Y:S02]  /*3fab0*/  LOP3.LUT P0, RZ, R3.reuse, 0x1000000, RZ, 0xc0, !PT ;  /* 0x0100000003ff7812 */ /* 0x040fe4000780c0ff */
[C---:B------:R-:W-:Y:S01]  /*3fac0*/  LOP3.LUT P4, RZ, R3.reuse, 0x40000, RZ, 0xc0, !PT ;  /* 0x0004000003ff7812 */ /* 0x040fe2000788c0ff */
[----:B------:R3:W-:Y:S01]  /*3fad0*/  @P5 STG.E.U8 desc[UR32][R186.64], R13 ;  /* 0x0000000dba005986 */ /* 0x0007e2000c101120 */
[C---:B------:R-:W-:Y:S02]  /*3fae0*/  LOP3.LUT P2, RZ, R3.reuse, 0x800000, RZ, 0xc0, !PT ;  /* 0x0080000003ff7812 */ /* 0x040fe4000784c0ff */
[C---:B------:R-:W-:Y:S01]  /*3faf0*/  LOP3.LUT P3, RZ, R3.reuse, 0x400000, RZ, 0xc0, !PT ;  /* 0x0040000003ff7812 */ /* 0x040fe2000786c0ff */
[----:B------:R4:W-:Y:S01]  /*3fb00*/  @P6 STG.E.U8 desc[UR32][R188.64], R5 ;  /* 0x00000005bc006986 */ /* 0x0009e2000c101120 */
[----:B------:R-:W-:-:S02]  /*3fb10*/  LOP3.LUT P1, RZ, R3, 0x200000, RZ, 0xc0, !PT ;  /* 0x0020000003ff7812 */ /* 0x000fc4000782c0ff */
[C---:B------:R-:W-:Y:S02]  /*3fb20*/  LOP3.LUT P6, RZ, R3.reuse, 0x100000, RZ, 0xc0, !PT ;  /* 0x0010000003ff7812 */ /* 0x040fe400078cc0ff */
[----:B------:R-:W-:Y:S02]  /*3fb30*/  P2R R0, PR, RZ, 0x10 ;  /* 0x00000010ff007803 */ /* 0x000fe40000000000 */
[----:B------:R-:W-:Y:S02]  /*3fb40*/  LOP3.LUT P4, RZ, R3, 0x80000, RZ, 0xc0, !PT ;  /* 0x0008000003ff7812 */ /* 0x000fe4000788c0ff */
[----:B------:R-:W-:Y:S02]  /*3fb50*/  PRMT R17, R58, 0x7771, RZ ;  /* 0x000077713a117816 */ /* 0x000fe400000000ff */
[C---:B0-----:R-:W-:Y:S02]  /*3fb60*/  PRMT R9, R59.reuse, 0x7770, RZ ;  /* 0x000077703b097816 */ /* 0x041fe400000000ff */
[----:B-1----:R-:W-:-:S02]  /*3fb70*/  PRMT R15, R59, 0x7771, RZ ;  /* 0x000077713b0f7816 */ /* 0x002fc400000000ff */
[C---:B--2---:R-:W-:Y:S01]  /*3fb80*/  PRMT R7, R56.reuse, 0x7772, RZ ;  /* 0x0000777238077816 */ /* 0x044fe200000000ff */
[----:B------:R0:W-:Y:S01]  /*3fb90*/  @P0 STG.E.U8 desc[UR32][R190.64], R17 ;  /* 0x00000011be000986 */ /* 0x0001e2000c101120 */
[----:B---3--:R-:W-:Y:S02]  /*3fba0*/  PRMT R13, R56, 0x7773, RZ ;  /* 0x00007773380d7816 */ /* 0x008fe400000000ff */
[----:B----4-:R-:W-:Y:S01]  /*3fbb0*/  PRMT R5, R57, 0x7772, RZ ;  /* 0x0000777239057816 */ /* 0x010fe200000000ff */
[----:B------:R1:W-:Y:S04]  /*3fbc0*/  @P2 STG.E.U8 desc[UR32][R192.64], R9 ;  /* 0x00000009c0002986 */ /* 0x0003e8000c101120 */
[----:B------:R2:W-:Y:S04]  /*3fbd0*/  @P3 STG.E.U8 desc[UR32][R194.64], R15 ;  /* 0x0000000fc2003986 */ /* 0x0005e8000c101120 */
[----:B------:R-:W-:Y:S04]  /*3fbe0*/  @P1 STG.E.U8 desc[UR32][R196.64], R7 ;  /* 0x00000007c4001986 */ /* 0x000fe8000c101120 */
[----:B------:R-:W-:Y:S04]  /*3fbf0*/  @P6 STG.E.U8 desc[UR32][R198.64], R13 ;  /* 0x0000000dc6006986 */ /* 0x000fe8000c101120 */
[----:B------:R3:W-:Y:S01]  /*3fc00*/  @P4 STG.E.U8 desc[UR32][R200.64], R5 ;  /* 0x00000005c8004986 */ /* 0x0007e2000c101120 */
[----:B------:R-:W-:-:S02]  /*3fc10*/  ISETP.NE.AND P4, PT, R0, RZ, PT ;  /* 0x000000ff0000720c */ /* 0x000fc40003f85270 */
[----:B------:R-:W-:Y:S02]  /*3fc20*/  PRMT R57, R57, 0x7773, RZ ;  /* 0x0000777339397816 */ /* 0x000fe400000000ff */
[----:B------:R-:W-:-:S04]  /*3fc30*/  LOP3.LUT P3, RZ, R3, 0x400, RZ, 0xc0, !PT ;  /* 0x0000040003ff7812 */ /* 0x000fc8000786c0ff */
[----:B0-----:R-:W-:Y:S02]  /*3fc40*/  P2R R17, PR, RZ, 0x8 ;  /* 0x00000008ff117803 */ /* 0x001fe40000000000 */
[----:B------:R-:W-:-:S03]  /*3fc50*/  LOP3.LUT P3, RZ, R3, 0x800, RZ, 0xc0, !PT ;  /* 0x0000080003ff7812 */ /* 0x000fc6000786c0ff */
[----:B------:R-:W-:Y:S01]  /*3fc60*/  @P4 STG.E.U8 desc[UR32][R202.64], R57 ;  /* 0x00000039ca004986 */ /* 0x000fe2000c101120 */
[----:B------:R-:W-:Y:S02]  /*3fc70*/  ISETP.NE.AND P4, PT, R4, RZ, PT ;  /* 0x000000ff0400720c */ /* 0x000fe40003f85270 */
[----:B------:R-:W-:Y:S02]  /*3fc80*/  P2R R16, PR, RZ, 0x8 ;  /* 0x00000008ff107803 */ /* 0x000fe40000000000 */
[C---:B------:R-:W-:Y:S02]  /*3fc90*/  LOP3.LUT P3, RZ, R3.reuse, 0x1000, RZ, 0xc0, !PT ;  /* 0x0000100003ff7812 */ /* 0x040fe4000786c0ff */
[----:B-1----:R-:W-:Y:S02]  /*3fca0*/  PRMT R9, R58, 0x7772, RZ ;  /* 0x000077723a097816 */ /* 0x002fe400000000ff */
[----:B------:R-:W-:Y:S02]  /*3fcb0*/  P2R R14, PR, RZ, 0x8 ;  /* 0x00000008ff0e7803 */ /* 0x000fe40000000000 */
[----:B------:R-:W-:-:S03]  /*3fcc0*/  LOP3.LUT P3, RZ, R3, 0x2000, RZ, 0xc0, !PT ;  /* 0x0000200003ff7812 */ /* 0x000fc6000786c0ff */
[----:B------:R0:W-:Y:S01]  /*3fcd0*/  @P4 STG.E.U8 desc[UR32][R204.64], R9 ;  /* 0x00000009cc004986 */ /* 0x0001e2000c101120 */
[----:B------:R-:W-:Y:S02]  /*3fce0*/  ISETP.NE.AND P4, PT, R6, RZ, PT ;  /* 0x000000ff0600720c */ /* 0x000fe40003f85270 */
[----:B------:R-:W-:Y:S02]  /*3fcf0*/  P2R R12, PR, RZ, 0x8 ;  /* 0x00000008ff0c7803 */ /* 0x000fe40000000000 */
[C---:B------:R-:W-:Y:S02]  /*3fd00*/  LOP3.LUT P3, RZ, R3.reuse, 0x4000, RZ, 0xc0, !PT ;  /* 0x0000400003ff7812 */ /* 0x040fe4000786c0ff */
[----:B--2---:R-:W-:Y:S02]  /*3fd10*/  PRMT R15, R58, 0x7773, RZ ;  /* 0x000077733a0f7816 */ /* 0x004fe400000000ff */
[----:B------:R-:W-:Y:S02]  /*3fd20*/  P2R R8, PR, RZ, 0x8 ;  /* 0x00000008ff087803 */ /* 0x000fe40000000000 */
[----:B------:R-:W-:-:S02]  /*3fd30*/  LOP3.LUT P3, RZ, R3, 0x8000, RZ, 0xc0, !PT ;  /* 0x0000800003ff7812 */ /* 0x000fc4000786c0ff */
[C---:B------:R-:W-:Y:S01]  /*3fd40*/  LOP3.LUT P2, RZ, R3.reuse, 0x200, RZ, 0xc0, !PT ;  /* 0x0000020003ff7812 */ /* 0x040fe2000784c0ff */
[----:B------:R-:W-:Y:S01]  /*3fd50*/  @P4 STG.E.U8 desc[UR32][R206.64], R15 ;  /* 0x0000000fce004986 */ /* 0x000fe2000c101120 */
[C---:B------:R-:W-:Y:S02]  /*3fd60*/  LOP3.LUT P1, RZ, R3.reuse, 0x100, RZ, 0xc0, !PT ;  /* 0x0000010003ff7812 */ /* 0x040fe4000782c0ff */
[C---:B------:R-:W-:Y:S02]  /*3fd70*/  LOP3.LUT P0, RZ, R3.reuse, 0x80, RZ, 0xc0, !PT ;  /* 0x0000008003ff7812 */ /* 0x040fe4000780c0ff */
[C---:B------:R-:W-:Y:S02]  /*3fd80*/  LOP3.LUT P6, RZ, R3.reuse, 0x40, RZ, 0xc0, !PT ;  /* 0x0000004003ff7812 */ /* 0x040fe400078cc0ff */
[C---:B------:R-:W-:Y:S02]  /*3fd90*/  LOP3.LUT P5, RZ, R3.reuse, 0x20, RZ, 0xc0, !PT ;  /* 0x0000002003ff7812 */ /* 0x040fe400078ac0ff */
[----:B------:R-:W-:-:S02]  /*3fda0*/  LOP3.LUT P4, RZ, R3, 0x10, RZ, 0xc0, !PT ;  /* 0x0000001003ff7812 */ /* 0x000fc4000788c0ff */
[----:B------:R-:W-:-:S05]  /*3fdb0*/  PRMT R3, R59, 0x7772, RZ ;  /* 0x000077723b037816 */ /* 0x000fca00000000ff */
[----:B------:R1:W-:Y:S01]  /*3fdc0*/  @P3 STG.E.U8 desc[UR32][R208.64], R3 ;  /* 0x00000003d0003986 */ /* 0x0003e2000c101120 */
[----:B------:R-:W-:Y:S02]  /*3fdd0*/  ISETP.NE.AND P3, PT, R8, RZ, PT ;  /* 0x000000ff0800720c */ /* 0x000fe40003f65270 */
[----:B------:R-:W-:Y:S02]  /*3fde0*/  PRMT R59, R59, 0x7773, RZ ;  /* 0x000077733b3b7816 */ /* 0x000fe400000000ff */
[----:B---3--:R-:W-:-:S09]  /*3fdf0*/  PRMT R5, R248, 0x7770, RZ ;  /* 0x00007770f8057816 */ /* 0x008fd200000000ff */
[----:B------:R-:W-:Y:S01]  /*3fe00*/  @P3 STG.E.U8 desc[UR32][R210.64], R59 ;  /* 0x0000003bd2003986 */ /* 0x000fe2000c101120 */
[----:B------:R-:W-:Y:S02]  /*3fe10*/  ISETP.NE.AND P3, PT, R12, RZ, PT ;  /* 0x000000ff0c00720c */ /* 0x000fe40003f65270 */
[----:B------:R-:W-:-:S11]  /*3fe20*/  PRMT R7, R248, 0x7771, RZ ;  /* 0x00007771f8077816 */ /* 0x000fd600000000ff */
[----:B------:R2:W-:Y:S01]  /*3fe30*/  @P3 STG.E.U8 desc[UR32][R212.64], R5 ;  /* 0x00000005d4003986 */ /* 0x0005e2000c101120 */
[----:B------:R-:W-:Y:S02]  /*3fe40*/  ISETP.NE.AND P3, PT, R14, RZ, PT ;  /* 0x000000ff0e00720c */ /* 0x000fe40003f65270 */
[----:B0-----:R-:W-:-:S11]  /*3fe50*/  PRMT R9, R249, 0x7770, RZ ;  /* 0x00007770f9097816 */ /* 0x001fd600000000ff */
[----:B------:R0:W-:Y:S01]  /*3fe60*/  @P3 STG.E.U8 desc[UR32][R214.64], R7 ;  /* 0x00000007d6003986 */ /* 0x0001e2000c101120 */
[----:B------:R-:W-:Y:S02]  /*3fe70*/  ISETP.NE.AND P3, PT, R16, RZ, PT ;  /* 0x000000ff1000720c */ /* 0x000fe40003f65270 */
[----:B------:R-:W-:-:S11]  /*3fe80*/  PRMT R13, R249, 0x7771, RZ ;  /* 0x00007771f90d7816 */ /* 0x000fd600000000ff */
[----:B------:R3:W-:Y:S01]  /*3fe90*/  @P3 STG.E.U8 desc[UR32][R216.64], R9 ;  /* 0x00000009d8003986 */ /* 0x0007e2000c101120 */
[----:B------:R-:W-:Y:S02]  /*3fea0*/  ISETP.NE.AND P3, PT, R17, RZ, PT ;  /* 0x000000ff1100720c */ /* 0x000fe40003f65270 */
[C---:B-1----:R-:W-:Y:S02]  /*3feb0*/  PRMT R3, R250.reuse, 0x7770, RZ ;  /* 0x00007770fa037816 */ /* 0x042fe400000000ff */
[----:B------:R-:W-:Y:S02]  /*3fec0*/  PRMT R15, R250, 0x7771, RZ ;  /* 0x00007771fa0f7816 */ /* 0x000fe400000000ff */
[C---:B--2---:R-:W-:Y:S02]  /*3fed0*/  PRMT R5, R251.reuse, 0x7770, RZ ;  /* 0x00007770fb057816 */ /* 0x044fe400000000ff */
[----:B0-----:R-:W-:Y:S02]  /*3fee0*/  PRMT R7, R251, 0x7771, RZ ;  /* 0x00007771fb077816 */ /* 0x001fe400000000ff */
[----:B---3--:R-:W-:-:S03]  /*3fef0*/  PRMT R9, R248, 0x7772, RZ ;  /* 0x00007772f8097816 */ /* 0x008fc600000000ff */
[----:B------:R0:W-:Y:S01]  /*3ff00*/  @P3 STG.E.U8 desc[UR32][R218.64], R13 ;  /* 0x0000000dda003986 */ /* 0x0001e2000c101120 */
[----:B------:R-:W-:-:S03]  /*3ff10*/  LOP3.LUT P3, RZ, R2, 0x40000000, RZ, 0xc0, !PT ;  /* 0x4000000002ff7812 */ /* 0x000fc6000786c0ff */
        /* <DEDUP_REMOVED lines=9> */
[----:B------:R-:W-:Y:S02]  /*3ffb0*/  LOP3.LUT P5, RZ, R2, 0x2000000, RZ, 0xc0, !PT ;  /* 0x0200000002ff7812 */ /* 0x000fe400078ac0ff */
[----:B0-----:R-:W-:Y:S02]  /*3ffc0*/  PRMT R13, R248, 0x7773, RZ ;  /* 0x00007773f80d7816 */ /* 0x001fe400000000ff */
[C---:B------:R-:W-:Y:S02]  /*3ffd0*/  PRMT R17, R249.reuse, 0x7772, RZ ;  /* 0x00007772f9117816 */ /* 0x040fe400000000ff */
[----:B------:R-:W-:Y:S02]  /*3ffe0*/  PRMT R249, R249, 0x7773, RZ ;  /* 0x00007773f9f97816 */ /* 0x000fe400000000ff */
[C---:B-1----:R-:W-:Y:S01]  /*3fff0*/  PRMT R3, R250.reuse, 0x7772, RZ ;  /* 0x00007772fa037816 */ /* 0x042fe200000000ff */
[----:B------:R3:W-:Y:S01]  /*40000*/  @P4 STG.E.U8 desc[UR32][R230.64], R13 ;  /* 0x0000000de6004986 */ /* 0x0007e2000c101120 */
[----:B--2---:R-:W-:-:S02]  /*40010*/  PRMT R15, R250, 0x7773, RZ ;  /* 0x00007773fa0f7816 */ /* 0x004fc400000000ff */
[C---:B------:R-:W-:Y:S01]  /*40020*/  PRMT R19, R251.reuse, 0x7772, RZ ;  /* 0x00007772fb137816 */ /* 0x040fe200000000ff */
[----:B------:R3:W-:Y:S04]  /*40030*/  @P3 STG.E.U8 desc[UR32][R232.64], R17 ;  /* 0x00000011e8003986 */ /* 0x0007e8000c101120 */
[----:B------:R3:W-:Y:S04]  /*40040*/  @P2 STG.E.U8 desc[UR32][R234.64], R249 ;  /* 0x000000f9ea002986 */ /* 0x0007e8000c101120 */
[----:B------:R3:W-:Y:S04]  /*40050*/  @P1 STG.E.U8 desc[UR32][R236.64], R3 ;  /* 0x00000003ec001986 */ /* 0x0007e8000c101120 */
[----:B------:R3:W-:Y:S01]  /*40060*/  @P0 STG.E.U8 desc[UR32][R238.64], R15 ;  /* 0x0000000fee000986 */ /* 0x0007e2000c101120 */
[----:B------:R-:W-:-:S03]  /*40070*/  PRMT R251, R251, 0x7773, RZ ;  /* 0x00007773fbfb7816 */ /* 0x000fc600000000ff */
[----:B------:R3:W-:Y:S01]  /*40080*/  @P6 STG.E.U8 desc[UR32][R240.64], R19 ;  /* 0x00000013f0006986 */ /* 0x0007e2000c101120 */
[----:B------:R-:W-:Y:S05]  /*40090*/  @!P5 EXIT ;  /* 0x000000000000d94d */ /* 0x000fea0003800000 */
[----:B------:R-:W-:Y:S01]  /*400a0*/  STG.E.U8 desc[UR32][R10.64], R251 ;  /* 0x000000fb0a007986 */ /* 0x000fe2000c101120 */
[----:B------:R-:W-:Y:S05]  /*400b0*/  EXIT ;  /* 0x000000000000794d */ /* 0x000fea0003800000 */
.L_x_2:
[----:B------:R-:W-:-:S00]  /*400c0*/  BRA `(.L_x_2) ;  /* 0xfffffffc00fc7947 */ /* 0x000fc0000383ffff */
[----:B------:R-:W-:-:S00]  /*400d0*/  NOP ;  /* 0x0000000000007918 */ /* 0x000fc00000000000 */
        /* <DEDUP_REMOVED lines=10> */
.L_x_3:


//--------------------- .nv.shared.matmul_kernel  --------------------------
	.section	.nv.shared.matmul_kernel,"aw",@nobits
	.sectionflags	@""
	.align	16
	.zero		1024


//--------------------- .nv.shared.reserved.0     --------------------------
	.section	.nv.shared.reserved.0,"aw",@nobits
	.weak		__nv_reservedSMEM_offset_0_alias
	.size		__nv_reservedSMEM_offset_0_alias, 0, 0
	.other		__nv_reservedSMEM_offset_0_alias,@"STO_CUDA_RESERVED_SHARED STV_DEFAULT"
__nv_reservedSMEM_offset_0_alias:
	.zero		0


//--------------------- .nv.constant0.matmul_kernel --------------------------
	.section	.nv.constant0.matmul_kernel,"a",@progbits
	.sectionflags	@""
	.align	4
.nv.constant0.matmul_kernel:
	.zero		608


//--------------------- SYMBOLS --------------------------

	.type		.nv.reservedSmem.offset0,@object
	.size		.nv.reservedSmem.offset0,0x4
